	.target	sm_103a

	.elftype	@"ET_EXEC"


//--------------------- .note.nv.tkinfo           --------------------------
	.section	.note.nv.tkinfo,"",@"SHT_NOTE"
	.sectionflags	@"SHF_NOTE_NV_TKINFO"
	.tkinfo
        /*0018*/ 	.word	0x00000002
        /*0030*/ 	.string	""
        /*0030*/ 	.string	"ptxas"
        /*0030*/ 	.string	"Cuda compilation tools, release 13.0, V13.0.88"
        /*0030*/ 	.string	"Build cuda_13.0.r13.0/compiler.36424714_0"
        /*0030*/ 	.string	"-arch sm_103a -m 64 "



//--------------------- .note.nv.cuinfo           --------------------------
	.section	.note.nv.cuinfo,"",@"SHT_NOTE"
	.sectionflags	@"SHF_NOTE_NV_CUINFO"
        /*0018*/ 	.short	0x0002
        /*001a*/ 	.short	0x0067
        /*001c*/ 	.short	0x0082
	.zero		2


//--------------------- .nv.info                  --------------------------
	.section	.nv.info,"",@"SHT_CUDA_INFO"
	.align	4


	//----- nvinfo : EIATTR_REGCOUNT
	.align		4
        /*0000*/ 	.byte	0x04, 0x2f
        /*0002*/ 	.short	(.L_12 - .L_11)
	.align		4
.L_11:
        /*0004*/ 	.word	index@(_ZN7cutlass13device_kernelIN5flash11enable_sm90INS1_16FlashAttnFwdSm90INS1_25CollectiveMainloopFwdSm90ILi2EN4cute5tupleIJNS5_1CILi1EEES8_S8_EEENS6_IJNS7_ILi128EEENS7_ILi96EEENS7_ILi64EEEEEELi256ENS_6half_tEfNS_4arch4Sm90ELb1ELb0ELb1ELb1ELb1ELb1ELb1ELb1ELb0ELb1ELb0ELb0EEENS1_21CollectiveEpilogueFwdINS6_IJSA_NS7_ILi256EEESB_EEES9_SE_SG_Li256ELb1ELb1ELb0ELb0EEENS1_36VarlenDynamicPersistentTileSchedulerILi128ELi96ELi256ELi128ELb0ELb1ELb1ELb1ELb1ELb1EEEEEEEEEvNT_6ParamsE)
        /*0008*/ 	.word	0x00000004


	//----- nvinfo : EIATTR_FRAME_SIZE
	.align		4
.L_12:
        /*000c*/ 	.byte	0x04, 0x11
        /*000e*/ 	.short	(.L_14 - .L_13)
	.align		4
.L_13:
        /*0010*/ 	.word	index@(_ZN7cutlass13device_kernelIN5flash11enable_sm90INS1_16FlashAttnFwdSm90INS1_25CollectiveMainloopFwdSm90ILi2EN4cute5tupleIJNS5_1CILi1EEES8_S8_EEENS6_IJNS7_ILi128EEENS7_ILi96EEENS7_ILi64EEEEEELi256ENS_6half_tEfNS_4arch4Sm90ELb1ELb0ELb1ELb1ELb1ELb1ELb1ELb1ELb0ELb1ELb0ELb0EEENS1_21CollectiveEpilogueFwdINS6_IJSA_NS7_ILi256EEESB_EEES9_SE_SG_Li256ELb1ELb1ELb0ELb0EEENS1_36VarlenDynamicPersistentTileSchedulerILi128ELi96ELi256ELi128ELb0ELb1ELb1ELb1ELb1ELb1EEEEEEEEEvNT_6ParamsE)
        /*0014*/ 	.word	0x00000000


	//----- nvinfo : EIATTR_REGCOUNT
	.align		4
.L_14:
        /*0018*/ 	.byte	0x04, 0x2f
        /*001a*/ 	.short	(.L_16 - .L_15)
	.align		4
.L_15:
        /*001c*/ 	.word	index@(_ZN7cutlass13device_kernelIN5flash11enable_sm90INS1_16FlashAttnFwdSm90INS1_25CollectiveMainloopFwdSm90ILi2EN4cute5tupleIJNS5_1CILi1EEES8_S8_EEENS6_IJNS7_ILi128EEENS7_ILi96EEENS7_ILi64EEEEEELi256ENS_6half_tEfNS_4arch4Sm90ELb1ELb0ELb1ELb1ELb1ELb0ELb1ELb1ELb0ELb1ELb0ELb0EEENS1_21CollectiveEpilogueFwdINS6_IJSA_NS7_ILi256EEESB_EEES9_SE_SG_Li256ELb1ELb1ELb0ELb0EEENS1_36VarlenDynamicPersistentTileSchedulerILi128ELi96ELi256ELi128ELb0ELb1ELb1ELb1ELb1ELb1EEEEEEEEEvNT_6ParamsE)
        /*0020*/ 	.word	0x00000004


	//----- nvinfo : EIATTR_FRAME_SIZE
	.align		4
.L_16:
        /*0024*/ 	.byte	0x04, 0x11
        /*0026*/ 	.short	(.L_18 - .L_17)
	.align		4
.L_17:
        /*0028*/ 	.word	index@(_ZN7cutlass13device_kernelIN5flash11enable_sm90INS1_16FlashAttnFwdSm90INS1_25CollectiveMainloopFwdSm90ILi2EN4cute5tupleIJNS5_1CILi1EEES8_S8_EEENS6_IJNS7_ILi128EEENS7_ILi96EEENS7_ILi64EEEEEELi256ENS_6half_tEfNS_4arch4Sm90ELb1ELb0ELb1ELb1ELb1ELb0ELb1ELb1ELb0ELb1ELb0ELb0EEENS1_21CollectiveEpilogueFwdINS6_IJSA_NS7_ILi256EEESB_EEES9_SE_SG_Li256ELb1ELb1ELb0ELb0EEENS1_36VarlenDynamicPersistentTileSchedulerILi128ELi96ELi256ELi128ELb0ELb1ELb1ELb1ELb1ELb1EEEEEEEEEvNT_6ParamsE)
        /*002c*/ 	.word	0x00000000


	//----- nvinfo : EIATTR_REGCOUNT
	.align		4
.L_18:
        /*0030*/ 	.byte	0x04, 0x2f
        /*0032*/ 	.short	(.L_20 - .L_19)
	.align		4
.L_19:
        /*0034*/ 	.word	index@(_ZN7cutlass13device_kernelIN5flash11enable_sm90INS1_16FlashAttnFwdSm90INS1_25CollectiveMainloopFwdSm90ILi2EN4cute5tupleIJNS5_1CILi1EEES8_S8_EEENS6_IJNS7_ILi128EEENS7_ILi96EEENS7_ILi64EEEEEELi256ENS_6half_tEfNS_4arch4Sm90ELb1ELb0ELb1ELb1ELb1ELb1ELb0ELb1ELb0ELb1ELb0ELb0EEENS1_21CollectiveEpilogueFwdINS6_IJSA_NS7_ILi256EEESB_EEES9_SE_SG_Li256ELb1ELb1ELb0ELb0EEENS1_36VarlenDynamicPersistentTileSchedulerILi128ELi96ELi256ELi128ELb0ELb1ELb1ELb1ELb1ELb1EEEEEEEEEvNT_6ParamsE)
        /*0038*/ 	.word	0x00000004


	//----- nvinfo : EIATTR_FRAME_SIZE
	.align		4
.L_20:
        /*003c*/ 	.byte	0x04, 0x11
        /*003e*/ 	.short	(.L_22 - .L_21)
	.align		4
.L_21:
        /*0040*/ 	.word	index@(_ZN7cutlass13device_kernelIN5flash11enable_sm90INS1_16FlashAttnFwdSm90INS1_25CollectiveMainloopFwdSm90ILi2EN4cute5tupleIJNS5_1CILi1EEES8_S8_EEENS6_IJNS7_ILi128EEENS7_ILi96EEENS7_ILi64EEEEEELi256ENS_6half_tEfNS_4arch4Sm90ELb1ELb0ELb1ELb1ELb1ELb1ELb0ELb1ELb0ELb1ELb0ELb0EEENS1_21CollectiveEpilogueFwdINS6_IJSA_NS7_ILi256EEESB_EEES9_SE_SG_Li256ELb1ELb1ELb0ELb0EEENS1_36VarlenDynamicPersistentTileSchedulerILi128ELi96ELi256ELi128ELb0ELb1ELb1ELb1ELb1ELb1EEEEEEEEEvNT_6ParamsE)
        /*0044*/ 	.word	0x00000000


	//----- nvinfo : EIATTR_REGCOUNT
	.align		4
.L_22:
        /*0048*/ 	.byte	0x04, 0x2f
        /*004a*/ 	.short	(.L_24 - .L_23)
	.align		4
.L_23:
        /*004c*/ 	.word	index@(_ZN7cutlass13device_kernelIN5flash11enable_sm90INS1_16FlashAttnFwdSm90INS1_25CollectiveMainloopFwdSm90ILi2EN4cute5tupleIJNS5_1CILi1EEES8_S8_EEENS6_IJNS7_ILi128EEENS7_ILi96EEENS7_ILi64EEEEEELi256ENS_6half_tEfNS_4arch4Sm90ELb1ELb0ELb1ELb1ELb1ELb0ELb0ELb1ELb0ELb1ELb0ELb0EEENS1_21CollectiveEpilogueFwdINS6_IJSA_NS7_ILi256EEESB_EEES9_SE_SG_Li256ELb1ELb1ELb0ELb0EEENS1_36VarlenDynamicPersistentTileSchedulerILi128ELi96ELi256ELi128ELb0ELb1ELb1ELb1ELb1ELb1EEEEEEEEEvNT_6ParamsE)
        /*0050*/ 	.word	0x00000004


	//----- nvinfo : EIATTR_FRAME_SIZE
	.align		4
.L_24:
        /*0054*/ 	.byte	0x04, 0x11
        /*0056*/ 	.short	(.L_26 - .L_25)
	.align		4
.L_25:
        /*0058*/ 	.word	index@(_ZN7cutlass13device_kernelIN5flash11enable_sm90INS1_16FlashAttnFwdSm90INS1_25CollectiveMainloopFwdSm90ILi2EN4cute5tupleIJNS5_1CILi1EEES8_S8_EEENS6_IJNS7_ILi128EEENS7_ILi96EEENS7_ILi64EEEEEELi256ENS_6half_tEfNS_4arch4Sm90ELb1ELb0ELb1ELb1ELb1ELb0ELb0ELb1ELb0ELb1ELb0ELb0EEENS1_21CollectiveEpilogueFwdINS6_IJSA_NS7_ILi256EEESB_EEES9_SE_SG_Li256ELb1ELb1ELb0ELb0EEENS1_36VarlenDynamicPersistentTileSchedulerILi128ELi96ELi256ELi128ELb0ELb1ELb1ELb1ELb1ELb1EEEEEEEEEvNT_6ParamsE)
        /*005c*/ 	.word	0x00000000


	//----- nvinfo : EIATTR_REGCOUNT
	.align		4
.L_26:
        /*0060*/ 	.byte	0x04, 0x2f
        /*0062*/ 	.short	(.L_28 - .L_27)
	.align		4
.L_27:
        /*0064*/ 	.word	index@(_ZN7cutlass13device_kernelIN5flash11enable_sm90INS1_16FlashAttnFwdSm90INS1_25CollectiveMainloopFwdSm90ILi2EN4cute5tupleIJNS5_1CILi1EEES8_S8_EEENS6_IJNS7_ILi128EEENS7_ILi96EEENS7_ILi64EEEEEELi256ENS_6half_tEfNS_4arch4Sm90ELb1ELb0ELb1ELb0ELb1ELb0ELb1ELb1ELb0ELb1ELb0ELb0EEENS1_21CollectiveEpilogueFwdINS6_IJSA_NS7_ILi256EEESB_EEES9_SE_SG_Li256ELb0ELb1ELb0ELb0EEENS1_30DynamicPersistentTileSchedulerILi256ELi128ELb0ELb1ELb1EEEEEEEEEvNT_6ParamsE)
        /*0068*/ 	.word	0x00000004


	//----- nvinfo : EIATTR_FRAME_SIZE
	.align		4
.L_28:
        /*006c*/ 	.byte	0x04, 0x11
        /*006e*/ 	.short	(.L_30 - .L_29)
	.align		4
.L_29:
        /*0070*/ 	.word	index@(_ZN7cutlass13device_kernelIN5flash11enable_sm90INS1_16FlashAttnFwdSm90INS1_25CollectiveMainloopFwdSm90ILi2EN4cute5tupleIJNS5_1CILi1EEES8_S8_EEENS6_IJNS7_ILi128EEENS7_ILi96EEENS7_ILi64EEEEEELi256ENS_6half_tEfNS_4arch4Sm90ELb1ELb0ELb1ELb0ELb1ELb0ELb1ELb1ELb0ELb1ELb0ELb0EEENS1_21CollectiveEpilogueFwdINS6_IJSA_NS7_ILi256EEESB_EEES9_SE_SG_Li256ELb0ELb1ELb0ELb0EEENS1_30DynamicPersistentTileSchedulerILi256ELi128ELb0ELb1ELb1EEEEEEEEEvNT_6ParamsE)
        /*0074*/ 	.word	0x00000000


	//----- nvinfo : EIATTR_REGCOUNT
	.align		4
.L_30:
        /*0078*/ 	.byte	0x04, 0x2f
        /*007a*/ 	.short	(.L_32 - .L_31)
	.align		4
.L_31:
        /*007c*/ 	.word	index@(_ZN7cutlass13device_kernelIN5flash11enable_sm90INS1_16FlashAttnFwdSm90INS1_25CollectiveMainloopFwdSm90ILi2EN4cute5tupleIJNS5_1CILi1EEES8_S8_EEENS6_IJNS7_ILi128EEENS7_ILi96EEENS7_ILi64EEEEEELi256ENS_6half_tEfNS_4arch4Sm90ELb1ELb0ELb1ELb0ELb1ELb0ELb0ELb1ELb0ELb1ELb0ELb0EEENS1_21CollectiveEpilogueFwdINS6_IJSA_NS7_ILi256EEESB_EEES9_SE_SG_Li256ELb0ELb1ELb0ELb0EEENS1_30DynamicPersistentTileSchedulerILi256ELi128ELb0ELb1ELb1EEEEEEEEEvNT_6ParamsE)
        /*0080*/ 	.word	0x00000004


	//----- nvinfo : EIATTR_FRAME_SIZE
	.align		4
.L_32:
        /*0084*/ 	.byte	0x04, 0x11
        /*0086*/ 	.short	(.L_34 - .L_33)
	.align		4
.L_33:
        /*0088*/ 	.word	index@(_ZN7cutlass13device_kernelIN5flash11enable_sm90INS1_16FlashAttnFwdSm90INS1_25CollectiveMainloopFwdSm90ILi2EN4cute5tupleIJNS5_1CILi1EEES8_S8_EEENS6_IJNS7_ILi128EEENS7_ILi96EEENS7_ILi64EEEEEELi256ENS_6half_tEfNS_4arch4Sm90ELb1ELb0ELb1ELb0ELb1ELb0ELb0ELb1ELb0ELb1ELb0ELb0EEENS1_21CollectiveEpilogueFwdINS6_IJSA_NS7_ILi256EEESB_EEES9_SE_SG_Li256ELb0ELb1ELb0ELb0EEENS1_30DynamicPersistentTileSchedulerILi256ELi128ELb0ELb1ELb1EEEEEEEEEvNT_6ParamsE)
        /*008c*/ 	.word	0x00000000


	//----- nvinfo : EIATTR_REGCOUNT
	.align		4
.L_34:
        /*0090*/ 	.byte	0x04, 0x2f
        /*0092*/ 	.short	(.L_36 - .L_35)
	.align		4
.L_35:
        /*0094*/ 	.word	index@(_ZN7cutlass13device_kernelIN5flash11enable_sm90INS1_16FlashAttnFwdSm90INS1_25CollectiveMainloopFwdSm90ILi2EN4cute5tupleIJNS5_1CILi1EEES8_S8_EEENS6_IJNS7_ILi128EEENS7_ILi96EEENS7_ILi64EEEEEELi256ENS_6half_tEfNS_4arch4Sm90ELb0ELb1ELb1ELb1ELb1ELb1ELb1ELb1ELb0ELb1ELb0ELb0EEENS1_21CollectiveEpilogueFwdINS6_IJSA_NS7_ILi256EEESB_EEES9_SE_SG_Li256ELb1ELb1ELb0ELb0EEENS1_36VarlenDynamicPersistentTileSchedulerILi128ELi96ELi256ELi128ELb0ELb1ELb1ELb1ELb0ELb1EEEEEEEEEvNT_6ParamsE)
        /*0098*/ 	.word	0x00000004


	//----- nvinfo : EIATTR_FRAME_SIZE
	.align		4
.L_36:
        /*009c*/ 	.byte	0x04, 0x11
        /*009e*/ 	.short	(.L_38 - .L_37)
	.align		4
.L_37:
        /*00a0*/ 	.word	index@(_ZN7cutlass13device_kernelIN5flash11enable_sm90INS1_16FlashAttnFwdSm90INS1_25CollectiveMainloopFwdSm90ILi2EN4cute5tupleIJNS5_1CILi1EEES8_S8_EEENS6_IJNS7_ILi128EEENS7_ILi96EEENS7_ILi64EEEEEELi256ENS_6half_tEfNS_4arch4Sm90ELb0ELb1ELb1ELb1ELb1ELb1ELb1ELb1ELb0ELb1ELb0ELb0EEENS1_21CollectiveEpilogueFwdINS6_IJSA_NS7_ILi256EEESB_EEES9_SE_SG_Li256ELb1ELb1ELb0ELb0EEENS1_36VarlenDynamicPersistentTileSchedulerILi128ELi96ELi256ELi128ELb0ELb1ELb1ELb1ELb0ELb1EEEEEEEEEvNT_6ParamsE)
        /*00a4*/ 	.word	0x00000000


	//----- nvinfo : EIATTR_REGCOUNT
	.align		4
.L_38:
        /*00a8*/ 	.byte	0x04, 0x2f
        /*00aa*/ 	.short	(.L_40 - .L_39)
	.align		4
.L_39:
        /*00ac*/ 	.word	index@(_ZN7cutlass13device_kernelIN5flash11enable_sm90INS1_16FlashAttnFwdSm90INS1_25CollectiveMainloopFwdSm90ILi2EN4cute5tupleIJNS5_1CILi1EEES8_S8_EEENS6_IJNS7_ILi128EEENS7_ILi96EEENS7_ILi64EEEEEELi256ENS_6half_tEfNS_4arch4Sm90ELb0ELb1ELb1ELb1ELb1ELb0ELb1ELb1ELb0ELb1ELb0ELb0EEENS1_21CollectiveEpilogueFwdINS6_IJSA_NS7_ILi256EEESB_EEES9_SE_SG_Li256ELb1ELb1ELb0ELb0EEENS1_36VarlenDynamicPersistentTileSchedulerILi128ELi96ELi256ELi128ELb0ELb1ELb1ELb1ELb0ELb1EEEEEEEEEvNT_6ParamsE)
        /*00b0*/ 	.word	0x00000004


	//----- nvinfo : EIATTR_FRAME_SIZE
	.align		4
.L_40:
        /*00b4*/ 	.byte	0x04, 0x11
        /*00b6*/ 	.short	(.L_42 - .L_41)
	.align		4
.L_41:
        /*00b8*/ 	.word	index@(_ZN7cutlass13device_kernelIN5flash11enable_sm90INS1_16FlashAttnFwdSm90INS1_25CollectiveMainloopFwdSm90ILi2EN4cute5tupleIJNS5_1CILi1EEES8_S8_EEENS6_IJNS7_ILi128EEENS7_ILi96EEENS7_ILi64EEEEEELi256ENS_6half_tEfNS_4arch4Sm90ELb0ELb1ELb1ELb1ELb1ELb0ELb1ELb1ELb0ELb1ELb0ELb0EEENS1_21CollectiveEpilogueFwdINS6_IJSA_NS7_ILi256EEESB_EEES9_SE_SG_Li256ELb1ELb1ELb0ELb0EEENS1_36VarlenDynamicPersistentTileSchedulerILi128ELi96ELi256ELi128ELb0ELb1ELb1ELb1ELb0ELb1EEEEEEEEEvNT_6ParamsE)
        /*00bc*/ 	.word	0x00000000


	//----- nvinfo : EIATTR_REGCOUNT
	.align		4
.L_42:
        /*00c0*/ 	.byte	0x04, 0x2f
        /*00c2*/ 	.short	(.L_44 - .L_43)
	.align		4
.L_43:
        /*00c4*/ 	.word	index@(_ZN7cutlass13device_kernelIN5flash11enable_sm90INS1_16FlashAttnFwdSm90INS1_25CollectiveMainloopFwdSm90ILi2EN4cute5tupleIJNS5_1CILi1EEES8_S8_EEENS6_IJNS7_ILi128EEENS7_ILi96EEENS7_ILi64EEEEEELi256ENS_6half_tEfNS_4arch4Sm90ELb0ELb1ELb1ELb1ELb1ELb1ELb0ELb1ELb0ELb1ELb0ELb0EEENS1_21CollectiveEpilogueFwdINS6_IJSA_NS7_ILi256EEESB_EEES9_SE_SG_Li256ELb1ELb1ELb0ELb0EEENS1_36VarlenDynamicPersistentTileSchedulerILi128ELi96ELi256ELi128ELb0ELb1ELb1ELb1ELb0ELb1EEEEEEEEEvNT_6ParamsE)
        /*00c8*/ 	.word	0x00000004


	//----- nvinfo : EIATTR_FRAME_SIZE
	.align		4
.L_44:
        /*00cc*/ 	.byte	0x04, 0x11
        /*00ce*/ 	.short	(.L_46 - .L_45)
	.align		4
.L_45:
        /*00d0*/ 	.word	index@(_ZN7cutlass13device_kernelIN5flash11enable_sm90INS1_16FlashAttnFwdSm90INS1_25CollectiveMainloopFwdSm90ILi2EN4cute5tupleIJNS5_1CILi1EEES8_S8_EEENS6_IJNS7_ILi128EEENS7_ILi96EEENS7_ILi64EEEEEELi256ENS_6half_tEfNS_4arch4Sm90ELb0ELb1ELb1ELb1ELb1ELb1ELb0ELb1ELb0ELb1ELb0ELb0EEENS1_21CollectiveEpilogueFwdINS6_IJSA_NS7_ILi256EEESB_EEES9_SE_SG_Li256ELb1ELb1ELb0ELb0EEENS1_36VarlenDynamicPersistentTileSchedulerILi128ELi96ELi256ELi128ELb0ELb1ELb1ELb1ELb0ELb1EEEEEEEEEvNT_6ParamsE)
        /*00d4*/ 	.word	0x00000000


	//----- nvinfo : EIATTR_REGCOUNT
	.align		4
.L_46:
        /*00d8*/ 	.byte	0x04, 0x2f
        /*00da*/ 	.short	(.L_48 - .L_47)
	.align		4
.L_47:
        /*00dc*/ 	.word	index@(_ZN7cutlass13device_kernelIN5flash11enable_sm90INS1_16FlashAttnFwdSm90INS1_25CollectiveMainloopFwdSm90ILi2EN4cute5tupleIJNS5_1CILi1EEES8_S8_EEENS6_IJNS7_ILi128EEENS7_ILi96EEENS7_ILi64EEEEEELi256ENS_6half_tEfNS_4arch4Sm90ELb0ELb1ELb1ELb1ELb1ELb0ELb0ELb1ELb0ELb1ELb0ELb0EEENS1_21CollectiveEpilogueFwdINS6_IJSA_NS7_ILi256EEESB_EEES9_SE_SG_Li256ELb1ELb1ELb0ELb0EEENS1_36VarlenDynamicPersistentTileSchedulerILi128ELi96ELi256ELi128ELb0ELb1ELb1ELb1ELb0ELb1EEEEEEEEEvNT_6ParamsE)
        /*00e0*/ 	.word	0x00000004


	//----- nvinfo : EIATTR_FRAME_SIZE
	.align		4
.L_48:
        /*00e4*/ 	.byte	0x04, 0x11
        /*00e6*/ 	.short	(.L_50 - .L_49)
	.align		4
.L_49:
        /*00e8*/ 	.word	index@(_ZN7cutlass13device_kernelIN5flash11enable_sm90INS1_16FlashAttnFwdSm90INS1_25CollectiveMainloopFwdSm90ILi2EN4cute5tupleIJNS5_1CILi1EEES8_S8_EEENS6_IJNS7_ILi128EEENS7_ILi96EEENS7_ILi64EEEEEELi256ENS_6half_tEfNS_4arch4Sm90ELb0ELb1ELb1ELb1ELb1ELb0ELb0ELb1ELb0ELb1ELb0ELb0EEENS1_21CollectiveEpilogueFwdINS6_IJSA_NS7_ILi256EEESB_EEES9_SE_SG_Li256ELb1ELb1ELb0ELb0EEENS1_36VarlenDynamicPersistentTileSchedulerILi128ELi96ELi256ELi128ELb0ELb1ELb1ELb1ELb0ELb1EEEEEEEEEvNT_6ParamsE)
        /*00ec*/ 	.word	0x00000000


	//----- nvinfo : EIATTR_REGCOUNT
	.align		4
.L_50:
        /*00f0*/ 	.byte	0x04, 0x2f
        /*00f2*/ 	.short	(.L_52 - .L_51)
	.align		4
.L_51:
        /*00f4*/ 	.word	index@(_ZN7cutlass13device_kernelIN5flash11enable_sm90INS1_16FlashAttnFwdSm90INS1_25CollectiveMainloopFwdSm90ILi2EN4cute5tupleIJNS5_1CILi1EEES8_S8_EEENS6_IJNS7_ILi128EEENS7_ILi96EEENS7_ILi64EEEEEELi256ENS_6half_tEfNS_4arch4Sm90ELb0ELb1ELb1ELb0ELb1ELb0ELb1ELb1ELb0ELb1ELb0ELb0EEENS1_21CollectiveEpilogueFwdINS6_IJSA_NS7_ILi256EEESB_EEES9_SE_SG_Li256ELb0ELb1ELb0ELb0EEENS1_30DynamicPersistentTileSchedulerILi256ELi128ELb0ELb1ELb1EEEEEEEEEvNT_6ParamsE)
        /*00f8*/ 	.word	0x00000004


	//----- nvinfo : EIATTR_FRAME_SIZE
	.align		4
.L_52:
        /*00fc*/ 	.byte	0x04, 0x11
        /*00fe*/ 	.short	(.L_54 - .L_53)
	.align		4
.L_53:
        /*0100*/ 	.word	index@(_ZN7cutlass13device_kernelIN5flash11enable_sm90INS1_16FlashAttnFwdSm90INS1_25CollectiveMainloopFwdSm90ILi2EN4cute5tupleIJNS5_1CILi1EEES8_S8_EEENS6_IJNS7_ILi128EEENS7_ILi96EEENS7_ILi64EEEEEELi256ENS_6half_tEfNS_4arch4Sm90ELb0ELb1ELb1ELb0ELb1ELb0ELb1ELb1ELb0ELb1ELb0ELb0EEENS1_21CollectiveEpilogueFwdINS6_IJSA_NS7_ILi256EEESB_EEES9_SE_SG_Li256ELb0ELb1ELb0ELb0EEENS1_30DynamicPersistentTileSchedulerILi256ELi128ELb0ELb1ELb1EEEEEEEEEvNT_6ParamsE)
        /*0104*/ 	.word	0x00000000


	//----- nvinfo : EIATTR_REGCOUNT
	.align		4
.L_54:
        /*0108*/ 	.byte	0x04, 0x2f
        /*010a*/ 	.short	(.L_56 - .L_55)
	.align		4
.L_55:
        /*010c*/ 	.word	index@(_ZN7cutlass13device_kernelIN5flash11enable_sm90INS1_16FlashAttnFwdSm90INS1_25CollectiveMainloopFwdSm90ILi2EN4cute5tupleIJNS5_1CILi1EEES8_S8_EEENS6_IJNS7_ILi128EEENS7_ILi96EEENS7_ILi64EEEEEELi256ENS_6half_tEfNS_4arch4Sm90ELb0ELb1ELb1ELb0ELb1ELb0ELb0ELb1ELb0ELb1ELb0ELb0EEENS1_21CollectiveEpilogueFwdINS6_IJSA_NS7_ILi256EEESB_EEES9_SE_SG_Li256ELb0ELb1ELb0ELb0EEENS1_30DynamicPersistentTileSchedulerILi256ELi128ELb0ELb1ELb1EEEEEEEEEvNT_6ParamsE)
        /*0110*/ 	.word	0x00000004


	//----- nvinfo : EIATTR_FRAME_SIZE
	.align		4
.L_56:
        /*0114*/ 	.byte	0x04, 0x11
        /*0116*/ 	.short	(.L_58 - .L_57)
	.align		4
.L_57:
        /*0118*/ 	.word	index@(_ZN7cutlass13device_kernelIN5flash11enable_sm90INS1_16FlashAttnFwdSm90INS1_25CollectiveMainloopFwdSm90ILi2EN4cute5tupleIJNS5_1CILi1EEES8_S8_EEENS6_IJNS7_ILi128EEENS7_ILi96EEENS7_ILi64EEEEEELi256ENS_6half_tEfNS_4arch4Sm90ELb0ELb1ELb1ELb0ELb1ELb0ELb0ELb1ELb0ELb1ELb0ELb0EEENS1_21CollectiveEpilogueFwdINS6_IJSA_NS7_ILi256EEESB_EEES9_SE_SG_Li256ELb0ELb1ELb0ELb0EEENS1_30DynamicPersistentTileSchedulerILi256ELi128ELb0ELb1ELb1EEEEEEEEEvNT_6ParamsE)
        /*011c*/ 	.word	0x00000000


	//----- nvinfo : EIATTR_REGCOUNT
	.align		4
.L_58:
        /*0120*/ 	.byte	0x04, 0x2f
        /*0122*/ 	.short	(.L_60 - .L_59)
	.align		4
.L_59:
        /*0124*/ 	.word	index@(_ZN7cutlass13device_kernelIN5flash11enable_sm90INS1_16FlashAttnFwdSm90INS1_25CollectiveMainloopFwdSm90ILi2EN4cute5tupleIJNS5_1CILi1EEES8_S8_EEENS6_IJNS7_ILi128EEENS7_ILi96EEENS7_ILi64EEEEEELi256ENS_6half_tEfNS_4arch4Sm90ELb0ELb0ELb1ELb1ELb1ELb1ELb1ELb1ELb0ELb1ELb0ELb0EEENS1_21CollectiveEpilogueFwdINS6_IJSA_NS7_ILi256EEESB_EEES9_SE_SG_Li256ELb1ELb1ELb0ELb0EEENS1_36VarlenDynamicPersistentTileSchedulerILi128ELi96ELi256ELi128ELb0ELb1ELb1ELb0ELb1ELb1EEEEEEEEEvNT_6ParamsE)
        /*0128*/ 	.word	0x00000004


	//----- nvinfo : EIATTR_FRAME_SIZE
	.align		4
.L_60:
        /*012c*/ 	.byte	0x04, 0x11
        /*012e*/ 	.short	(.L_62 - .L_61)
	.align		4
.L_61:
        /*0130*/ 	.word	index@(_ZN7cutlass13device_kernelIN5flash11enable_sm90INS1_16FlashAttnFwdSm90INS1_25CollectiveMainloopFwdSm90ILi2EN4cute5tupleIJNS5_1CILi1EEES8_S8_EEENS6_IJNS7_ILi128EEENS7_ILi96EEENS7_ILi64EEEEEELi256ENS_6half_tEfNS_4arch4Sm90ELb0ELb0ELb1ELb1ELb1ELb1ELb1ELb1ELb0ELb1ELb0ELb0EEENS1_21CollectiveEpilogueFwdINS6_IJSA_NS7_ILi256EEESB_EEES9_SE_SG_Li256ELb1ELb1ELb0ELb0EEENS1_36VarlenDynamicPersistentTileSchedulerILi128ELi96ELi256ELi128ELb0ELb1ELb1ELb0ELb1ELb1EEEEEEEEEvNT_6ParamsE)
        /*0134*/ 	.word	0x00000000


	//----- nvinfo : EIATTR_REGCOUNT
	.align		4
.L_62:
        /*0138*/ 	.byte	0x04, 0x2f
        /*013a*/ 	.short	(.L_64 - .L_63)
	.align		4
.L_63:
        /*013c*/ 	.word	index@(_ZN7cutlass13device_kernelIN5flash11enable_sm90INS1_16FlashAttnFwdSm90INS1_25CollectiveMainloopFwdSm90ILi2EN4cute5tupleIJNS5_1CILi1EEES8_S8_EEENS6_IJNS7_ILi128EEENS7_ILi96EEENS7_ILi64EEEEEELi256ENS_6half_tEfNS_4arch4Sm90ELb0ELb0ELb1ELb1ELb1ELb0ELb1ELb1ELb0ELb1ELb0ELb0EEENS1_21CollectiveEpilogueFwdINS6_IJSA_NS7_ILi256EEESB_EEES9_SE_SG_Li256ELb1ELb1ELb0ELb0EEENS1_36VarlenDynamicPersistentTileSchedulerILi128ELi96ELi256ELi128ELb0ELb1ELb1ELb0ELb1ELb1EEEEEEEEEvNT_6ParamsE)
        /*0140*/ 	.word	0x00000004


	//----- nvinfo : EIATTR_FRAME_SIZE
	.align		4
.L_64:
        /*0144*/ 	.byte	0x04, 0x11
        /*0146*/ 	.short	(.L_66 - .L_65)
	.align		4
.L_65:
        /*0148*/ 	.word	index@(_ZN7cutlass13device_kernelIN5flash11enable_sm90INS1_16FlashAttnFwdSm90INS1_25CollectiveMainloopFwdSm90ILi2EN4cute5tupleIJNS5_1CILi1EEES8_S8_EEENS6_IJNS7_ILi128EEENS7_ILi96EEENS7_ILi64EEEEEELi256ENS_6half_tEfNS_4arch4Sm90ELb0ELb0ELb1ELb1ELb1ELb0ELb1ELb1ELb0ELb1ELb0ELb0EEENS1_21CollectiveEpilogueFwdINS6_IJSA_NS7_ILi256EEESB_EEES9_SE_SG_Li256ELb1ELb1ELb0ELb0EEENS1_36VarlenDynamicPersistentTileSchedulerILi128ELi96ELi256ELi128ELb0ELb1ELb1ELb0ELb1ELb1EEEEEEEEEvNT_6ParamsE)
        /*014c*/ 	.word	0x00000000


	//----- nvinfo : EIATTR_REGCOUNT
	.align		4
.L_66:
        /*0150*/ 	.byte	0x04, 0x2f
        /*0152*/ 	.short	(.L_68 - .L_67)
	.align		4
.L_67:
        /*0154*/ 	.word	index@(_ZN7cutlass13device_kernelIN5flash11enable_sm90INS1_16FlashAttnFwdSm90INS1_25CollectiveMainloopFwdSm90ILi2EN4cute5tupleIJNS5_1CILi1EEES8_S8_EEENS6_IJNS7_ILi128EEENS7_ILi96EEENS7_ILi64EEEEEELi256ENS_6half_tEfNS_4arch4Sm90ELb0ELb0ELb1ELb1ELb1ELb1ELb0ELb1ELb0ELb1ELb0ELb0EEENS1_21CollectiveEpilogueFwdINS6_IJSA_NS7_ILi256EEESB_EEES9_SE_SG_Li256ELb1ELb1ELb0ELb0EEENS1_36VarlenDynamicPersistentTileSchedulerILi128ELi96ELi256ELi128ELb0ELb1ELb1ELb0ELb1ELb1EEEEEEEEEvNT_6ParamsE)
        /*0158*/ 	.word	0x00000004


	//----- nvinfo : EIATTR_FRAME_SIZE
	.align		4
.L_68:
        /*015c*/ 	.byte	0x04, 0x11
        /*015e*/ 	.short	(.L_70 - .L_69)
	.align		4
.L_69:
        /*0160*/ 	.word	index@(_ZN7cutlass13device_kernelIN5flash11enable_sm90INS1_16FlashAttnFwdSm90INS1_25CollectiveMainloopFwdSm90ILi2EN4cute5tupleIJNS5_1CILi1EEES8_S8_EEENS6_IJNS7_ILi128EEENS7_ILi96EEENS7_ILi64EEEEEELi256ENS_6half_tEfNS_4arch4Sm90ELb0ELb0ELb1ELb1ELb1ELb1ELb0ELb1ELb0ELb1ELb0ELb0EEENS1_21CollectiveEpilogueFwdINS6_IJSA_NS7_ILi256EEESB_EEES9_SE_SG_Li256ELb1ELb1ELb0ELb0EEENS1_36VarlenDynamicPersistentTileSchedulerILi128ELi96ELi256ELi128ELb0ELb1ELb1ELb0ELb1ELb1EEEEEEEEEvNT_6ParamsE)
        /*0164*/ 	.word	0x00000000


	//----- nvinfo : EIATTR_REGCOUNT
	.align		4
.L_70:
        /*0168*/ 	.byte	0x04, 0x2f
        /*016a*/ 	.short	(.L_72 - .L_71)
	.align		4
.L_71:
        /*016c*/ 	.word	index@(_ZN7cutlass13device_kernelIN5flash11enable_sm90INS1_16FlashAttnFwdSm90INS1_25CollectiveMainloopFwdSm90ILi2EN4cute5tupleIJNS5_1CILi1EEES8_S8_EEENS6_IJNS7_ILi128EEENS7_ILi96EEENS7_ILi64EEEEEELi256ENS_6half_tEfNS_4arch4Sm90ELb0ELb0ELb1ELb1ELb1ELb0ELb0ELb1ELb0ELb1ELb0ELb0EEENS1_21CollectiveEpilogueFwdINS6_IJSA_NS7_ILi256EEESB_EEES9_SE_SG_Li256ELb1ELb1ELb0ELb0EEENS1_36VarlenDynamicPersistentTileSchedulerILi128ELi96ELi256ELi128ELb0ELb1ELb1ELb0ELb1ELb1EEEEEEEEEvNT_6ParamsE)
        /*0170*/ 	.word	0x00000004


	//----- nvinfo : EIATTR_FRAME_SIZE
	.align		4
.L_72:
        /*0174*/ 	.byte	0x04, 0x11
        /*0176*/ 	.short	(.L_74 - .L_73)
	.align		4
.L_73:
        /*0178*/ 	.word	index@(_ZN7cutlass13device_kernelIN5flash11enable_sm90INS1_16FlashAttnFwdSm90INS1_25CollectiveMainloopFwdSm90ILi2EN4cute5tupleIJNS5_1CILi1EEES8_S8_EEENS6_IJNS7_ILi128EEENS7_ILi96EEENS7_ILi64EEEEEELi256ENS_6half_tEfNS_4arch4Sm90ELb0ELb0ELb1ELb1ELb1ELb0ELb0ELb1ELb0ELb1ELb0ELb0EEENS1_21CollectiveEpilogueFwdINS6_IJSA_NS7_ILi256EEESB_EEES9_SE_SG_Li256ELb1ELb1ELb0ELb0EEENS1_36VarlenDynamicPersistentTileSchedulerILi128ELi96ELi256ELi128ELb0ELb1ELb1ELb0ELb1ELb1EEEEEEEEEvNT_6ParamsE)
        /*017c*/ 	.word	0x00000000


	//----- nvinfo : EIATTR_REGCOUNT
	.align		4
.L_74:
        /*0180*/ 	.byte	0x04, 0x2f
        /*0182*/ 	.short	(.L_76 - .L_75)
	.align		4
.L_75:
        /*0184*/ 	.word	index@(_ZN7cutlass13device_kernelIN5flash11enable_sm90INS1_16FlashAttnFwdSm90INS1_25CollectiveMainloopFwdSm90ILi2EN4cute5tupleIJNS5_1CILi1EEES8_S8_EEENS6_IJNS7_ILi128EEENS7_ILi96EEENS7_ILi64EEEEEELi256ENS_6half_tEfNS_4arch4Sm90ELb0ELb0ELb1ELb0ELb1ELb0ELb1ELb1ELb0ELb1ELb0ELb0EEENS1_21CollectiveEpilogueFwdINS6_IJSA_NS7_ILi256EEESB_EEES9_SE_SG_Li256ELb0ELb1ELb0ELb0EEENS1_29StaticPersistentTileSchedulerILb0EEEEEEEEEvNT_6ParamsE)
        /*0188*/ 	.word	0x00000004


	//----- nvinfo : EIATTR_FRAME_SIZE
	.align		4
.L_76:
        /*018c*/ 	.byte	0x04, 0x11
        /*018e*/ 	.short	(.L_78 - .L_77)
	.align		4
.L_77:
        /*0190*/ 	.word	index@(_ZN7cutlass13device_kernelIN5flash11enable_sm90INS1_16FlashAttnFwdSm90INS1_25CollectiveMainloopFwdSm90ILi2EN4cute5tupleIJNS5_1CILi1EEES8_S8_EEENS6_IJNS7_ILi128EEENS7_ILi96EEENS7_ILi64EEEEEELi256ENS_6half_tEfNS_4arch4Sm90ELb0ELb0ELb1ELb0ELb1ELb0ELb1ELb1ELb0ELb1ELb0ELb0EEENS1_21CollectiveEpilogueFwdINS6_IJSA_NS7_ILi256EEESB_EEES9_SE_SG_Li256ELb0ELb1ELb0ELb0EEENS1_29StaticPersistentTileSchedulerILb0EEEEEEEEEvNT_6ParamsE)
        /*0194*/ 	.word	0x00000000


	//----- nvinfo : EIATTR_REGCOUNT
	.align		4
.L_78:
        /*0198*/ 	.byte	0x04, 0x2f
        /*019a*/ 	.short	(.L_80 - .L_79)
	.align		4
.L_79:
        /*019c*/ 	.word	index@(_ZN7cutlass13device_kernelIN5flash11enable_sm90INS1_16FlashAttnFwdSm90INS1_25CollectiveMainloopFwdSm90ILi2EN4cute5tupleIJNS5_1CILi1EEES8_S8_EEENS6_IJNS7_ILi128EEENS7_ILi96EEENS7_ILi64EEEEEELi256ENS_6half_tEfNS_4arch4Sm90ELb0ELb0ELb1ELb0ELb1ELb0ELb0ELb1ELb0ELb1ELb0ELb0EEENS1_21CollectiveEpilogueFwdINS6_IJSA_NS7_ILi256EEESB_EEES9_SE_SG_Li256ELb0ELb1ELb0ELb0EEENS1_29StaticPersistentTileSchedulerILb0EEEEEEEEEvNT_6ParamsE)
        /*01a0*/ 	.word	0x00000004


	//----- nvinfo : EIATTR_FRAME_SIZE
	.align		4
.L_80:
        /*01a4*/ 	.byte	0x04, 0x11
        /*01a6*/ 	.short	(.L_82 - .L_81)
	.align		4
.L_81:
        /*01a8*/ 	.word	index@(_ZN7cutlass13device_kernelIN5flash11enable_sm90INS1_16FlashAttnFwdSm90INS1_25CollectiveMainloopFwdSm90ILi2EN4cute5tupleIJNS5_1CILi1EEES8_S8_EEENS6_IJNS7_ILi128EEENS7_ILi96EEENS7_ILi64EEEEEELi256ENS_6half_tEfNS_4arch4Sm90ELb0ELb0ELb1ELb0ELb1ELb0ELb0ELb1ELb0ELb1ELb0ELb0EEENS1_21CollectiveEpilogueFwdINS6_IJSA_NS7_ILi256EEESB_EEES9_SE_SG_Li256ELb0ELb1ELb0ELb0EEENS1_29StaticPersistentTileSchedulerILb0EEEEEEEEEvNT_6ParamsE)
        /*01ac*/ 	.word	0x00000000


	//----- nvinfo : EIATTR_REGCOUNT
	.align		4
.L_82:
        /*01b0*/ 	.byte	0x04, 0x2f
        /*01b2*/ 	.short	(.L_84 - .L_83)
	.align		4
.L_83:
        /*01b4*/ 	.word	index@(_ZN7cutlass13device_kernelIN5flash11enable_sm90INS1_16FlashAttnFwdSm90INS1_25CollectiveMainloopFwdSm90ILi2EN4cute5tupleIJNS5_1CILi1EEES8_S8_EEENS6_IJNS7_ILi64EEESA_SA_EEELi512ENS_6half_tEfNS_4arch4Sm90ELb1ELb0ELb1ELb1ELb1ELb1ELb1ELb0ELb0ELb1ELb0ELb0EEENS1_21CollectiveEpilogueFwdINS6_IJSA_NS7_ILi512EEESA_EEES9_SC_SE_Li256ELb1ELb1ELb0ELb0EEENS1_36VarlenDynamicPersistentTileSchedulerILi64ELi64ELi256ELi128ELb0ELb1ELb1ELb1ELb1ELb1EEEEEEEEEvNT_6ParamsE)
        /*01b8*/ 	.word	0x00000004


	//----- nvinfo : EIATTR_FRAME_SIZE
	.align		4
.L_84:
        /*01bc*/ 	.byte	0x04, 0x11
        /*01be*/ 	.short	(.L_86 - .L_85)
	.align		4
.L_85:
        /*01c0*/ 	.word	index@(_ZN7cutlass13device_kernelIN5flash11enable_sm90INS1_16FlashAttnFwdSm90INS1_25CollectiveMainloopFwdSm90ILi2EN4cute5tupleIJNS5_1CILi1EEES8_S8_EEENS6_IJNS7_ILi64EEESA_SA_EEELi512ENS_6half_tEfNS_4arch4Sm90ELb1ELb0ELb1ELb1ELb1ELb1ELb1ELb0ELb0ELb1ELb0ELb0EEENS1_21CollectiveEpilogueFwdINS6_IJSA_NS7_ILi512EEESA_EEES9_SC_SE_Li256ELb1ELb1ELb0ELb0EEENS1_36VarlenDynamicPersistentTileSchedulerILi64ELi64ELi256ELi128ELb0ELb1ELb1ELb1ELb1ELb1EEEEEEEEEvNT_6ParamsE)
        /*01c4*/ 	.word	0x00000000


	//----- nvinfo : EIATTR_REGCOUNT
	.align		4
.L_86:
        /*01c8*/ 	.byte	0x04, 0x2f
        /*01ca*/ 	.short	(.L_88 - .L_87)
	.align		4
.L_87:
        /*01cc*/ 	.word	index@(_ZN7cutlass13device_kernelIN5flash11enable_sm90INS1_16FlashAttnFwdSm90INS1_25CollectiveMainloopFwdSm90ILi2EN4cute5tupleIJNS5_1CILi1EEES8_S8_EEENS6_IJNS7_ILi64EEESA_SA_EEELi512ENS_6half_tEfNS_4arch4Sm90ELb1ELb0ELb1ELb1ELb1ELb0ELb1ELb0ELb0ELb1ELb0ELb0EEENS1_21CollectiveEpilogueFwdINS6_IJSA_NS7_ILi512EEESA_EEES9_SC_SE_Li256ELb1ELb1ELb0ELb0EEENS1_36VarlenDynamicPersistentTileSchedulerILi64ELi64ELi256ELi128ELb0ELb1ELb1ELb1ELb1ELb1EEEEEEEEEvNT_6ParamsE)
        /*01d0*/ 	.word	0x00000004


	//----- nvinfo : EIATTR_FRAME_SIZE
	.align		4
.L_88:
        /*01d4*/ 	.byte	0x04, 0x11
        /*01d6*/ 	.short	(.L_90 - .L_89)
	.align		4
.L_89:
        /*01d8*/ 	.word	index@(_ZN7cutlass13device_kernelIN5flash11enable_sm90INS1_16FlashAttnFwdSm90INS1_25CollectiveMainloopFwdSm90ILi2EN4cute5tupleIJNS5_1CILi1EEES8_S8_EEENS6_IJNS7_ILi64EEESA_SA_EEELi512ENS_6half_tEfNS_4arch4Sm90ELb1ELb0ELb1ELb1ELb1ELb0ELb1ELb0ELb0ELb1ELb0ELb0EEENS1_21CollectiveEpilogueFwdINS6_IJSA_NS7_ILi512EEESA_EEES9_SC_SE_Li256ELb1ELb1ELb0ELb0EEENS1_36VarlenDynamicPersistentTileSchedulerILi64ELi64ELi256ELi128ELb0ELb1ELb1ELb1ELb1ELb1EEEEEEEEEvNT_6ParamsE)
        /*01dc*/ 	.word	0x00000000


	//----- nvinfo : EIATTR_REGCOUNT
	.align		4
.L_90:
        /*01e0*/ 	.byte	0x04, 0x2f
        /*01e2*/ 	.short	(.L_92 - .L_91)
	.align		4
.L_91:
        /*01e4*/ 	.word	index@(_ZN7cutlass13device_kernelIN5flash11enable_sm90INS1_16FlashAttnFwdSm90INS1_25CollectiveMainloopFwdSm90ILi2EN4cute5tupleIJNS5_1CILi1EEES8_S8_EEENS6_IJNS7_ILi64EEESA_SA_EEELi512ENS_6half_tEfNS_4arch4Sm90ELb1ELb0ELb1ELb1ELb1ELb1ELb0ELb0ELb0ELb1ELb0ELb0EEENS1_21CollectiveEpilogueFwdINS6_IJSA_NS7_ILi512EEESA_EEES9_SC_SE_Li256ELb1ELb1ELb0ELb0EEENS1_36VarlenDynamicPersistentTileSchedulerILi64ELi64ELi256ELi128ELb0ELb1ELb1ELb1ELb1ELb1EEEEEEEEEvNT_6ParamsE)
        /*01e8*/ 	.word	0x00000004


	//----- nvinfo : EIATTR_FRAME_SIZE
	.align		4
.L_92:
        /*01ec*/ 	.byte	0x04, 0x11
        /*01ee*/ 	.short	(.L_94 - .L_93)
	.align		4
.L_93:
        /*01f0*/ 	.word	index@(_ZN7cutlass13device_kernelIN5flash11enable_sm90INS1_16FlashAttnFwdSm90INS1_25CollectiveMainloopFwdSm90ILi2EN4cute5tupleIJNS5_1CILi1EEES8_S8_EEENS6_IJNS7_ILi64EEESA_SA_EEELi512ENS_6half_tEfNS_4arch4Sm90ELb1ELb0ELb1ELb1ELb1ELb1ELb0ELb0ELb0ELb1ELb0ELb0EEENS1_21CollectiveEpilogueFwdINS6_IJSA_NS7_ILi512EEESA_EEES9_SC_SE_Li256ELb1ELb1ELb0ELb0EEENS1_36VarlenDynamicPersistentTileSchedulerILi64ELi64ELi256ELi128ELb0ELb1ELb1ELb1ELb1ELb1EEEEEEEEEvNT_6ParamsE)
        /*01f4*/ 	.word	0x00000000


	//----- nvinfo : EIATTR_REGCOUNT
	.align		4
.L_94:
        /*01f8*/ 	.byte	0x04, 0x2f
        /*01fa*/ 	.short	(.L_96 - .L_95)
	.align		4
.L_95:
        /*01fc*/ 	.word	index@(_ZN7cutlass13device_kernelIN5flash11enable_sm90INS1_16FlashAttnFwdSm90INS1_25CollectiveMainloopFwdSm90ILi2EN4cute5tupleIJNS5_1CILi1EEES8_S8_EEENS6_IJNS7_ILi64EEESA_SA_EEELi512ENS_6half_tEfNS_4arch4Sm90ELb1ELb0ELb1ELb1ELb1ELb0ELb0ELb0ELb0ELb1ELb0ELb0EEENS1_21CollectiveEpilogueFwdINS6_IJSA_NS7_ILi512EEESA_EEES9_SC_SE_Li256ELb1ELb1ELb0ELb0EEENS1_36VarlenDynamicPersistentTileSchedulerILi64ELi64ELi256ELi128ELb0ELb1ELb1ELb1ELb1ELb1EEEEEEEEEvNT_6ParamsE)
        /*0200*/ 	.word	0x00000004


	//----- nvinfo : EIATTR_FRAME_SIZE
	.align		4
.L_96:
        /*0204*/ 	.byte	0x04, 0x11
        /*0206*/ 	.short	(.L_98 - .L_97)
	.align		4
.L_97:
        /*0208*/ 	.word	index@(_ZN7cutlass13device_kernelIN5flash11enable_sm90INS1_16FlashAttnFwdSm90INS1_25CollectiveMainloopFwdSm90ILi2EN4cute5tupleIJNS5_1CILi1EEES8_S8_EEENS6_IJNS7_ILi64EEESA_SA_EEELi512ENS_6half_tEfNS_4arch4Sm90ELb1ELb0ELb1ELb1ELb1ELb0ELb0ELb0ELb0ELb1ELb0ELb0EEENS1_21CollectiveEpilogueFwdINS6_IJSA_NS7_ILi512EEESA_EEES9_SC_SE_Li256ELb1ELb1ELb0ELb0EEENS1_36VarlenDynamicPersistentTileSchedulerILi64ELi64ELi256ELi128ELb0ELb1ELb1ELb1ELb1ELb1EEEEEEEEEvNT_6ParamsE)
        /*020c*/ 	.word	0x00000000


	//----- nvinfo : EIATTR_REGCOUNT
	.align		4
.L_98:
        /*0210*/ 	.byte	0x04, 0x2f
        /*0212*/ 	.short	(.L_100 - .L_99)
	.align		4
.L_99:
        /*0214*/ 	.word	index@(_ZN7cutlass13device_kernelIN5flash11enable_sm90INS1_16FlashAttnFwdSm90INS1_25CollectiveMainloopFwdSm90ILi2EN4cute5tupleIJNS5_1CILi1EEES8_S8_EEENS6_IJNS7_ILi64EEESA_SA_EEELi512ENS_6half_tEfNS_4arch4Sm90ELb1ELb0ELb1ELb0ELb1ELb0ELb1ELb0ELb0ELb1ELb0ELb0EEENS1_21CollectiveEpilogueFwdINS6_IJSA_NS7_ILi512EEESA_EEES9_SC_SE_Li256ELb0ELb1ELb0ELb0EEENS1_30DynamicPersistentTileSchedulerILi256ELi128ELb0ELb1ELb1EEEEEEEEEvNT_6ParamsE)
        /*0218*/ 	.word	0x00000004


	//----- nvinfo : EIATTR_FRAME_SIZE
	.align		4
.L_100:
        /*021c*/ 	.byte	0x04, 0x11
        /*021e*/ 	.short	(.L_102 - .L_101)
	.align		4
.L_101:
        /*0220*/ 	.word	index@(_ZN7cutlass13device_kernelIN5flash11enable_sm90INS1_16FlashAttnFwdSm90INS1_25CollectiveMainloopFwdSm90ILi2EN4cute5tupleIJNS5_1CILi1EEES8_S8_EEENS6_IJNS7_ILi64EEESA_SA_EEELi512ENS_6half_tEfNS_4arch4Sm90ELb1ELb0ELb1ELb0ELb1ELb0ELb1ELb0ELb0ELb1ELb0ELb0EEENS1_21CollectiveEpilogueFwdINS6_IJSA_NS7_ILi512EEESA_EEES9_SC_SE_Li256ELb0ELb1ELb0ELb0EEENS1_30DynamicPersistentTileSchedulerILi256ELi128ELb0ELb1ELb1EEEEEEEEEvNT_6ParamsE)
        /*0224*/ 	.word	0x00000000


	//----- nvinfo : EIATTR_REGCOUNT
	.align		4
.L_102:
        /*0228*/ 	.byte	0x04, 0x2f
        /*022a*/ 	.short	(.L_104 - .L_103)
	.align		4
.L_103:
        /*022c*/ 	.word	index@(_ZN7cutlass13device_kernelIN5flash11enable_sm90INS1_16FlashAttnFwdSm90INS1_25CollectiveMainloopFwdSm90ILi2EN4cute5tupleIJNS5_1CILi1EEES8_S8_EEENS6_IJNS7_ILi64EEESA_SA_EEELi512ENS_6half_tEfNS_4arch4Sm90ELb1ELb0ELb1ELb0ELb1ELb0ELb0ELb0ELb0ELb1ELb0ELb0EEENS1_21CollectiveEpilogueFwdINS6_IJSA_NS7_ILi512EEESA_EEES9_SC_SE_Li256ELb0ELb1ELb0ELb0EEENS1_30DynamicPersistentTileSchedulerILi256ELi128ELb0ELb1ELb1EEEEEEEEEvNT_6ParamsE)
        /*0230*/ 	.word	0x00000004


	//----- nvinfo : EIATTR_FRAME_SIZE
	.align		4
.L_104:
        /*0234*/ 	.byte	0x04, 0x11
        /*0236*/ 	.short	(.L_106 - .L_105)
	.align		4
.L_105:
        /*0238*/ 	.word	index@(_ZN7cutlass13device_kernelIN5flash11enable_sm90INS1_16FlashAttnFwdSm90INS1_25CollectiveMainloopFwdSm90ILi2EN4cute5tupleIJNS5_1CILi1EEES8_S8_EEENS6_IJNS7_ILi64EEESA_SA_EEELi512ENS_6half_tEfNS_4arch4Sm90ELb1ELb0ELb1ELb0ELb1ELb0ELb0ELb0ELb0ELb1ELb0ELb0EEENS1_21CollectiveEpilogueFwdINS6_IJSA_NS7_ILi512EEESA_EEES9_SC_SE_Li256ELb0ELb1ELb0ELb0EEENS1_30DynamicPersistentTileSchedulerILi256ELi128ELb0ELb1ELb1EEEEEEEEEvNT_6ParamsE)
        /*023c*/ 	.word	0x00000000


	//----- nvinfo : EIATTR_REGCOUNT
	.align		4
.L_106:
        /*0240*/ 	.byte	0x04, 0x2f
        /*0242*/ 	.short	(.L_108 - .L_107)
	.align		4
.L_107:
        /*0244*/ 	.word	index@(_ZN7cutlass13device_kernelIN5flash11enable_sm90INS1_16FlashAttnFwdSm90INS1_25CollectiveMainloopFwdSm90ILi2EN4cute5tupleIJNS5_1CILi1EEES8_S8_EEENS6_IJNS7_ILi64EEESA_SA_EEELi512ENS_6half_tEfNS_4arch4Sm90ELb0ELb1ELb1ELb1ELb1ELb1ELb1ELb0ELb0ELb1ELb0ELb0EEENS1_21CollectiveEpilogueFwdINS6_IJSA_NS7_ILi512EEESA_EEES9_SC_SE_Li256ELb1ELb1ELb0ELb0EEENS1_36VarlenDynamicPersistentTileSchedulerILi64ELi64ELi256ELi128ELb0ELb1ELb1ELb1ELb0ELb1EEEEEEEEEvNT_6ParamsE)
        /*0248*/ 	.word	0x00000004


	//----- nvinfo : EIATTR_FRAME_SIZE
	.align		4
.L_108:
        /*024c*/ 	.byte	0x04, 0x11
        /*024e*/ 	.short	(.L_110 - .L_109)
	.align		4
.L_109:
        /*0250*/ 	.word	index@(_ZN7cutlass13device_kernelIN5flash11enable_sm90INS1_16FlashAttnFwdSm90INS1_25CollectiveMainloopFwdSm90ILi2EN4cute5tupleIJNS5_1CILi1EEES8_S8_EEENS6_IJNS7_ILi64EEESA_SA_EEELi512ENS_6half_tEfNS_4arch4Sm90ELb0ELb1ELb1ELb1ELb1ELb1ELb1ELb0ELb0ELb1ELb0ELb0EEENS1_21CollectiveEpilogueFwdINS6_IJSA_NS7_ILi512EEESA_EEES9_SC_SE_Li256ELb1ELb1ELb0ELb0EEENS1_36VarlenDynamicPersistentTileSchedulerILi64ELi64ELi256ELi128ELb0ELb1ELb1ELb1ELb0ELb1EEEEEEEEEvNT_6ParamsE)
        /*0254*/ 	.word	0x00000000


	//----- nvinfo : EIATTR_REGCOUNT
	.align		4
.L_110:
        /*0258*/ 	.byte	0x04, 0x2f
        /*025a*/ 	.short	(.L_112 - .L_111)
	.align		4
.L_111:
        /*025c*/ 	.word	index@(_ZN7cutlass13device_kernelIN5flash11enable_sm90INS1_16FlashAttnFwdSm90INS1_25CollectiveMainloopFwdSm90ILi2EN4cute5tupleIJNS5_1CILi1EEES8_S8_EEENS6_IJNS7_ILi64EEESA_SA_EEELi512ENS_6half_tEfNS_4arch4Sm90ELb0ELb1ELb1ELb1ELb1ELb0ELb1ELb0ELb0ELb1ELb0ELb0EEENS1_21CollectiveEpilogueFwdINS6_IJSA_NS7_ILi512EEESA_EEES9_SC_SE_Li256ELb1ELb1ELb0ELb0EEENS1_36VarlenDynamicPersistentTileSchedulerILi64ELi64ELi256ELi128ELb0ELb1ELb1ELb1ELb0ELb1EEEEEEEEEvNT_6ParamsE)
        /*0260*/ 	.word	0x00000004


	//----- nvinfo : EIATTR_FRAME_SIZE
	.align		4
.L_112:
        /*0264*/ 	.byte	0x04, 0x11
        /*0266*/ 	.short	(.L_114 - .L_113)
	.align		4
.L_113:
        /*0268*/ 	.word	index@(_ZN7cutlass13device_kernelIN5flash11enable_sm90INS1_16FlashAttnFwdSm90INS1_25CollectiveMainloopFwdSm90ILi2EN4cute5tupleIJNS5_1CILi1EEES8_S8_EEENS6_IJNS7_ILi64EEESA_SA_EEELi512ENS_6half_tEfNS_4arch4Sm90ELb0ELb1ELb1ELb1ELb1ELb0ELb1ELb0ELb0ELb1ELb0ELb0EEENS1_21CollectiveEpilogueFwdINS6_IJSA_NS7_ILi512EEESA_EEES9_SC_SE_Li256ELb1ELb1ELb0ELb0EEENS1_36VarlenDynamicPersistentTileSchedulerILi64ELi64ELi256ELi128ELb0ELb1ELb1ELb1ELb0ELb1EEEEEEEEEvNT_6ParamsE)
        /*026c*/ 	.word	0x00000000


	//----- nvinfo : EIATTR_REGCOUNT
	.align		4
.L_114:
        /*0270*/ 	.byte	0x04, 0x2f
        /*0272*/ 	.short	(.L_116 - .L_115)
	.align		4
.L_115:
        /*0274*/ 	.word	index@(_ZN7cutlass13device_kernelIN5flash11enable_sm90INS1_16FlashAttnFwdSm90INS1_25CollectiveMainloopFwdSm90ILi2EN4cute5tupleIJNS5_1CILi1EEES8_S8_EEENS6_IJNS7_ILi64EEESA_SA_EEELi512ENS_6half_tEfNS_4arch4Sm90ELb0ELb1ELb1ELb1ELb1ELb1ELb0ELb0ELb0ELb1ELb0ELb0EEENS1_21CollectiveEpilogueFwdINS6_IJSA_NS7_ILi512EEESA_EEES9_SC_SE_Li256ELb1ELb1ELb0ELb0EEENS1_36VarlenDynamicPersistentTileSchedulerILi64ELi64ELi256ELi128ELb0ELb1ELb1ELb1ELb0ELb1EEEEEEEEEvNT_6ParamsE)
        /*0278*/ 	.word	0x00000004


	//----- nvinfo : EIATTR_FRAME_SIZE
	.align		4
.L_116:
        /*027c*/ 	.byte	0x04, 0x11
        /*027e*/ 	.short	(.L_118 - .L_117)
	.align		4
.L_117:
        /*0280*/ 	.word	index@(_ZN7cutlass13device_kernelIN5flash11enable_sm90INS1_16FlashAttnFwdSm90INS1_25CollectiveMainloopFwdSm90ILi2EN4cute5tupleIJNS5_1CILi1EEES8_S8_EEENS6_IJNS7_ILi64EEESA_SA_EEELi512ENS_6half_tEfNS_4arch4Sm90ELb0ELb1ELb1ELb1ELb1ELb1ELb0ELb0ELb0ELb1ELb0ELb0EEENS1_21CollectiveEpilogueFwdINS6_IJSA_NS7_ILi512EEESA_EEES9_SC_SE_Li256ELb1ELb1ELb0ELb0EEENS1_36VarlenDynamicPersistentTileSchedulerILi64ELi64ELi256ELi128ELb0ELb1ELb1ELb1ELb0ELb1EEEEEEEEEvNT_6ParamsE)
        /*0284*/ 	.word	0x00000000


	//----- nvinfo : EIATTR_REGCOUNT
	.align		4
.L_118:
        /*0288*/ 	.byte	0x04, 0x2f
        /*028a*/ 	.short	(.L_120 - .L_119)
	.align		4
.L_119:
        /*028c*/ 	.word	index@(_ZN7cutlass13device_kernelIN5flash11enable_sm90INS1_16FlashAttnFwdSm90INS1_25CollectiveMainloopFwdSm90ILi2EN4cute5tupleIJNS5_1CILi1EEES8_S8_EEENS6_IJNS7_ILi64EEESA_SA_EEELi512ENS_6half_tEfNS_4arch4Sm90ELb0ELb1ELb1ELb1ELb1ELb0ELb0ELb0ELb0ELb1ELb0ELb0EEENS1_21CollectiveEpilogueFwdINS6_IJSA_NS7_ILi512EEESA_EEES9_SC_SE_Li256ELb1ELb1ELb0ELb0EEENS1_36VarlenDynamicPersistentTileSchedulerILi64ELi64ELi256ELi128ELb0ELb1ELb1ELb1ELb0ELb1EEEEEEEEEvNT_6ParamsE)
        /*0290*/ 	.word	0x00000004


	//----- nvinfo : EIATTR_FRAME_SIZE
	.align		4
.L_120:
        /*0294*/ 	.byte	0x04, 0x11
        /*0296*/ 	.short	(.L_122 - .L_121)
	.align		4
.L_121:
        /*0298*/ 	.word	index@(_ZN7cutlass13device_kernelIN5flash11enable_sm90INS1_16FlashAttnFwdSm90INS1_25CollectiveMainloopFwdSm90ILi2EN4cute5tupleIJNS5_1CILi1EEES8_S8_EEENS6_IJNS7_ILi64EEESA_SA_EEELi512ENS_6half_tEfNS_4arch4Sm90ELb0ELb1ELb1ELb1ELb1ELb0ELb0ELb0ELb0ELb1ELb0ELb0EEENS1_21CollectiveEpilogueFwdINS6_IJSA_NS7_ILi512EEESA_EEES9_SC_SE_Li256ELb1ELb1ELb0ELb0EEENS1_36VarlenDynamicPersistentTileSchedulerILi64ELi64ELi256ELi128ELb0ELb1ELb1ELb1ELb0ELb1EEEEEEEEEvNT_6ParamsE)
        /*029c*/ 	.word	0x00000000


	//----- nvinfo : EIATTR_REGCOUNT
	.align		4
.L_122:
        /*02a0*/ 	.byte	0x04, 0x2f
        /*02a2*/ 	.short	(.L_124 - .L_123)
	.align		4
.L_123:
        /*02a4*/ 	.word	index@(_ZN7cutlass13device_kernelIN5flash11enable_sm90INS1_16FlashAttnFwdSm90INS1_25CollectiveMainloopFwdSm90ILi2EN4cute5tupleIJNS5_1CILi1EEES8_S8_EEENS6_IJNS7_ILi64EEESA_SA_EEELi512ENS_6half_tEfNS_4arch4Sm90ELb0ELb1ELb1ELb0ELb1ELb0ELb1ELb0ELb0ELb1ELb0ELb0EEENS1_21CollectiveEpilogueFwdINS6_IJSA_NS7_ILi512EEESA_EEES9_SC_SE_Li256ELb0ELb1ELb0ELb0EEENS1_30DynamicPersistentTileSchedulerILi256ELi128ELb0ELb1ELb1EEEEEEEEEvNT_6ParamsE)
        /*02a8*/ 	.word	0x00000004


	//----- nvinfo : EIATTR_FRAME_SIZE
	.align		4
.L_124:
        /*02ac*/ 	.byte	0x04, 0x11
        /*02ae*/ 	.short	(.L_126 - .L_125)
	.align		4
.L_125:
        /*02b0*/ 	.word	index@(_ZN7cutlass13device_kernelIN5flash11enable_sm90INS1_16FlashAttnFwdSm90INS1_25CollectiveMainloopFwdSm90ILi2EN4cute5tupleIJNS5_1CILi1EEES8_S8_EEENS6_IJNS7_ILi64EEESA_SA_EEELi512ENS_6half_tEfNS_4arch4Sm90ELb0ELb1ELb1ELb0ELb1ELb0ELb1ELb0ELb0ELb1ELb0ELb0EEENS1_21CollectiveEpilogueFwdINS6_IJSA_NS7_ILi512EEESA_EEES9_SC_SE_Li256ELb0ELb1ELb0ELb0EEENS1_30DynamicPersistentTileSchedulerILi256ELi128ELb0ELb1ELb1EEEEEEEEEvNT_6ParamsE)
        /*02b4*/ 	.word	0x00000000


	//----- nvinfo : EIATTR_REGCOUNT
	.align		4
.L_126:
        /*02b8*/ 	.byte	0x04, 0x2f
        /*02ba*/ 	.short	(.L_128 - .L_127)
	.align		4
.L_127:
        /*02bc*/ 	.word	index@(_ZN7cutlass13device_kernelIN5flash11enable_sm90INS1_16FlashAttnFwdSm90INS1_25CollectiveMainloopFwdSm90ILi2EN4cute5tupleIJNS5_1CILi1EEES8_S8_EEENS6_IJNS7_ILi64EEESA_SA_EEELi512ENS_6half_tEfNS_4arch4Sm90ELb0ELb1ELb1ELb0ELb1ELb0ELb0ELb0ELb0ELb1ELb0ELb0EEENS1_21CollectiveEpilogueFwdINS6_IJSA_NS7_ILi512EEESA_EEES9_SC_SE_Li256ELb0ELb1ELb0ELb0EEENS1_30DynamicPersistentTileSchedulerILi256ELi128ELb0ELb1ELb1EEEEEEEEEvNT_6ParamsE)
        /*02c0*/ 	.word	0x00000004


	//----- nvinfo : EIATTR_FRAME_SIZE
	.align		4
.L_128:
        /*02c4*/ 	.byte	0x04, 0x11
        /*02c6*/ 	.short	(.L_130 - .L_129)
	.align		4
.L_129:
        /*02c8*/ 	.word	index@(_ZN7cutlass13device_kernelIN5flash11enable_sm90INS1_16FlashAttnFwdSm90INS1_25CollectiveMainloopFwdSm90ILi2EN4cute5tupleIJNS5_1CILi1EEES8_S8_EEENS6_IJNS7_ILi64EEESA_SA_EEELi512ENS_6half_tEfNS_4arch4Sm90ELb0ELb1ELb1ELb0ELb1ELb0ELb0ELb0ELb0ELb1ELb0ELb0EEENS1_21CollectiveEpilogueFwdINS6_IJSA_NS7_ILi512EEESA_EEES9_SC_SE_Li256ELb0ELb1ELb0ELb0EEENS1_30DynamicPersistentTileSchedulerILi256ELi128ELb0ELb1ELb1EEEEEEEEEvNT_6ParamsE)
        /*02cc*/ 	.word	0x00000000


	//----- nvinfo : EIATTR_REGCOUNT
	.align		4
.L_130:
        /*02d0*/ 	.byte	0x04, 0x2f
        /*02d2*/ 	.short	(.L_132 - .L_131)
	.align		4
.L_131:
        /*02d4*/ 	.word	index@(_ZN7cutlass13device_kernelIN5flash11enable_sm90INS1_16FlashAttnFwdSm90INS1_25CollectiveMainloopFwdSm90ILi2EN4cute5tupleIJNS5_1CILi1EEES8_S8_EEENS6_IJNS7_ILi64EEESA_SA_EEELi512ENS_6half_tEfNS_4arch4Sm90ELb0ELb0ELb1ELb1ELb1ELb1ELb1ELb0ELb0ELb1ELb0ELb0EEENS1_21CollectiveEpilogueFwdINS6_IJSA_NS7_ILi512EEESA_EEES9_SC_SE_Li256ELb1ELb1ELb0ELb0EEENS1_36VarlenDynamicPersistentTileSchedulerILi64ELi64ELi256ELi128ELb0ELb1ELb1ELb0ELb1ELb1EEEEEEEEEvNT_6ParamsE)
        /*02d8*/ 	.word	0x00000004


	//----- nvinfo : EIATTR_FRAME_SIZE
	.align		4
.L_132:
        /*02dc*/ 	.byte	0x04, 0x11
        /*02de*/ 	.short	(.L_134 - .L_133)
	.align		4
.L_133:
        /*02e0*/ 	.word	index@(_ZN7cutlass13device_kernelIN5flash11enable_sm90INS1_16FlashAttnFwdSm90INS1_25CollectiveMainloopFwdSm90ILi2EN4cute5tupleIJNS5_1CILi1EEES8_S8_EEENS6_IJNS7_ILi64EEESA_SA_EEELi512ENS_6half_tEfNS_4arch4Sm90ELb0ELb0ELb1ELb1ELb1ELb1ELb1ELb0ELb0ELb1ELb0ELb0EEENS1_21CollectiveEpilogueFwdINS6_IJSA_NS7_ILi512EEESA_EEES9_SC_SE_Li256ELb1ELb1ELb0ELb0EEENS1_36VarlenDynamicPersistentTileSchedulerILi64ELi64ELi256ELi128ELb0ELb1ELb1ELb0ELb1ELb1EEEEEEEEEvNT_6ParamsE)
        /*02e4*/ 	.word	0x00000000


	//----- nvinfo : EIATTR_REGCOUNT
	.align		4
.L_134:
        /*02e8*/ 	.byte	0x04, 0x2f
        /*02ea*/ 	.short	(.L_136 - .L_135)
	.align		4
.L_135:
        /*02ec*/ 	.word	index@(_ZN7cutlass13device_kernelIN5flash11enable_sm90INS1_16FlashAttnFwdSm90INS1_25CollectiveMainloopFwdSm90ILi2EN4cute5tupleIJNS5_1CILi1EEES8_S8_EEENS6_IJNS7_ILi64EEESA_SA_EEELi512ENS_6half_tEfNS_4arch4Sm90ELb0ELb0ELb1ELb1ELb1ELb0ELb1ELb0ELb0ELb1ELb0ELb0EEENS1_21CollectiveEpilogueFwdINS6_IJSA_NS7_ILi512EEESA_EEES9_SC_SE_Li256ELb1ELb1ELb0ELb0EEENS1_36VarlenDynamicPersistentTileSchedulerILi64ELi64ELi256ELi128ELb0ELb1ELb1ELb0ELb1ELb1EEEEEEEEEvNT_6ParamsE)
        /*02f0*/ 	.word	0x00000004


	//----- nvinfo : EIATTR_FRAME_SIZE
	.align		4
.L_136:
        /*02f4*/ 	.byte	0x04, 0x11
        /*02f6*/ 	.short	(.L_138 - .L_137)
	.align		4
.L_137:
        /*02f8*/ 	.word	index@(_ZN7cutlass13device_kernelIN5flash11enable_sm90INS1_16FlashAttnFwdSm90INS1_25CollectiveMainloopFwdSm90ILi2EN4cute5tupleIJNS5_1CILi1EEES8_S8_EEENS6_IJNS7_ILi64EEESA_SA_EEELi512ENS_6half_tEfNS_4arch4Sm90ELb0ELb0ELb1ELb1ELb1ELb0ELb1ELb0ELb0ELb1ELb0ELb0EEENS1_21CollectiveEpilogueFwdINS6_IJSA_NS7_ILi512EEESA_EEES9_SC_SE_Li256ELb1ELb1ELb0ELb0EEENS1_36VarlenDynamicPersistentTileSchedulerILi64ELi64ELi256ELi128ELb0ELb1ELb1ELb0ELb1ELb1EEEEEEEEEvNT_6ParamsE)
        /*02fc*/ 	.word	0x00000000


	//----- nvinfo : EIATTR_REGCOUNT
	.align		4
.L_138:
        /*0300*/ 	.byte	0x04, 0x2f
        /*0302*/ 	.short	(.L_140 - .L_139)
	.align		4
.L_139:
        /*0304*/ 	.word	index@(_ZN7cutlass13device_kernelIN5flash11enable_sm90INS1_16FlashAttnFwdSm90INS1_25CollectiveMainloopFwdSm90ILi2EN4cute5tupleIJNS5_1CILi1EEES8_S8_EEENS6_IJNS7_ILi64EEESA_SA_EEELi512ENS_6half_tEfNS_4arch4Sm90ELb0ELb0ELb1ELb1ELb1ELb1ELb0ELb0ELb0ELb1ELb0ELb0EEENS1_21CollectiveEpilogueFwdINS6_IJSA_NS7_ILi512EEESA_EEES9_SC_SE_Li256ELb1ELb1ELb0ELb0EEENS1_36VarlenDynamicPersistentTileSchedulerILi64ELi64ELi256ELi128ELb0ELb1ELb1ELb0ELb1ELb1EEEEEEEEEvNT_6ParamsE)
        /*0308*/ 	.word	0x00000004


	//----- nvinfo : EIATTR_FRAME_SIZE
	.align		4
.L_140:
        /*030c*/ 	.byte	0x04, 0x11
        /*030e*/ 	.short	(.L_142 - .L_141)
	.align		4
.L_141:
        /*0310*/ 	.word	index@(_ZN7cutlass13device_kernelIN5flash11enable_sm90INS1_16FlashAttnFwdSm90INS1_25CollectiveMainloopFwdSm90ILi2EN4cute5tupleIJNS5_1CILi1EEES8_S8_EEENS6_IJNS7_ILi64EEESA_SA_EEELi512ENS_6half_tEfNS_4arch4Sm90ELb0ELb0ELb1ELb1ELb1ELb1ELb0ELb0ELb0ELb1ELb0ELb0EEENS1_21CollectiveEpilogueFwdINS6_IJSA_NS7_ILi512EEESA_EEES9_SC_SE_Li256ELb1ELb1ELb0ELb0EEENS1_36VarlenDynamicPersistentTileSchedulerILi64ELi64ELi256ELi128ELb0ELb1ELb1ELb0ELb1ELb1EEEEEEEEEvNT_6ParamsE)
        /*0314*/ 	.word	0x00000000


	//----- nvinfo : EIATTR_REGCOUNT
	.align		4
.L_142:
        /*0318*/ 	.byte	0x04, 0x2f
        /*031a*/ 	.short	(.L_144 - .L_143)
	.align		4
.L_143:
        /*031c*/ 	.word	index@(_ZN7cutlass13device_kernelIN5flash11enable_sm90INS1_16FlashAttnFwdSm90INS1_25CollectiveMainloopFwdSm90ILi2EN4cute5tupleIJNS5_1CILi1EEES8_S8_EEENS6_IJNS7_ILi64EEESA_SA_EEELi512ENS_6half_tEfNS_4arch4Sm90ELb0ELb0ELb1ELb1ELb1ELb0ELb0ELb0ELb0ELb1ELb0ELb0EEENS1_21CollectiveEpilogueFwdINS6_IJSA_NS7_ILi512EEESA_EEES9_SC_SE_Li256ELb1ELb1ELb0ELb0EEENS1_36VarlenDynamicPersistentTileSchedulerILi64ELi64ELi256ELi128ELb0ELb1ELb1ELb0ELb1ELb1EEEEEEEEEvNT_6ParamsE)
        /*0320*/ 	.word	0x00000004


	//----- nvinfo : EIATTR_FRAME_SIZE
	.align		4
.L_144:
        /*0324*/ 	.byte	0x04, 0x11
        /*0326*/ 	.short	(.L_146 - .L_145)
	.align		4
.L_145:
        /*0328*/ 	.word	index@(_ZN7cutlass13device_kernelIN5flash11enable_sm90INS1_16FlashAttnFwdSm90INS1_25CollectiveMainloopFwdSm90ILi2EN4cute5tupleIJNS5_1CILi1EEES8_S8_EEENS6_IJNS7_ILi64EEESA_SA_EEELi512ENS_6half_tEfNS_4arch4Sm90ELb0ELb0ELb1ELb1ELb1ELb0ELb0ELb0ELb0ELb1ELb0ELb0EEENS1_21CollectiveEpilogueFwdINS6_IJSA_NS7_ILi512EEESA_EEES9_SC_SE_Li256ELb1ELb1ELb0ELb0EEENS1_36VarlenDynamicPersistentTileSchedulerILi64ELi64ELi256ELi128ELb0ELb1ELb1ELb0ELb1ELb1EEEEEEEEEvNT_6ParamsE)
        /*032c*/ 	.word	0x00000000


	//----- nvinfo : EIATTR_REGCOUNT
	.align		4
.L_146:
        /*0330*/ 	.byte	0x04, 0x2f
        /*0332*/ 	.short	(.L_148 - .L_147)
	.align		4
.L_147:
        /*0334*/ 	.word	index@(_ZN7cutlass13device_kernelIN5flash11enable_sm90INS1_16FlashAttnFwdSm90INS1_25CollectiveMainloopFwdSm90ILi2EN4cute5tupleIJNS5_1CILi1EEES8_S8_EEENS6_IJNS7_ILi64EEESA_SA_EEELi512ENS_6half_tEfNS_4arch4Sm90ELb0ELb0ELb1ELb0ELb1ELb0ELb1ELb0ELb0ELb1ELb0ELb0EEENS1_21CollectiveEpilogueFwdINS6_IJSA_NS7_ILi512EEESA_EEES9_SC_SE_Li256ELb0ELb1ELb0ELb0EEENS1_29StaticPersistentTileSchedulerILb0EEEEEEEEEvNT_6ParamsE)
        /*0338*/ 	.word	0x00000004


	//----- nvinfo : EIATTR_FRAME_SIZE
	.align		4
.L_148:
        /*033c*/ 	.byte	0x04, 0x11
        /*033e*/ 	.short	(.L_150 - .L_149)
	.align		4
.L_149:
        /*0340*/ 	.word	index@(_ZN7cutlass13device_kernelIN5flash11enable_sm90INS1_16FlashAttnFwdSm90INS1_25CollectiveMainloopFwdSm90ILi2EN4cute5tupleIJNS5_1CILi1EEES8_S8_EEENS6_IJNS7_ILi64EEESA_SA_EEELi512ENS_6half_tEfNS_4arch4Sm90ELb0ELb0ELb1ELb0ELb1ELb0ELb1ELb0ELb0ELb1ELb0ELb0EEENS1_21CollectiveEpilogueFwdINS6_IJSA_NS7_ILi512EEESA_EEES9_SC_SE_Li256ELb0ELb1ELb0ELb0EEENS1_29StaticPersistentTileSchedulerILb0EEEEEEEEEvNT_6ParamsE)
        /*0344*/ 	.word	0x00000000


	//----- nvinfo : EIATTR_REGCOUNT
	.align		4
.L_150:
        /*0348*/ 	.byte	0x04, 0x2f
        /*034a*/ 	.short	(.L_152 - .L_151)
	.align		4
.L_151:
        /*034c*/ 	.word	index@(_ZN7cutlass13device_kernelIN5flash11enable_sm90INS1_16FlashAttnFwdSm90INS1_25CollectiveMainloopFwdSm90ILi2EN4cute5tupleIJNS5_1CILi1EEES8_S8_EEENS6_IJNS7_ILi64EEESA_SA_EEELi512ENS_6half_tEfNS_4arch4Sm90ELb0ELb0ELb1ELb0ELb1ELb0ELb0ELb0ELb0ELb1ELb0ELb0EEENS1_21CollectiveEpilogueFwdINS6_IJSA_NS7_ILi512EEESA_EEES9_SC_SE_Li256ELb0ELb1ELb0ELb0EEENS1_29StaticPersistentTileSchedulerILb0EEEEEEEEEvNT_6ParamsE)
        /*0350*/ 	.word	0x00000004


	//----- nvinfo : EIATTR_FRAME_SIZE
	.align		4
.L_152:
        /*0354*/ 	.byte	0x04, 0x11
        /*0356*/ 	.short	(.L_154 - .L_153)
	.align		4
.L_153:
        /*0358*/ 	.word	index@(_ZN7cutlass13device_kernelIN5flash11enable_sm90INS1_16FlashAttnFwdSm90INS1_25CollectiveMainloopFwdSm90ILi2EN4cute5tupleIJNS5_1CILi1EEES8_S8_EEENS6_IJNS7_ILi64EEESA_SA_EEELi512ENS_6half_tEfNS_4arch4Sm90ELb0ELb0ELb1ELb0ELb1ELb0ELb0ELb0ELb0ELb1ELb0ELb0EEENS1_21CollectiveEpilogueFwdINS6_IJSA_NS7_ILi512EEESA_EEES9_SC_SE_Li256ELb0ELb1ELb0ELb0EEENS1_29StaticPersistentTileSchedulerILb0EEEEEEEEEvNT_6ParamsE)
        /*035c*/ 	.word	0x00000000


	//----- nvinfo : EIATTR_REGCOUNT
	.align		4
.L_154:
        /*0360*/ 	.byte	0x04, 0x2f
        /*0362*/ 	.short	(.L_156 - .L_155)
	.align		4
.L_155:
        /*0364*/ 	.word	index@(_ZN7cutlass13device_kernelIN5flash11enable_sm90INS1_16FlashAttnFwdSm90INS1_25CollectiveMainloopFwdSm90ILi2EN4cute5tupleIJNS5_1CILi1EEES8_S8_EEENS6_IJNS7_ILi128EEENS7_ILi96EEENS7_ILi192EEEEEELi128ENS_6half_tEfNS_4arch4Sm90ELb1ELb0ELb1ELb1ELb1ELb1ELb0ELb1ELb1ELb1ELb0ELb0EEENS1_21CollectiveEpilogueFwdINS6_IJSA_SA_SB_EEES9_SE_SG_Li256ELb1ELb1ELb0ELb0EEENS1_36VarlenDynamicPersistentTileSchedulerILi128ELi96ELi256ELi128ELb0ELb1ELb1ELb1ELb1ELb1EEEEEEEEEvNT_6ParamsE)
        /*0368*/ 	.word	0x00000004


	//----- nvinfo : EIATTR_FRAME_SIZE
	.align		4
.L_156:
        /*036c*/ 	.byte	0x04, 0x11
        /*036e*/ 	.short	(.L_158 - .L_157)
	.align		4
.L_157:
        /*0370*/ 	.word	index@(_ZN7cutlass13device_kernelIN5flash11enable_sm90INS1_16FlashAttnFwdSm90INS1_25CollectiveMainloopFwdSm90ILi2EN4cute5tupleIJNS5_1CILi1EEES8_S8_EEENS6_IJNS7_ILi128EEENS7_ILi96EEENS7_ILi192EEEEEELi128ENS_6half_tEfNS_4arch4Sm90ELb1ELb0ELb1ELb1ELb1ELb1ELb0ELb1ELb1ELb1ELb0ELb0EEENS1_21CollectiveEpilogueFwdINS6_IJSA_SA_SB_EEES9_SE_SG_Li256ELb1ELb1ELb0ELb0EEENS1_36VarlenDynamicPersistentTileSchedulerILi128ELi96ELi256ELi128ELb0ELb1ELb1ELb1ELb1ELb1EEEEEEEEEvNT_6ParamsE)
        /*0374*/ 	.word	0x00000000


	//----- nvinfo : EIATTR_REGCOUNT
	.align		4
.L_158:
        /*0378*/ 	.byte	0x04, 0x2f
        /*037a*/ 	.short	(.L_160 - .L_159)
	.align		4
.L_159:
        /*037c*/ 	.word	index@(_ZN7cutlass13device_kernelIN5flash11enable_sm90INS1_16FlashAttnFwdSm90INS1_25CollectiveMainloopFwdSm90ILi2EN4cute5tupleIJNS5_1CILi1EEES8_S8_EEENS6_IJNS7_ILi128EEENS7_ILi96EEENS7_ILi192EEEEEELi128ENS_6half_tEfNS_4arch4Sm90ELb1ELb0ELb1ELb1ELb1ELb0ELb0ELb1ELb1ELb1ELb0ELb0EEENS1_21CollectiveEpilogueFwdINS6_IJSA_SA_SB_EEES9_SE_SG_Li256ELb1ELb1ELb0ELb0EEENS1_36VarlenDynamicPersistentTileSchedulerILi128ELi96ELi256ELi128ELb0ELb1ELb1ELb1ELb1ELb1EEEEEEEEEvNT_6ParamsE)
        /*0380*/ 	.word	0x00000004


	//----- nvinfo : EIATTR_FRAME_SIZE
	.align		4
.L_160:
        /*0384*/ 	.byte	0x04, 0x11
        /*0386*/ 	.short	(.L_162 - .L_161)
	.align		4
.L_161:
        /*0388*/ 	.word	index@(_ZN7cutlass13device_kernelIN5flash11enable_sm90INS1_16FlashAttnFwdSm90INS1_25CollectiveMainloopFwdSm90ILi2EN4cute5tupleIJNS5_1CILi1EEES8_S8_EEENS6_IJNS7_ILi128EEENS7_ILi96EEENS7_ILi192EEEEEELi128ENS_6half_tEfNS_4arch4Sm90ELb1ELb0ELb1ELb1ELb1ELb0ELb0ELb1ELb1ELb1ELb0ELb0EEENS1_21CollectiveEpilogueFwdINS6_IJSA_SA_SB_EEES9_SE_SG_Li256ELb1ELb1ELb0ELb0EEENS1_36VarlenDynamicPersistentTileSchedulerILi128ELi96ELi256ELi128ELb0ELb1ELb1ELb1ELb1ELb1EEEEEEEEEvNT_6ParamsE)
        /*038c*/ 	.word	0x00000000


	//----- nvinfo : EIATTR_REGCOUNT
	.align		4
.L_162:
        /*0390*/ 	.byte	0x04, 0x2f
        /*0392*/ 	.short	(.L_164 - .L_163)
	.align		4
.L_163:
        /*0394*/ 	.word	index@(_ZN7cutlass13device_kernelIN5flash11enable_sm90INS1_16FlashAttnFwdSm90INS1_25CollectiveMainloopFwdSm90ILi2EN4cute5tupleIJNS5_1CILi1EEES8_S8_EEENS6_IJNS7_ILi128EEENS7_ILi96EEENS7_ILi192EEEEEELi128ENS_6half_tEfNS_4arch4Sm90ELb1ELb0ELb1ELb0ELb1ELb0ELb0ELb1ELb1ELb1ELb0ELb0EEENS1_21CollectiveEpilogueFwdINS6_IJSA_SA_SB_EEES9_SE_SG_Li256ELb0ELb1ELb0ELb0EEENS1_30DynamicPersistentTileSchedulerILi256ELi128ELb0ELb1ELb1EEEEEEEEEvNT_6ParamsE)
        /*0398*/ 	.word	0x00000004


	//----- nvinfo : EIATTR_FRAME_SIZE
	.align		4
.L_164:
        /*039c*/ 	.byte	0x04, 0x11
        /*039e*/ 	.short	(.L_166 - .L_165)
	.align		4
.L_165:
        /*03a0*/ 	.word	index@(_ZN7cutlass13device_kernelIN5flash11enable_sm90INS1_16FlashAttnFwdSm90INS1_25CollectiveMainloopFwdSm90ILi2EN4cute5tupleIJNS5_1CILi1EEES8_S8_EEENS6_IJNS7_ILi128EEENS7_ILi96EEENS7_ILi192EEEEEELi128ENS_6half_tEfNS_4arch4Sm90ELb1ELb0ELb1ELb0ELb1ELb0ELb0ELb1ELb1ELb1ELb0ELb0EEENS1_21CollectiveEpilogueFwdINS6_IJSA_SA_SB_EEES9_SE_SG_Li256ELb0ELb1ELb0ELb0EEENS1_30DynamicPersistentTileSchedulerILi256ELi128ELb0ELb1ELb1EEEEEEEEEvNT_6ParamsE)
        /*03a4*/ 	.word	0x00000000


	//----- nvinfo : EIATTR_REGCOUNT
	.align		4
.L_166:
        /*03a8*/ 	.byte	0x04, 0x2f
        /*03aa*/ 	.short	(.L_168 - .L_167)
	.align		4
.L_167:
        /*03ac*/ 	.word	index@(_ZN7cutlass13device_kernelIN5flash11enable_sm90INS1_16FlashAttnFwdSm90INS1_25CollectiveMainloopFwdSm90ILi2EN4cute5tupleIJNS5_1CILi1EEES8_S8_EEENS6_IJNS7_ILi128EEENS7_ILi96EEENS7_ILi192EEEEEELi128ENS_6half_tEfNS_4arch4Sm90ELb0ELb1ELb1ELb1ELb1ELb1ELb0ELb1ELb1ELb1ELb0ELb0EEENS1_21CollectiveEpilogueFwdINS6_IJSA_SA_SB_EEES9_SE_SG_Li256ELb1ELb1ELb0ELb0EEENS1_36VarlenDynamicPersistentTileSchedulerILi128ELi96ELi256ELi128ELb0ELb1ELb1ELb1ELb0ELb1EEEEEEEEEvNT_6ParamsE)
        /*03b0*/ 	.word	0x00000004


	//----- nvinfo : EIATTR_FRAME_SIZE
	.align		4
.L_168:
        /*03b4*/ 	.byte	0x04, 0x11
        /*03b6*/ 	.short	(.L_170 - .L_169)
	.align		4
.L_169:
        /*03b8*/ 	.word	index@(_ZN7cutlass13device_kernelIN5flash11enable_sm90INS1_16FlashAttnFwdSm90INS1_25CollectiveMainloopFwdSm90ILi2EN4cute5tupleIJNS5_1CILi1EEES8_S8_EEENS6_IJNS7_ILi128EEENS7_ILi96EEENS7_ILi192EEEEEELi128ENS_6half_tEfNS_4arch4Sm90ELb0ELb1ELb1ELb1ELb1ELb1ELb0ELb1ELb1ELb1ELb0ELb0EEENS1_21CollectiveEpilogueFwdINS6_IJSA_SA_SB_EEES9_SE_SG_Li256ELb1ELb1ELb0ELb0EEENS1_36VarlenDynamicPersistentTileSchedulerILi128ELi96ELi256ELi128ELb0ELb1ELb1ELb1ELb0ELb1EEEEEEEEEvNT_6ParamsE)
        /*03bc*/ 	.word	0x00000000


	//----- nvinfo : EIATTR_REGCOUNT
	.align		4
.L_170:
        /*03c0*/ 	.byte	0x04, 0x2f
        /*03c2*/ 	.short	(.L_172 - .L_171)
	.align		4
.L_171:
        /*03c4*/ 	.word	index@(_ZN7cutlass13device_kernelIN5flash11enable_sm90INS1_16FlashAttnFwdSm90INS1_25CollectiveMainloopFwdSm90ILi2EN4cute5tupleIJNS5_1CILi1EEES8_S8_EEENS6_IJNS7_ILi128EEENS7_ILi96EEENS7_ILi192EEEEEELi128ENS_6half_tEfNS_4arch4Sm90ELb0ELb1ELb1ELb1ELb1ELb0ELb0ELb1ELb1ELb1ELb0ELb0EEENS1_21CollectiveEpilogueFwdINS6_IJSA_SA_SB_EEES9_SE_SG_Li256ELb1ELb1ELb0ELb0EEENS1_36VarlenDynamicPersistentTileSchedulerILi128ELi96ELi256ELi128ELb0ELb1ELb1ELb1ELb0ELb1EEEEEEEEEvNT_6ParamsE)
        /*03c8*/ 	.word	0x00000004


	//----- nvinfo : EIATTR_FRAME_SIZE
	.align		4
.L_172:
        /*03cc*/ 	.byte	0x04, 0x11
        /*03ce*/ 	.short	(.L_174 - .L_173)
	.align		4
.L_173:
        /*03d0*/ 	.word	index@(_ZN7cutlass13device_kernelIN5flash11enable_sm90INS1_16FlashAttnFwdSm90INS1_25CollectiveMainloopFwdSm90ILi2EN4cute5tupleIJNS5_1CILi1EEES8_S8_EEENS6_IJNS7_ILi128EEENS7_ILi96EEENS7_ILi192EEEEEELi128ENS_6half_tEfNS_4arch4Sm90ELb0ELb1ELb1ELb1ELb1ELb0ELb0ELb1ELb1ELb1ELb0ELb0EEENS1_21CollectiveEpilogueFwdINS6_IJSA_SA_SB_EEES9_SE_SG_Li256ELb1ELb1ELb0ELb0EEENS1_36VarlenDynamicPersistentTileSchedulerILi128ELi96ELi256ELi128ELb0ELb1ELb1ELb1ELb0ELb1EEEEEEEEEvNT_6ParamsE)
        /*03d4*/ 	.word	0x00000000


	//----- nvinfo : EIATTR_REGCOUNT
	.align		4
.L_174:
        /*03d8*/ 	.byte	0x04, 0x2f
        /*03da*/ 	.short	(.L_176 - .L_175)
	.align		4
.L_175:
        /*03dc*/ 	.word	index@(_ZN7cutlass13device_kernelIN5flash11enable_sm90INS1_16FlashAttnFwdSm90INS1_25CollectiveMainloopFwdSm90ILi2EN4cute5tupleIJNS5_1CILi1EEES8_S8_EEENS6_IJNS7_ILi128EEENS7_ILi96EEENS7_ILi192EEEEEELi128ENS_6half_tEfNS_4arch4Sm90ELb0ELb1ELb1ELb0ELb1ELb0ELb0ELb1ELb1ELb1ELb0ELb0EEENS1_21CollectiveEpilogueFwdINS6_IJSA_SA_SB_EEES9_SE_SG_Li256ELb0ELb1ELb0ELb0EEENS1_30DynamicPersistentTileSchedulerILi256ELi128ELb0ELb1ELb1EEEEEEEEEvNT_6ParamsE)
        /*03e0*/ 	.word	0x00000004


	//----- nvinfo : EIATTR_FRAME_SIZE
	.align		4
.L_176:
        /*03e4*/ 	.byte	0x04, 0x11
        /*03e6*/ 	.short	(.L_178 - .L_177)
	.align		4
.L_177:
        /*03e8*/ 	.word	index@(_ZN7cutlass13device_kernelIN5flash11enable_sm90INS1_16FlashAttnFwdSm90INS1_25CollectiveMainloopFwdSm90ILi2EN4cute5tupleIJNS5_1CILi1EEES8_S8_EEENS6_IJNS7_ILi128EEENS7_ILi96EEENS7_ILi192EEEEEELi128ENS_6half_tEfNS_4arch4Sm90ELb0ELb1ELb1ELb0ELb1ELb0ELb0ELb1ELb1ELb1ELb0ELb0EEENS1_21CollectiveEpilogueFwdINS6_IJSA_SA_SB_EEES9_SE_SG_Li256ELb0ELb1ELb0ELb0EEENS1_30DynamicPersistentTileSchedulerILi256ELi128ELb0ELb1ELb1EEEEEEEEEvNT_6ParamsE)
        /*03ec*/ 	.word	0x00000000


	//----- nvinfo : EIATTR_REGCOUNT
	.align		4
.L_178:
        /*03f0*/ 	.byte	0x04, 0x2f
        /*03f2*/ 	.short	(.L_180 - .L_179)
	.align		4
.L_179:
        /*03f4*/ 	.word	index@(_ZN7cutlass13device_kernelIN5flash11enable_sm90INS1_16FlashAttnFwdSm90INS1_25CollectiveMainloopFwdSm90ILi2EN4cute5tupleIJNS5_1CILi1EEES8_S8_EEENS6_IJNS7_ILi128EEENS7_ILi96EEENS7_ILi192EEEEEELi128ENS_6half_tEfNS_4arch4Sm90ELb0ELb0ELb1ELb1ELb1ELb1ELb0ELb1ELb1ELb1ELb0ELb0EEENS1_21CollectiveEpilogueFwdINS6_IJSA_SA_SB_EEES9_SE_SG_Li256ELb1ELb1ELb0ELb0EEENS1_36VarlenDynamicPersistentTileSchedulerILi128ELi96ELi256ELi128ELb0ELb1ELb1ELb0ELb1ELb1EEEEEEEEEvNT_6ParamsE)
        /*03f8*/ 	.word	0x00000004


	//----- nvinfo : EIATTR_FRAME_SIZE
	.align		4
.L_180:
        /*03fc*/ 	.byte	0x04, 0x11
        /*03fe*/ 	.short	(.L_182 - .L_181)
	.align		4
.L_181:
        /*0400*/ 	.word	index@(_ZN7cutlass13device_kernelIN5flash11enable_sm90INS1_16FlashAttnFwdSm90INS1_25CollectiveMainloopFwdSm90ILi2EN4cute5tupleIJNS5_1CILi1EEES8_S8_EEENS6_IJNS7_ILi128EEENS7_ILi96EEENS7_ILi192EEEEEELi128ENS_6half_tEfNS_4arch4Sm90ELb0ELb0ELb1ELb1ELb1ELb1ELb0ELb1ELb1ELb1ELb0ELb0EEENS1_21CollectiveEpilogueFwdINS6_IJSA_SA_SB_EEES9_SE_SG_Li256ELb1ELb1ELb0ELb0EEENS1_36VarlenDynamicPersistentTileSchedulerILi128ELi96ELi256ELi128ELb0ELb1ELb1ELb0ELb1ELb1EEEEEEEEEvNT_6ParamsE)
        /*0404*/ 	.word	0x00000000


	//----- nvinfo : EIATTR_REGCOUNT
	.align		4
.L_182:
        /*0408*/ 	.byte	0x04, 0x2f
        /*040a*/ 	.short	(.L_184 - .L_183)
	.align		4
.L_183:
        /*040c*/ 	.word	index@(_ZN7cutlass13device_kernelIN5flash11enable_sm90INS1_16FlashAttnFwdSm90INS1_25CollectiveMainloopFwdSm90ILi2EN4cute5tupleIJNS5_1CILi1EEES8_S8_EEENS6_IJNS7_ILi128EEENS7_ILi96EEENS7_ILi192EEEEEELi128ENS_6half_tEfNS_4arch4Sm90ELb0ELb0ELb1ELb1ELb1ELb0ELb0ELb1ELb1ELb1ELb0ELb0EEENS1_21CollectiveEpilogueFwdINS6_IJSA_SA_SB_EEES9_SE_SG_Li256ELb1ELb1ELb0ELb0EEENS1_36VarlenDynamicPersistentTileSchedulerILi128ELi96ELi256ELi128ELb0ELb1ELb1ELb0ELb1ELb1EEEEEEEEEvNT_6ParamsE)
        /*0410*/ 	.word	0x00000004


	//----- nvinfo : EIATTR_FRAME_SIZE
	.align		4
.L_184:
        /*0414*/ 	.byte	0x04, 0x11
        /*0416*/ 	.short	(.L_186 - .L_185)
	.align		4
.L_185:
        /*0418*/ 	.word	index@(_ZN7cutlass13device_kernelIN5flash11enable_sm90INS1_16FlashAttnFwdSm90INS1_25CollectiveMainloopFwdSm90ILi2EN4cute5tupleIJNS5_1CILi1EEES8_S8_EEENS6_IJNS7_ILi128EEENS7_ILi96EEENS7_ILi192EEEEEELi128ENS_6half_tEfNS_4arch4Sm90ELb0ELb0ELb1ELb1ELb1ELb0ELb0ELb1ELb1ELb1ELb0ELb0EEENS1_21CollectiveEpilogueFwdINS6_IJSA_SA_SB_EEES9_SE_SG_Li256ELb1ELb1ELb0ELb0EEENS1_36VarlenDynamicPersistentTileSchedulerILi128ELi96ELi256ELi128ELb0ELb1ELb1ELb0ELb1ELb1EEEEEEEEEvNT_6ParamsE)
        /*041c*/ 	.word	0x00000000


	//----- nvinfo : EIATTR_REGCOUNT
	.align		4
.L_186:
        /*0420*/ 	.byte	0x04, 0x2f
        /*0422*/ 	.short	(.L_188 - .L_187)
	.align		4
.L_187:
        /*0424*/ 	.word	index@(_ZN7cutlass13device_kernelIN5flash11enable_sm90INS1_16FlashAttnFwdSm90INS1_25CollectiveMainloopFwdSm90ILi2EN4cute5tupleIJNS5_1CILi1EEES8_S8_EEENS6_IJNS7_ILi128EEENS7_ILi96EEENS7_ILi192EEEEEELi128ENS_6half_tEfNS_4arch4Sm90ELb0ELb0ELb1ELb0ELb1ELb0ELb0ELb1ELb1ELb1ELb0ELb0EEENS1_21CollectiveEpilogueFwdINS6_IJSA_SA_SB_EEES9_SE_SG_Li256ELb0ELb1ELb0ELb0EEENS1_29StaticPersistentTileSchedulerILb0EEEEEEEEEvNT_6ParamsE)
        /*0428*/ 	.word	0x00000004


	//----- nvinfo : EIATTR_FRAME_SIZE
	.align		4
.L_188:
        /*042c*/ 	.byte	0x04, 0x11
        /*042e*/ 	.short	(.L_190 - .L_189)
	.align		4
.L_189:
        /*0430*/ 	.word	index@(_ZN7cutlass13device_kernelIN5flash11enable_sm90INS1_16FlashAttnFwdSm90INS1_25CollectiveMainloopFwdSm90ILi2EN4cute5tupleIJNS5_1CILi1EEES8_S8_EEENS6_IJNS7_ILi128EEENS7_ILi96EEENS7_ILi192EEEEEELi128ENS_6half_tEfNS_4arch4Sm90ELb0ELb0ELb1ELb0ELb1ELb0ELb0ELb1ELb1ELb1ELb0ELb0EEENS1_21CollectiveEpilogueFwdINS6_IJSA_SA_SB_EEES9_SE_SG_Li256ELb0ELb1ELb0ELb0EEENS1_29StaticPersistentTileSchedulerILb0EEEEEEEEEvNT_6ParamsE)
        /*0434*/ 	.word	0x00000000


	//----- nvinfo : EIATTR_MIN_STACK_SIZE
	.align		4
.L_190:
        /*0438*/ 	.byte	0x04, 0x12
        /*043a*/ 	.short	(.L_192 - .L_191)
	.align		4
.L_191:
        /*043c*/ 	.word	index@(_ZN7cutlass13device_kernelIN5flash11enable_sm90INS1_16FlashAttnFwdSm90INS1_25CollectiveMainloopFwdSm90ILi2EN4cute5tupleIJNS5_1CILi1EEES8_S8_EEENS6_IJNS7_ILi128EEENS7_ILi96EEENS7_ILi192EEEEEELi128ENS_6half_tEfNS_4arch4Sm90ELb0ELb0ELb1ELb0ELb1ELb0ELb0ELb1ELb1ELb1ELb0ELb0EEENS1_21CollectiveEpilogueFwdINS6_IJSA_SA_SB_EEES9_SE_SG_Li256ELb0ELb1ELb0ELb0EEENS1_29StaticPersistentTileSchedulerILb0EEEEEEEEEvNT_6ParamsE)
        /*0440*/ 	.word	0x00000000


	//----- nvinfo : EIATTR_MIN_STACK_SIZE
	.align		4
.L_192:
        /*0444*/ 	.byte	0x04, 0x12
        /*0446*/ 	.short	(.L_194 - .L_193)
	.align		4
.L_193:
        /*0448*/ 	.word	index@(_ZN7cutlass13device_kernelIN5flash11enable_sm90INS1_16FlashAttnFwdSm90INS1_25CollectiveMainloopFwdSm90ILi2EN4cute5tupleIJNS5_1CILi1EEES8_S8_EEENS6_IJNS7_ILi128EEENS7_ILi96EEENS7_ILi192EEEEEELi128ENS_6half_tEfNS_4arch4Sm90ELb0ELb0ELb1ELb1ELb1ELb0ELb0ELb1ELb1ELb1ELb0ELb0EEENS1_21CollectiveEpilogueFwdINS6_IJSA_SA_SB_EEES9_SE_SG_Li256ELb1ELb1ELb0ELb0EEENS1_36VarlenDynamicPersistentTileSchedulerILi128ELi96ELi256ELi128ELb0ELb1ELb1ELb0ELb1ELb1EEEEEEEEEvNT_6ParamsE)
        /*044c*/ 	.word	0x00000000


	//----- nvinfo : EIATTR_MIN_STACK_SIZE
	.align		4
.L_194:
        /*0450*/ 	.byte	0x04, 0x12
        /*0452*/ 	.short	(.L_196 - .L_195)
	.align		4
.L_195:
        /*0454*/ 	.word	index@(_ZN7cutlass13device_kernelIN5flash11enable_sm90INS1_16FlashAttnFwdSm90INS1_25CollectiveMainloopFwdSm90ILi2EN4cute5tupleIJNS5_1CILi1EEES8_S8_EEENS6_IJNS7_ILi128EEENS7_ILi96EEENS7_ILi192EEEEEELi128ENS_6half_tEfNS_4arch4Sm90ELb0ELb0ELb1ELb1ELb1ELb1ELb0ELb1ELb1ELb1ELb0ELb0EEENS1_21CollectiveEpilogueFwdINS6_IJSA_SA_SB_EEES9_SE_SG_Li256ELb1ELb1ELb0ELb0EEENS1_36VarlenDynamicPersistentTileSchedulerILi128ELi96ELi256ELi128ELb0ELb1ELb1ELb0ELb1ELb1EEEEEEEEEvNT_6ParamsE)
        /*0458*/ 	.word	0x00000000


	//----- nvinfo : EIATTR_MIN_STACK_SIZE
	.align		4
.L_196:
        /*045c*/ 	.byte	0x04, 0x12
        /*045e*/ 	.short	(.L_198 - .L_197)
	.align		4
.L_197:
        /*0460*/ 	.word	index@(_ZN7cutlass13device_kernelIN5flash11enable_sm90INS1_16FlashAttnFwdSm90INS1_25CollectiveMainloopFwdSm90ILi2EN4cute5tupleIJNS5_1CILi1EEES8_S8_EEENS6_IJNS7_ILi128EEENS7_ILi96EEENS7_ILi192EEEEEELi128ENS_6half_tEfNS_4arch4Sm90ELb0ELb1ELb1ELb0ELb1ELb0ELb0ELb1ELb1ELb1ELb0ELb0EEENS1_21CollectiveEpilogueFwdINS6_IJSA_SA_SB_EEES9_SE_SG_Li256ELb0ELb1ELb0ELb0EEENS1_30DynamicPersistentTileSchedulerILi256ELi128ELb0ELb1ELb1EEEEEEEEEvNT_6ParamsE)
        /*0464*/ 	.word	0x00000000


	//----- nvinfo : EIATTR_MIN_STACK_SIZE
	.align		4
.L_198:
        /*0468*/ 	.byte	0x04, 0x12
        /*046a*/ 	.short	(.L_200 - .L_199)
	.align		4
.L_199:
        /*046c*/ 	.word	index@(_ZN7cutlass13device_kernelIN5flash11enable_sm90INS1_16FlashAttnFwdSm90INS1_25CollectiveMainloopFwdSm90ILi2EN4cute5tupleIJNS5_1CILi1EEES8_S8_EEENS6_IJNS7_ILi128EEENS7_ILi96EEENS7_ILi192EEEEEELi128ENS_6half_tEfNS_4arch4Sm90ELb0ELb1ELb1ELb1ELb1ELb0ELb0ELb1ELb1ELb1ELb0ELb0EEENS1_21CollectiveEpilogueFwdINS6_IJSA_SA_SB_EEES9_SE_SG_Li256ELb1ELb1ELb0ELb0EEENS1_36VarlenDynamicPersistentTileSchedulerILi128ELi96ELi256ELi128ELb0ELb1ELb1ELb1ELb0ELb1EEEEEEEEEvNT_6ParamsE)
        /*0470*/ 	.word	0x00000000


	//----- nvinfo : EIATTR_MIN_STACK_SIZE
	.align		4
.L_200:
        /*0474*/ 	.byte	0x04, 0x12
        /*0476*/ 	.short	(.L_202 - .L_201)
	.align		4
.L_201:
        /*0478*/ 	.word	index@(_ZN7cutlass13device_kernelIN5flash11enable_sm90INS1_16FlashAttnFwdSm90INS1_25CollectiveMainloopFwdSm90ILi2EN4cute5tupleIJNS5_1CILi1EEES8_S8_EEENS6_IJNS7_ILi128EEENS7_ILi96EEENS7_ILi192EEEEEELi128ENS_6half_tEfNS_4arch4Sm90ELb0ELb1ELb1ELb1ELb1ELb1ELb0ELb1ELb1ELb1ELb0ELb0EEENS1_21CollectiveEpilogueFwdINS6_IJSA_SA_SB_EEES9_SE_SG_Li256ELb1ELb1ELb0ELb0EEENS1_36VarlenDynamicPersistentTileSchedulerILi128ELi96ELi256ELi128ELb0ELb1ELb1ELb1ELb0ELb1EEEEEEEEEvNT_6ParamsE)
        /*047c*/ 	.word	0x00000000


	//----- nvinfo : EIATTR_MIN_STACK_SIZE
	.align		4
.L_202:
        /*0480*/ 	.byte	0x04, 0x12
        /*0482*/ 	.short	(.L_204 - .L_203)
	.align		4
.L_203:
        /*0484*/ 	.word	index@(_ZN7cutlass13device_kernelIN5flash11enable_sm90INS1_16FlashAttnFwdSm90INS1_25CollectiveMainloopFwdSm90ILi2EN4cute5tupleIJNS5_1CILi1EEES8_S8_EEENS6_IJNS7_ILi128EEENS7_ILi96EEENS7_ILi192EEEEEELi128ENS_6half_tEfNS_4arch4Sm90ELb1ELb0ELb1ELb0ELb1ELb0ELb0ELb1ELb1ELb1ELb0ELb0EEENS1_21CollectiveEpilogueFwdINS6_IJSA_SA_SB_EEES9_SE_SG_Li256ELb0ELb1ELb0ELb0EEENS1_30DynamicPersistentTileSchedulerILi256ELi128ELb0ELb1ELb1EEEEEEEEEvNT_6ParamsE)
        /*0488*/ 	.word	0x00000000


	//----- nvinfo : EIATTR_MIN_STACK_SIZE
	.align		4
.L_204:
        /*048c*/ 	.byte	0x04, 0x12
        /*048e*/ 	.short	(.L_206 - .L_205)
	.align		4
.L_205:
        /*0490*/ 	.word	index@(_ZN7cutlass13device_kernelIN5flash11enable_sm90INS1_16FlashAttnFwdSm90INS1_25CollectiveMainloopFwdSm90ILi2EN4cute5tupleIJNS5_1CILi1EEES8_S8_EEENS6_IJNS7_ILi128EEENS7_ILi96EEENS7_ILi192EEEEEELi128ENS_6half_tEfNS_4arch4Sm90ELb1ELb0ELb1ELb1ELb1ELb0ELb0ELb1ELb1ELb1ELb0ELb0EEENS1_21CollectiveEpilogueFwdINS6_IJSA_SA_SB_EEES9_SE_SG_Li256ELb1ELb1ELb0ELb0EEENS1_36VarlenDynamicPersistentTileSchedulerILi128ELi96ELi256ELi128ELb0ELb1ELb1ELb1ELb1ELb1EEEEEEEEEvNT_6ParamsE)
        /*0494*/ 	.word	0x00000000


	//----- nvinfo : EIATTR_MIN_STACK_SIZE
	.align		4
.L_206:
        /*0498*/ 	.byte	0x04, 0x12
        /*049a*/ 	.short	(.L_208 - .L_207)
	.align		4
.L_207:
        /*049c*/ 	.word	index@(_ZN7cutlass13device_kernelIN5flash11enable_sm90INS1_16FlashAttnFwdSm90INS1_25CollectiveMainloopFwdSm90ILi2EN4cute5tupleIJNS5_1CILi1EEES8_S8_EEENS6_IJNS7_ILi128EEENS7_ILi96EEENS7_ILi192EEEEEELi128ENS_6half_tEfNS_4arch4Sm90ELb1ELb0ELb1ELb1ELb1ELb1ELb0ELb1ELb1ELb1ELb0ELb0EEENS1_21CollectiveEpilogueFwdINS6_IJSA_SA_SB_EEES9_SE_SG_Li256ELb1ELb1ELb0ELb0EEENS1_36VarlenDynamicPersistentTileSchedulerILi128ELi96ELi256ELi128ELb0ELb1ELb1ELb1ELb1ELb1EEEEEEEEEvNT_6ParamsE)
        /*04a0*/ 	.word	0x00000000


	//----- nvinfo : EIATTR_MIN_STACK_SIZE
	.align		4
.L_208:
        /*04a4*/ 	.byte	0x04, 0x12
        /*04a6*/ 	.short	(.L_210 - .L_209)
	.align		4
.L_209:
        /*04a8*/ 	.word	index@(_ZN7cutlass13device_kernelIN5flash11enable_sm90INS1_16FlashAttnFwdSm90INS1_25CollectiveMainloopFwdSm90ILi2EN4cute5tupleIJNS5_1CILi1EEES8_S8_EEENS6_IJNS7_ILi64EEESA_SA_EEELi512ENS_6half_tEfNS_4arch4Sm90ELb0ELb0ELb1ELb0ELb1ELb0ELb0ELb0ELb0ELb1ELb0ELb0EEENS1_21CollectiveEpilogueFwdINS6_IJSA_NS7_ILi512EEESA_EEES9_SC_SE_Li256ELb0ELb1ELb0ELb0EEENS1_29StaticPersistentTileSchedulerILb0EEEEEEEEEvNT_6ParamsE)
        /*04ac*/ 	.word	0x00000000


	//----- nvinfo : EIATTR_MIN_STACK_SIZE
	.align		4
.L_210:
        /*04b0*/ 	.byte	0x04, 0x12
        /*04b2*/ 	.short	(.L_212 - .L_211)
	.align		4
.L_211:
        /*04b4*/ 	.word	index@(_ZN7cutlass13device_kernelIN5flash11enable_sm90INS1_16FlashAttnFwdSm90INS1_25CollectiveMainloopFwdSm90ILi2EN4cute5tupleIJNS5_1CILi1EEES8_S8_EEENS6_IJNS7_ILi64EEESA_SA_EEELi512ENS_6half_tEfNS_4arch4Sm90ELb0ELb0ELb1ELb0ELb1ELb0ELb1ELb0ELb0ELb1ELb0ELb0EEENS1_21CollectiveEpilogueFwdINS6_IJSA_NS7_ILi512EEESA_EEES9_SC_SE_Li256ELb0ELb1ELb0ELb0EEENS1_29StaticPersistentTileSchedulerILb0EEEEEEEEEvNT_6ParamsE)
        /*04b8*/ 	.word	0x00000000


	//----- nvinfo : EIATTR_MIN_STACK_SIZE
	.align		4
.L_212:
        /*04bc*/ 	.byte	0x04, 0x12
        /*04be*/ 	.short	(.L_214 - .L_213)
	.align		4
.L_213:
        /*04c0*/ 	.word	index@(_ZN7cutlass13device_kernelIN5flash11enable_sm90INS1_16FlashAttnFwdSm90INS1_25CollectiveMainloopFwdSm90ILi2EN4cute5tupleIJNS5_1CILi1EEES8_S8_EEENS6_IJNS7_ILi64EEESA_SA_EEELi512ENS_6half_tEfNS_4arch4Sm90ELb0ELb0ELb1ELb1ELb1ELb0ELb0ELb0ELb0ELb1ELb0ELb0EEENS1_21CollectiveEpilogueFwdINS6_IJSA_NS7_ILi512EEESA_EEES9_SC_SE_Li256ELb1ELb1ELb0ELb0EEENS1_36VarlenDynamicPersistentTileSchedulerILi64ELi64ELi256ELi128ELb0ELb1ELb1ELb0ELb1ELb1EEEEEEEEEvNT_6ParamsE)
        /*04c4*/ 	.word	0x00000000


	//----- nvinfo : EIATTR_MIN_STACK_SIZE
	.align		4
.L_214:
        /*04c8*/ 	.byte	0x04, 0x12
        /*04ca*/ 	.short	(.L_216 - .L_215)
	.align		4
.L_215:
        /*04cc*/ 	.word	index@(_ZN7cutlass13device_kernelIN5flash11enable_sm90INS1_16FlashAttnFwdSm90INS1_25CollectiveMainloopFwdSm90ILi2EN4cute5tupleIJNS5_1CILi1EEES8_S8_EEENS6_IJNS7_ILi64EEESA_SA_EEELi512ENS_6half_tEfNS_4arch4Sm90ELb0ELb0ELb1ELb1ELb1ELb1ELb0ELb0ELb0ELb1ELb0ELb0EEENS1_21CollectiveEpilogueFwdINS6_IJSA_NS7_ILi512EEESA_EEES9_SC_SE_Li256ELb1ELb1ELb0ELb0EEENS1_36VarlenDynamicPersistentTileSchedulerILi64ELi64ELi256ELi128ELb0ELb1ELb1ELb0ELb1ELb1EEEEEEEEEvNT_6ParamsE)
        /*04d0*/ 	.word	0x00000000


	//----- nvinfo : EIATTR_MIN_STACK_SIZE
	.align		4
.L_216:
        /*04d4*/ 	.byte	0x04, 0x12
        /*04d6*/ 	.short	(.L_218 - .L_217)
	.align		4
.L_217:
        /*04d8*/ 	.word	index@(_ZN7cutlass13device_kernelIN5flash11enable_sm90INS1_16FlashAttnFwdSm90INS1_25CollectiveMainloopFwdSm90ILi2EN4cute5tupleIJNS5_1CILi1EEES8_S8_EEENS6_IJNS7_ILi64EEESA_SA_EEELi512ENS_6half_tEfNS_4arch4Sm90ELb0ELb0ELb1ELb1ELb1ELb0ELb1ELb0ELb0ELb1ELb0ELb0EEENS1_21CollectiveEpilogueFwdINS6_IJSA_NS7_ILi512EEESA_EEES9_SC_SE_Li256ELb1ELb1ELb0ELb0EEENS1_36VarlenDynamicPersistentTileSchedulerILi64ELi64ELi256ELi128ELb0ELb1ELb1ELb0ELb1ELb1EEEEEEEEEvNT_6ParamsE)
        /*04dc*/ 	.word	0x00000000


	//----- nvinfo : EIATTR_MIN_STACK_SIZE
	.align		4
.L_218:
        /*04e0*/ 	.byte	0x04, 0x12
        /*04e2*/ 	.short	(.L_220 - .L_219)
	.align		4
.L_219:
        /*04e4*/ 	.word	index@(_ZN7cutlass13device_kernelIN5flash11enable_sm90INS1_16FlashAttnFwdSm90INS1_25CollectiveMainloopFwdSm90ILi2EN4cute5tupleIJNS5_1CILi1EEES8_S8_EEENS6_IJNS7_ILi64EEESA_SA_EEELi512ENS_6half_tEfNS_4arch4Sm90ELb0ELb0ELb1ELb1ELb1ELb1ELb1ELb0ELb0ELb1ELb0ELb0EEENS1_21CollectiveEpilogueFwdINS6_IJSA_NS7_ILi512EEESA_EEES9_SC_SE_Li256ELb1ELb1ELb0ELb0EEENS1_36VarlenDynamicPersistentTileSchedulerILi64ELi64ELi256ELi128ELb0ELb1ELb1ELb0ELb1ELb1EEEEEEEEEvNT_6ParamsE)
        /*04e8*/ 	.word	0x00000000


	//----- nvinfo : EIATTR_MIN_STACK_SIZE
	.align		4
.L_220:
        /*04ec*/ 	.byte	0x04, 0x12
        /*04ee*/ 	.short	(.L_222 - .L_221)
	.align		4
.L_221:
        /*04f0*/ 	.word	index@(_ZN7cutlass13device_kernelIN5flash11enable_sm90INS1_16FlashAttnFwdSm90INS1_25CollectiveMainloopFwdSm90ILi2EN4cute5tupleIJNS5_1CILi1EEES8_S8_EEENS6_IJNS7_ILi64EEESA_SA_EEELi512ENS_6half_tEfNS_4arch4Sm90ELb0ELb1ELb1ELb0ELb1ELb0ELb0ELb0ELb0ELb1ELb0ELb0EEENS1_21CollectiveEpilogueFwdINS6_IJSA_NS7_ILi512EEESA_EEES9_SC_SE_Li256ELb0ELb1ELb0ELb0EEENS1_30DynamicPersistentTileSchedulerILi256ELi128ELb0ELb1ELb1EEEEEEEEEvNT_6ParamsE)
        /*04f4*/ 	.word	0x00000000


	//----- nvinfo : EIATTR_MIN_STACK_SIZE
	.align		4
.L_222:
        /*04f8*/ 	.byte	0x04, 0x12
        /*04fa*/ 	.short	(.L_224 - .L_223)
	.align		4
.L_223:
        /*04fc*/ 	.word	index@(_ZN7cutlass13device_kernelIN5flash11enable_sm90INS1_16FlashAttnFwdSm90INS1_25CollectiveMainloopFwdSm90ILi2EN4cute5tupleIJNS5_1CILi1EEES8_S8_EEENS6_IJNS7_ILi64EEESA_SA_EEELi512ENS_6half_tEfNS_4arch4Sm90ELb0ELb1ELb1ELb0ELb1ELb0ELb1ELb0ELb0ELb1ELb0ELb0EEENS1_21CollectiveEpilogueFwdINS6_IJSA_NS7_ILi512EEESA_EEES9_SC_SE_Li256ELb0ELb1ELb0ELb0EEENS1_30DynamicPersistentTileSchedulerILi256ELi128ELb0ELb1ELb1EEEEEEEEEvNT_6ParamsE)
        /*0500*/ 	.word	0x00000000


	//----- nvinfo : EIATTR_MIN_STACK_SIZE
	.align		4
.L_224:
        /*0504*/ 	.byte	0x04, 0x12
        /*0506*/ 	.short	(.L_226 - .L_225)
	.align		4
.L_225:
        /*0508*/ 	.word	index@(_ZN7cutlass13device_kernelIN5flash11enable_sm90INS1_16FlashAttnFwdSm90INS1_25CollectiveMainloopFwdSm90ILi2EN4cute5tupleIJNS5_1CILi1EEES8_S8_EEENS6_IJNS7_ILi64EEESA_SA_EEELi512ENS_6half_tEfNS_4arch4Sm90ELb0ELb1ELb1ELb1ELb1ELb0ELb0ELb0ELb0ELb1ELb0ELb0EEENS1_21CollectiveEpilogueFwdINS6_IJSA_NS7_ILi512EEESA_EEES9_SC_SE_Li256ELb1ELb1ELb0ELb0EEENS1_36VarlenDynamicPersistentTileSchedulerILi64ELi64ELi256ELi128ELb0ELb1ELb1ELb1ELb0ELb1EEEEEEEEEvNT_6ParamsE)
        /*050c*/ 	.word	0x00000000


	//----- nvinfo : EIATTR_MIN_STACK_SIZE
	.align		4
.L_226:
        /*0510*/ 	.byte	0x04, 0x12
        /*0512*/ 	.short	(.L_228 - .L_227)
	.align		4
.L_227:
        /*0514*/ 	.word	index@(_ZN7cutlass13device_kernelIN5flash11enable_sm90INS1_16FlashAttnFwdSm90INS1_25CollectiveMainloopFwdSm90ILi2EN4cute5tupleIJNS5_1CILi1EEES8_S8_EEENS6_IJNS7_ILi64EEESA_SA_EEELi512ENS_6half_tEfNS_4arch4Sm90ELb0ELb1ELb1ELb1ELb1ELb1ELb0ELb0ELb0ELb1ELb0ELb0EEENS1_21CollectiveEpilogueFwdINS6_IJSA_NS7_ILi512EEESA_EEES9_SC_SE_Li256ELb1ELb1ELb0ELb0EEENS1_36VarlenDynamicPersistentTileSchedulerILi64ELi64ELi256ELi128ELb0ELb1ELb1ELb1ELb0ELb1EEEEEEEEEvNT_6ParamsE)
        /*0518*/ 	.word	0x00000000


	//----- nvinfo : EIATTR_MIN_STACK_SIZE
	.align		4
.L_228:
        /*051c*/ 	.byte	0x04, 0x12
        /*051e*/ 	.short	(.L_230 - .L_229)
	.align		4
.L_229:
        /*0520*/ 	.word	index@(_ZN7cutlass13device_kernelIN5flash11enable_sm90INS1_16FlashAttnFwdSm90INS1_25CollectiveMainloopFwdSm90ILi2EN4cute5tupleIJNS5_1CILi1EEES8_S8_EEENS6_IJNS7_ILi64EEESA_SA_EEELi512ENS_6half_tEfNS_4arch4Sm90ELb0ELb1ELb1ELb1ELb1ELb0ELb1ELb0ELb0ELb1ELb0ELb0EEENS1_21CollectiveEpilogueFwdINS6_IJSA_NS7_ILi512EEESA_EEES9_SC_SE_Li256ELb1ELb1ELb0ELb0EEENS1_36VarlenDynamicPersistentTileSchedulerILi64ELi64ELi256ELi128ELb0ELb1ELb1ELb1ELb0ELb1EEEEEEEEEvNT_6ParamsE)
        /*0524*/ 	.word	0x00000000


	//----- nvinfo : EIATTR_MIN_STACK_SIZE
	.align		4
.L_230:
        /*0528*/ 	.byte	0x04, 0x12
        /*052a*/ 	.short	(.L_232 - .L_231)
	.align		4
.L_231:
        /*052c*/ 	.word	index@(_ZN7cutlass13device_kernelIN5flash11enable_sm90INS1_16FlashAttnFwdSm90INS1_25CollectiveMainloopFwdSm90ILi2EN4cute5tupleIJNS5_1CILi1EEES8_S8_EEENS6_IJNS7_ILi64EEESA_SA_EEELi512ENS_6half_tEfNS_4arch4Sm90ELb0ELb1ELb1ELb1ELb1ELb1ELb1ELb0ELb0ELb1ELb0ELb0EEENS1_21CollectiveEpilogueFwdINS6_IJSA_NS7_ILi512EEESA_EEES9_SC_SE_Li256ELb1ELb1ELb0ELb0EEENS1_36VarlenDynamicPersistentTileSchedulerILi64ELi64ELi256ELi128ELb0ELb1ELb1ELb1ELb0ELb1EEEEEEEEEvNT_6ParamsE)
        /*0530*/ 	.word	0x00000000


	//----- nvinfo : EIATTR_MIN_STACK_SIZE
	.align		4
.L_232:
        /*0534*/ 	.byte	0x04, 0x12
        /*0536*/ 	.short	(.L_234 - .L_233)
	.align		4
.L_233:
        /*0538*/ 	.word	index@(_ZN7cutlass13device_kernelIN5flash11enable_sm90INS1_16FlashAttnFwdSm90INS1_25CollectiveMainloopFwdSm90ILi2EN4cute5tupleIJNS5_1CILi1EEES8_S8_EEENS6_IJNS7_ILi64EEESA_SA_EEELi512ENS_6half_tEfNS_4arch4Sm90ELb1ELb0ELb1ELb0ELb1ELb0ELb0ELb0ELb0ELb1ELb0ELb0EEENS1_21CollectiveEpilogueFwdINS6_IJSA_NS7_ILi512EEESA_EEES9_SC_SE_Li256ELb0ELb1ELb0ELb0EEENS1_30DynamicPersistentTileSchedulerILi256ELi128ELb0ELb1ELb1EEEEEEEEEvNT_6ParamsE)
        /*053c*/ 	.word	0x00000000


	//----- nvinfo : EIATTR_MIN_STACK_SIZE
	.align		4
.L_234:
        /*0540*/ 	.byte	0x04, 0x12
        /*0542*/ 	.short	(.L_236 - .L_235)
	.align		4
.L_235:
        /*0544*/ 	.word	index@(_ZN7cutlass13device_kernelIN5flash11enable_sm90INS1_16FlashAttnFwdSm90INS1_25CollectiveMainloopFwdSm90ILi2EN4cute5tupleIJNS5_1CILi1EEES8_S8_EEENS6_IJNS7_ILi64EEESA_SA_EEELi512ENS_6half_tEfNS_4arch4Sm90ELb1ELb0ELb1ELb0ELb1ELb0ELb1ELb0ELb0ELb1ELb0ELb0EEENS1_21CollectiveEpilogueFwdINS6_IJSA_NS7_ILi512EEESA_EEES9_SC_SE_Li256ELb0ELb1ELb0ELb0EEENS1_30DynamicPersistentTileSchedulerILi256ELi128ELb0ELb1ELb1EEEEEEEEEvNT_6ParamsE)
        /*0548*/ 	.word	0x00000000


	//----- nvinfo : EIATTR_MIN_STACK_SIZE
	.align		4
.L_236:
        /*054c*/ 	.byte	0x04, 0x12
        /*054e*/ 	.short	(.L_238 - .L_237)
	.align		4
.L_237:
        /*0550*/ 	.word	index@(_ZN7cutlass13device_kernelIN5flash11enable_sm90INS1_16FlashAttnFwdSm90INS1_25CollectiveMainloopFwdSm90ILi2EN4cute5tupleIJNS5_1CILi1EEES8_S8_EEENS6_IJNS7_ILi64EEESA_SA_EEELi512ENS_6half_tEfNS_4arch4Sm90ELb1ELb0ELb1ELb1ELb1ELb0ELb0ELb0ELb0ELb1ELb0ELb0EEENS1_21CollectiveEpilogueFwdINS6_IJSA_NS7_ILi512EEESA_EEES9_SC_SE_Li256ELb1ELb1ELb0ELb0EEENS1_36VarlenDynamicPersistentTileSchedulerILi64ELi64ELi256ELi128ELb0ELb1ELb1ELb1ELb1ELb1EEEEEEEEEvNT_6ParamsE)
        /*0554*/ 	.word	0x00000000


	//----- nvinfo : EIATTR_MIN_STACK_SIZE
	.align		4
.L_238:
        /*0558*/ 	.byte	0x04, 0x12
        /*055a*/ 	.short	(.L_240 - .L_239)
	.align		4
.L_239:
        /*055c*/ 	.word	index@(_ZN7cutlass13device_kernelIN5flash11enable_sm90INS1_16FlashAttnFwdSm90INS1_25CollectiveMainloopFwdSm90ILi2EN4cute5tupleIJNS5_1CILi1EEES8_S8_EEENS6_IJNS7_ILi64EEESA_SA_EEELi512ENS_6half_tEfNS_4arch4Sm90ELb1ELb0ELb1ELb1ELb1ELb1ELb0ELb0ELb0ELb1ELb0ELb0EEENS1_21CollectiveEpilogueFwdINS6_IJSA_NS7_ILi512EEESA_EEES9_SC_SE_Li256ELb1ELb1ELb0ELb0EEENS1_36VarlenDynamicPersistentTileSchedulerILi64ELi64ELi256ELi128ELb0ELb1ELb1ELb1ELb1ELb1EEEEEEEEEvNT_6ParamsE)
        /*0560*/ 	.word	0x00000000


	//----- nvinfo : EIATTR_MIN_STACK_SIZE
	.align		4
.L_240:
        /*0564*/ 	.byte	0x04, 0x12
        /*0566*/ 	.short	(.L_242 - .L_241)
	.align		4
.L_241:
        /*0568*/ 	.word	index@(_ZN7cutlass13device_kernelIN5flash11enable_sm90INS1_16FlashAttnFwdSm90INS1_25CollectiveMainloopFwdSm90ILi2EN4cute5tupleIJNS5_1CILi1EEES8_S8_EEENS6_IJNS7_ILi64EEESA_SA_EEELi512ENS_6half_tEfNS_4arch4Sm90ELb1ELb0ELb1ELb1ELb1ELb0ELb1ELb0ELb0ELb1ELb0ELb0EEENS1_21CollectiveEpilogueFwdINS6_IJSA_NS7_ILi512EEESA_EEES9_SC_SE_Li256ELb1ELb1ELb0ELb0EEENS1_36VarlenDynamicPersistentTileSchedulerILi64ELi64ELi256ELi128ELb0ELb1ELb1ELb1ELb1ELb1EEEEEEEEEvNT_6ParamsE)
        /*056c*/ 	.word	0x00000000


	//----- nvinfo : EIATTR_MIN_STACK_SIZE
	.align		4
.L_242:
        /*0570*/ 	.byte	0x04, 0x12
        /*0572*/ 	.short	(.L_244 - .L_243)
	.align		4
.L_243:
        /*0574*/ 	.word	index@(_ZN7cutlass13device_kernelIN5flash11enable_sm90INS1_16FlashAttnFwdSm90INS1_25CollectiveMainloopFwdSm90ILi2EN4cute5tupleIJNS5_1CILi1EEES8_S8_EEENS6_IJNS7_ILi64EEESA_SA_EEELi512ENS_6half_tEfNS_4arch4Sm90ELb1ELb0ELb1ELb1ELb1ELb1ELb1ELb0ELb0ELb1ELb0ELb0EEENS1_21CollectiveEpilogueFwdINS6_IJSA_NS7_ILi512EEESA_EEES9_SC_SE_Li256ELb1ELb1ELb0ELb0EEENS1_36VarlenDynamicPersistentTileSchedulerILi64ELi64ELi256ELi128ELb0ELb1ELb1ELb1ELb1ELb1EEEEEEEEEvNT_6ParamsE)
        /*0578*/ 	.word	0x00000000


	//----- nvinfo : EIATTR_MIN_STACK_SIZE
	.align		4
.L_244:
        /*057c*/ 	.byte	0x04, 0x12
        /*057e*/ 	.short	(.L_246 - .L_245)
	.align		4
.L_245:
        /*0580*/ 	.word	index@(_ZN7cutlass13device_kernelIN5flash11enable_sm90INS1_16FlashAttnFwdSm90INS1_25CollectiveMainloopFwdSm90ILi2EN4cute5tupleIJNS5_1CILi1EEES8_S8_EEENS6_IJNS7_ILi128EEENS7_ILi96EEENS7_ILi64EEEEEELi256ENS_6half_tEfNS_4arch4Sm90ELb0ELb0ELb1ELb0ELb1ELb0ELb0ELb1ELb0ELb1ELb0ELb0EEENS1_21CollectiveEpilogueFwdINS6_IJSA_NS7_ILi256EEESB_EEES9_SE_SG_Li256ELb0ELb1ELb0ELb0EEENS1_29StaticPersistentTileSchedulerILb0EEEEEEEEEvNT_6ParamsE)
        /*0584*/ 	.word	0x00000000


	//----- nvinfo : EIATTR_MIN_STACK_SIZE
	.align		4
.L_246:
        /*0588*/ 	.byte	0x04, 0x12
        /*058a*/ 	.short	(.L_248 - .L_247)
	.align		4
.L_247:
        /*058c*/ 	.word	index@(_ZN7cutlass13device_kernelIN5flash11enable_sm90INS1_16FlashAttnFwdSm90INS1_25CollectiveMainloopFwdSm90ILi2EN4cute5tupleIJNS5_1CILi1EEES8_S8_EEENS6_IJNS7_ILi128EEENS7_ILi96EEENS7_ILi64EEEEEELi256ENS_6half_tEfNS_4arch4Sm90ELb0ELb0ELb1ELb0ELb1ELb0ELb1ELb1ELb0ELb1ELb0ELb0EEENS1_21CollectiveEpilogueFwdINS6_IJSA_NS7_ILi256EEESB_EEES9_SE_SG_Li256ELb0ELb1ELb0ELb0EEENS1_29StaticPersistentTileSchedulerILb0EEEEEEEEEvNT_6ParamsE)
        /*0590*/ 	.word	0x00000000


	//----- nvinfo : EIATTR_MIN_STACK_SIZE
	.align		4
.L_248:
        /*0594*/ 	.byte	0x04, 0x12
        /*0596*/ 	.short	(.L_250 - .L_249)
	.align		4
.L_249:
        /*0598*/ 	.word	index@(_ZN7cutlass13device_kernelIN5flash11enable_sm90INS1_16FlashAttnFwdSm90INS1_25CollectiveMainloopFwdSm90ILi2EN4cute5tupleIJNS5_1CILi1EEES8_S8_EEENS6_IJNS7_ILi128EEENS7_ILi96EEENS7_ILi64EEEEEELi256ENS_6half_tEfNS_4arch4Sm90ELb0ELb0ELb1ELb1ELb1ELb0ELb0ELb1ELb0ELb1ELb0ELb0EEENS1_21CollectiveEpilogueFwdINS6_IJSA_NS7_ILi256EEESB_EEES9_SE_SG_Li256ELb1ELb1ELb0ELb0EEENS1_36VarlenDynamicPersistentTileSchedulerILi128ELi96ELi256ELi128ELb0ELb1ELb1ELb0ELb1ELb1EEEEEEEEEvNT_6ParamsE)
        /*059c*/ 	.word	0x00000000


	//----- nvinfo : EIATTR_MIN_STACK_SIZE
	.align		4
.L_250:
        /*05a0*/ 	.byte	0x04, 0x12
        /*05a2*/ 	.short	(.L_252 - .L_251)
	.align		4
.L_251:
        /*05a4*/ 	.word	index@(_ZN7cutlass13device_kernelIN5flash11enable_sm90INS1_16FlashAttnFwdSm90INS1_25CollectiveMainloopFwdSm90ILi2EN4cute5tupleIJNS5_1CILi1EEES8_S8_EEENS6_IJNS7_ILi128EEENS7_ILi96EEENS7_ILi64EEEEEELi256ENS_6half_tEfNS_4arch4Sm90ELb0ELb0ELb1ELb1ELb1ELb1ELb0ELb1ELb0ELb1ELb0ELb0EEENS1_21CollectiveEpilogueFwdINS6_IJSA_NS7_ILi256EEESB_EEES9_SE_SG_Li256ELb1ELb1ELb0ELb0EEENS1_36VarlenDynamicPersistentTileSchedulerILi128ELi96ELi256ELi128ELb0ELb1ELb1ELb0ELb1ELb1EEEEEEEEEvNT_6ParamsE)
        /*05a8*/ 	.word	0x00000000


	//----- nvinfo : EIATTR_MIN_STACK_SIZE
	.align		4
.L_252:
        /*05ac*/ 	.byte	0x04, 0x12
        /*05ae*/ 	.short	(.L_254 - .L_253)
	.align		4
.L_253:
        /*05b0*/ 	.word	index@(_ZN7cutlass13device_kernelIN5flash11enable_sm90INS1_16FlashAttnFwdSm90INS1_25CollectiveMainloopFwdSm90ILi2EN4cute5tupleIJNS5_1CILi1EEES8_S8_EEENS6_IJNS7_ILi128EEENS7_ILi96EEENS7_ILi64EEEEEELi256ENS_6half_tEfNS_4arch4Sm90ELb0ELb0ELb1ELb1ELb1ELb0ELb1ELb1ELb0ELb1ELb0ELb0EEENS1_21CollectiveEpilogueFwdINS6_IJSA_NS7_ILi256EEESB_EEES9_SE_SG_Li256ELb1ELb1ELb0ELb0EEENS1_36VarlenDynamicPersistentTileSchedulerILi128ELi96ELi256ELi128ELb0ELb1ELb1ELb0ELb1ELb1EEEEEEEEEvNT_6ParamsE)
        /*05b4*/ 	.word	0x00000000


	//----- nvinfo : EIATTR_MIN_STACK_SIZE
	.align		4
.L_254:
        /*05b8*/ 	.byte	0x04, 0x12
        /*05ba*/ 	.short	(.L_256 - .L_255)
	.align		4
.L_255:
        /*05bc*/ 	.word	index@(_ZN7cutlass13device_kernelIN5flash11enable_sm90INS1_16FlashAttnFwdSm90INS1_25CollectiveMainloopFwdSm90ILi2EN4cute5tupleIJNS5_1CILi1EEES8_S8_EEENS6_IJNS7_ILi128EEENS7_ILi96EEENS7_ILi64EEEEEELi256ENS_6half_tEfNS_4arch4Sm90ELb0ELb0ELb1ELb1ELb1ELb1ELb1ELb1ELb0ELb1ELb0ELb0EEENS1_21CollectiveEpilogueFwdINS6_IJSA_NS7_ILi256EEESB_EEES9_SE_SG_Li256ELb1ELb1ELb0ELb0EEENS1_36VarlenDynamicPersistentTileSchedulerILi128ELi96ELi256ELi128ELb0ELb1ELb1ELb0ELb1ELb1EEEEEEEEEvNT_6ParamsE)
        /*05c0*/ 	.word	0x00000000


	//----- nvinfo : EIATTR_MIN_STACK_SIZE
	.align		4
.L_256:
        /*05c4*/ 	.byte	0x04, 0x12
        /*05c6*/ 	.short	(.L_258 - .L_257)
	.align		4
.L_257:
        /*05c8*/ 	.word	index@(_ZN7cutlass13device_kernelIN5flash11enable_sm90INS1_16FlashAttnFwdSm90INS1_25CollectiveMainloopFwdSm90ILi2EN4cute5tupleIJNS5_1CILi1EEES8_S8_EEENS6_IJNS7_ILi128EEENS7_ILi96EEENS7_ILi64EEEEEELi256ENS_6half_tEfNS_4arch4Sm90ELb0ELb1ELb1ELb0ELb1ELb0ELb0ELb1ELb0ELb1ELb0ELb0EEENS1_21CollectiveEpilogueFwdINS6_IJSA_NS7_ILi256EEESB_EEES9_SE_SG_Li256ELb0ELb1ELb0ELb0EEENS1_30DynamicPersistentTileSchedulerILi256ELi128ELb0ELb1ELb1EEEEEEEEEvNT_6ParamsE)
        /*05cc*/ 	.word	0x00000000


	//----- nvinfo : EIATTR_MIN_STACK_SIZE
	.align		4
.L_258:
        /*05d0*/ 	.byte	0x04, 0x12
        /*05d2*/ 	.short	(.L_260 - .L_259)
	.align		4
.L_259:
        /*05d4*/ 	.word	index@(_ZN7cutlass13device_kernelIN5flash11enable_sm90INS1_16FlashAttnFwdSm90INS1_25CollectiveMainloopFwdSm90ILi2EN4cute5tupleIJNS5_1CILi1EEES8_S8_EEENS6_IJNS7_ILi128EEENS7_ILi96EEENS7_ILi64EEEEEELi256ENS_6half_tEfNS_4arch4Sm90ELb0ELb1ELb1ELb0ELb1ELb0ELb1ELb1ELb0ELb1ELb0ELb0EEENS1_21CollectiveEpilogueFwdINS6_IJSA_NS7_ILi256EEESB_EEES9_SE_SG_Li256ELb0ELb1ELb0ELb0EEENS1_30DynamicPersistentTileSchedulerILi256ELi128ELb0ELb1ELb1EEEEEEEEEvNT_6ParamsE)
        /*05d8*/ 	.word	0x00000000


	//----- nvinfo : EIATTR_MIN_STACK_SIZE
	.align		4
.L_260:
        /*05dc*/ 	.byte	0x04, 0x12
        /*05de*/ 	.short	(.L_262 - .L_261)
	.align		4
.L_261:
        /*05e0*/ 	.word	index@(_ZN7cutlass13device_kernelIN5flash11enable_sm90INS1_16FlashAttnFwdSm90INS1_25CollectiveMainloopFwdSm90ILi2EN4cute5tupleIJNS5_1CILi1EEES8_S8_EEENS6_IJNS7_ILi128EEENS7_ILi96EEENS7_ILi64EEEEEELi256ENS_6half_tEfNS_4arch4Sm90ELb0ELb1ELb1ELb1ELb1ELb0ELb0ELb1ELb0ELb1ELb0ELb0EEENS1_21CollectiveEpilogueFwdINS6_IJSA_NS7_ILi256EEESB_EEES9_SE_SG_Li256ELb1ELb1ELb0ELb0EEENS1_36VarlenDynamicPersistentTileSchedulerILi128ELi96ELi256ELi128ELb0ELb1ELb1ELb1ELb0ELb1EEEEEEEEEvNT_6ParamsE)
        /*05e4*/ 	.word	0x00000000


	//----- nvinfo : EIATTR_MIN_STACK_SIZE
	.align		4
.L_262:
        /*05e8*/ 	.byte	0x04, 0x12
        /*05ea*/ 	.short	(.L_264 - .L_263)
	.align		4
.L_263:
        /*05ec*/ 	.word	index@(_ZN7cutlass13device_kernelIN5flash11enable_sm90INS1_16FlashAttnFwdSm90INS1_25CollectiveMainloopFwdSm90ILi2EN4cute5tupleIJNS5_1CILi1EEES8_S8_EEENS6_IJNS7_ILi128EEENS7_ILi96EEENS7_ILi64EEEEEELi256ENS_6half_tEfNS_4arch4Sm90ELb0ELb1ELb1ELb1ELb1ELb1ELb0ELb1ELb0ELb1ELb0ELb0EEENS1_21CollectiveEpilogueFwdINS6_IJSA_NS7_ILi256EEESB_EEES9_SE_SG_Li256ELb1ELb1ELb0ELb0EEENS1_36VarlenDynamicPersistentTileSchedulerILi128ELi96ELi256ELi128ELb0ELb1ELb1ELb1ELb0ELb1EEEEEEEEEvNT_6ParamsE)
        /*05f0*/ 	.word	0x00000000


	//----- nvinfo : EIATTR_MIN_STACK_SIZE
	.align		4
.L_264:
        /*05f4*/ 	.byte	0x04, 0x12
        /*05f6*/ 	.short	(.L_266 - .L_265)
	.align		4
.L_265:
        /*05f8*/ 	.word	index@(_ZN7cutlass13device_kernelIN5flash11enable_sm90INS1_16FlashAttnFwdSm90INS1_25CollectiveMainloopFwdSm90ILi2EN4cute5tupleIJNS5_1CILi1EEES8_S8_EEENS6_IJNS7_ILi128EEENS7_ILi96EEENS7_ILi64EEEEEELi256ENS_6half_tEfNS_4arch4Sm90ELb0ELb1ELb1ELb1ELb1ELb0ELb1ELb1ELb0ELb1ELb0ELb0EEENS1_21CollectiveEpilogueFwdINS6_IJSA_NS7_ILi256EEESB_EEES9_SE_SG_Li256ELb1ELb1ELb0ELb0EEENS1_36VarlenDynamicPersistentTileSchedulerILi128ELi96ELi256ELi128ELb0ELb1ELb1ELb1ELb0ELb1EEEEEEEEEvNT_6ParamsE)
        /*05fc*/ 	.word	0x00000000


	//----- nvinfo : EIATTR_MIN_STACK_SIZE
	.align		4
.L_266:
        /*0600*/ 	.byte	0x04, 0x12
        /*0602*/ 	.short	(.L_268 - .L_267)
	.align		4
.L_267:
        /*0604*/ 	.word	index@(_ZN7cutlass13device_kernelIN5flash11enable_sm90INS1_16FlashAttnFwdSm90INS1_25CollectiveMainloopFwdSm90ILi2EN4cute5tupleIJNS5_1CILi1EEES8_S8_EEENS6_IJNS7_ILi128EEENS7_ILi96EEENS7_ILi64EEEEEELi256ENS_6half_tEfNS_4arch4Sm90ELb0ELb1ELb1ELb1ELb1ELb1ELb1ELb1ELb0ELb1ELb0ELb0EEENS1_21CollectiveEpilogueFwdINS6_IJSA_NS7_ILi256EEESB_EEES9_SE_SG_Li256ELb1ELb1ELb0ELb0EEENS1_36VarlenDynamicPersistentTileSchedulerILi128ELi96ELi256ELi128ELb0ELb1ELb1ELb1ELb0ELb1EEEEEEEEEvNT_6ParamsE)
        /*0608*/ 	.word	0x00000000


	//----- nvinfo : EIATTR_MIN_STACK_SIZE
	.align		4
.L_268:
        /*060c*/ 	.byte	0x04, 0x12
        /*060e*/ 	.short	(.L_270 - .L_269)
	.align		4
.L_269:
        /*0610*/ 	.word	index@(_ZN7cutlass13device_kernelIN5flash11enable_sm90INS1_16FlashAttnFwdSm90INS1_25CollectiveMainloopFwdSm90ILi2EN4cute5tupleIJNS5_1CILi1EEES8_S8_EEENS6_IJNS7_ILi128EEENS7_ILi96EEENS7_ILi64EEEEEELi256ENS_6half_tEfNS_4arch4Sm90ELb1ELb0ELb1ELb0ELb1ELb0ELb0ELb1ELb0ELb1ELb0ELb0EEENS1_21CollectiveEpilogueFwdINS6_IJSA_NS7_ILi256EEESB_EEES9_SE_SG_Li256ELb0ELb1ELb0ELb0EEENS1_30DynamicPersistentTileSchedulerILi256ELi128ELb0ELb1ELb1EEEEEEEEEvNT_6ParamsE)
        /*0614*/ 	.word	0x00000000


	//----- nvinfo : EIATTR_MIN_STACK_SIZE
	.align		4
.L_270:
        /*0618*/ 	.byte	0x04, 0x12
        /*061a*/ 	.short	(.L_272 - .L_271)
	.align		4
.L_271:
        /*061c*/ 	.word	index@(_ZN7cutlass13device_kernelIN5flash11enable_sm90INS1_16FlashAttnFwdSm90INS1_25CollectiveMainloopFwdSm90ILi2EN4cute5tupleIJNS5_1CILi1EEES8_S8_EEENS6_IJNS7_ILi128EEENS7_ILi96EEENS7_ILi64EEEEEELi256ENS_6half_tEfNS_4arch4Sm90ELb1ELb0ELb1ELb0ELb1ELb0ELb1ELb1ELb0ELb1ELb0ELb0EEENS1_21CollectiveEpilogueFwdINS6_IJSA_NS7_ILi256EEESB_EEES9_SE_SG_Li256ELb0ELb1ELb0ELb0EEENS1_30DynamicPersistentTileSchedulerILi256ELi128ELb0ELb1ELb1EEEEEEEEEvNT_6ParamsE)
        /*0620*/ 	.word	0x00000000


	//----- nvinfo : EIATTR_MIN_STACK_SIZE
	.align		4
.L_272:
        /*0624*/ 	.byte	0x04, 0x12
        /*0626*/ 	.short	(.L_274 - .L_273)
	.align		4
.L_273:
        /*0628*/ 	.word	index@(_ZN7cutlass13device_kernelIN5flash11enable_sm90INS1_16FlashAttnFwdSm90INS1_25CollectiveMainloopFwdSm90ILi2EN4cute5tupleIJNS5_1CILi1EEES8_S8_EEENS6_IJNS7_ILi128EEENS7_ILi96EEENS7_ILi64EEEEEELi256ENS_6half_tEfNS_4arch4Sm90ELb1ELb0ELb1ELb1ELb1ELb0ELb0ELb1ELb0ELb1ELb0ELb0EEENS1_21CollectiveEpilogueFwdINS6_IJSA_NS7_ILi256EEESB_EEES9_SE_SG_Li256ELb1ELb1ELb0ELb0EEENS1_36VarlenDynamicPersistentTileSchedulerILi128ELi96ELi256ELi128ELb0ELb1ELb1ELb1ELb1ELb1EEEEEEEEEvNT_6ParamsE)
        /*062c*/ 	.word	0x00000000


	//----- nvinfo : EIATTR_MIN_STACK_SIZE
	.align		4
.L_274:
        /*0630*/ 	.byte	0x04, 0x12
        /*0632*/ 	.short	(.L_276 - .L_275)
	.align		4
.L_275:
        /*0634*/ 	.word	index@(_ZN7cutlass13device_kernelIN5flash11enable_sm90INS1_16FlashAttnFwdSm90INS1_25CollectiveMainloopFwdSm90ILi2EN4cute5tupleIJNS5_1CILi1EEES8_S8_EEENS6_IJNS7_ILi128EEENS7_ILi96EEENS7_ILi64EEEEEELi256ENS_6half_tEfNS_4arch4Sm90ELb1ELb0ELb1ELb1ELb1ELb1ELb0ELb1ELb0ELb1ELb0ELb0EEENS1_21CollectiveEpilogueFwdINS6_IJSA_NS7_ILi256EEESB_EEES9_SE_SG_Li256ELb1ELb1ELb0ELb0EEENS1_36VarlenDynamicPersistentTileSchedulerILi128ELi96ELi256ELi128ELb0ELb1ELb1ELb1ELb1ELb1EEEEEEEEEvNT_6ParamsE)
        /*0638*/ 	.word	0x00000000


	//----- nvinfo : EIATTR_MIN_STACK_SIZE
	.align		4
.L_276:
        /*063c*/ 	.byte	0x04, 0x12
        /*063e*/ 	.short	(.L_278 - .L_277)
	.align		4
.L_277:
        /*0640*/ 	.word	index@(_ZN7cutlass13device_kernelIN5flash11enable_sm90INS1_16FlashAttnFwdSm90INS1_25CollectiveMainloopFwdSm90ILi2EN4cute5tupleIJNS5_1CILi1EEES8_S8_EEENS6_IJNS7_ILi128EEENS7_ILi96EEENS7_ILi64EEEEEELi256ENS_6half_tEfNS_4arch4Sm90ELb1ELb0ELb1ELb1ELb1ELb0ELb1ELb1ELb0ELb1ELb0ELb0EEENS1_21CollectiveEpilogueFwdINS6_IJSA_NS7_ILi256EEESB_EEES9_SE_SG_Li256ELb1ELb1ELb0ELb0EEENS1_36VarlenDynamicPersistentTileSchedulerILi128ELi96ELi256ELi128ELb0ELb1ELb1ELb1ELb1ELb1EEEEEEEEEvNT_6ParamsE)
        /*0644*/ 	.word	0x00000000


	//----- nvinfo : EIATTR_MIN_STACK_SIZE
	.align		4
.L_278:
        /*0648*/ 	.byte	0x04, 0x12
        /*064a*/ 	.short	(.L_280 - .L_279)
	.align		4
.L_279:
        /*064c*/ 	.word	index@(_ZN7cutlass13device_kernelIN5flash11enable_sm90INS1_16FlashAttnFwdSm90INS1_25CollectiveMainloopFwdSm90ILi2EN4cute5tupleIJNS5_1CILi1EEES8_S8_EEENS6_IJNS7_ILi128EEENS7_ILi96EEENS7_ILi64EEEEEELi256ENS_6half_tEfNS_4arch4Sm90ELb1ELb0ELb1ELb1ELb1ELb1ELb1ELb1ELb0ELb1ELb0ELb0EEENS1_21CollectiveEpilogueFwdINS6_IJSA_NS7_ILi256EEESB_EEES9_SE_SG_Li256ELb1ELb1ELb0ELb0EEENS1_36VarlenDynamicPersistentTileSchedulerILi128ELi96ELi256ELi128ELb0ELb1ELb1ELb1ELb1ELb1EEEEEEEEEvNT_6ParamsE)
        /*0650*/ 	.word	0x00000000
.L_280:


//--------------------- .nv.compat                --------------------------
	.section	.nv.compat,"",@"SHT_CUDA_COMPAT_INFO"
	.align	4
        /*0000*/ 	.byte	0x02, 0x09, 0x01, 0x00, 0x02, 0x02, 0x01, 0x00, 0x02, 0x05, 0x05, 0x00, 0x03, 0x07, 0x01, 0x01
        /*0010*/ 	.byte	0x02, 0x03, 0x00, 0x00, 0x02, 0x06, 0x01, 0x00, 0x04, 0x0b, 0x08, 0x00, 0x00, 0x00, 0x00, 0x00
        /*0020*/ 	.byte	0x00, 0x00, 0x00, 0x00


//--------------------- .nv.info._ZN7cutlass13device_kernelIN5flash11enable_sm90INS1_16FlashAttnFwdSm90INS1_25CollectiveMainloopFwdSm90ILi2EN4cute5tupleIJNS5_1CILi1EEES8_S8_EEENS6_IJNS7_ILi128EEENS7_ILi96EEENS7_ILi192EEEEEELi128ENS_6half_tEfNS_4arch4Sm90ELb0ELb0ELb1ELb0ELb1ELb0ELb0ELb1ELb1ELb1ELb0ELb0EEENS1_21CollectiveEpilogueFwdINS6_IJSA_SA_SB_EEES9_SE_SG_Li256ELb0ELb1ELb0ELb0EEENS1_29StaticPersistentTileSchedulerILb0EEEEEEEEEvNT_6ParamsE --------------------------
	.section	.nv.info._ZN7cutlass13device_kernelIN5flash11enable_sm90INS1_16FlashAttnFwdSm90INS1_25CollectiveMainloopFwdSm90ILi2EN4cute5tupleIJNS5_1CILi1EEES8_S8_EEENS6_IJNS7_ILi128EEENS7_ILi96EEENS7_ILi192EEEEEELi128ENS_6half_tEfNS_4arch4Sm90ELb0ELb0ELb1ELb0ELb1ELb0ELb0ELb1ELb1ELb1ELb0ELb0EEENS1_21CollectiveEpilogueFwdINS6_IJSA_SA_SB_EEES9_SE_SG_Li256ELb0ELb1ELb0ELb0EEENS1_29StaticPersistentTileSchedulerILb0EEEEEEEEEvNT_6ParamsE,"",@"SHT_CUDA_INFO"
	.sectionflags	@""
	.align	4


	//----- nvinfo : EIATTR_CUDA_API_VERSION
	.align		4
        /*0000*/ 	.byte	0x04, 0x37
        /*0002*/ 	.short	(.L_282 - .L_281)
.L_281:
        /*0004*/ 	.word	0x00000082


	//----- nvinfo : EIATTR_KPARAM_INFO
	.align		4
.L_282:
        /*0008*/ 	.byte	0x04, 0x17
        /*000a*/ 	.short	(.L_284 - .L_283)
.L_283:
        /*000c*/ 	.word	0x00000000
        /*0010*/ 	.short	0x0000
        /*0012*/ 	.short	0x0000
        /*0014*/ 	.byte	0x00, 0xf0, 0x01, 0x28


	//----- nvinfo : EIATTR_SPARSE_MMA_MASK
	.align		4
.L_284:
        /*0018*/ 	.byte	0x03, 0x50
        /*001a*/ 	.short	0x0000


	//----- nvinfo : EIATTR_MAXREG_COUNT
	.align		4
        /*001c*/ 	.byte	0x03, 0x1b
        /*001e*/ 	.short	0x00a8


	//----- nvinfo : EIATTR_MERCURY_ISA_VERSION
	.align		4
        /*0020*/ 	.byte	0x03, 0x5f
        /*0022*/ 	.short	0x0101


	//----- nvinfo : EIATTR_VRC_CTA_INIT_COUNT
	.align		4
        /*0024*/ 	.byte	0x02, 0x4a
	.zero		1
	.zero		1


	//----- nvinfo : EIATTR_EXIT_INSTR_OFFSETS
	.align		4
        /*0028*/ 	.byte	0x04, 0x1c
        /*002a*/ 	.short	(.L_286 - .L_285)


	//   ....[0]....
.L_285:
        /*002c*/ 	.word	0x00000010


	//----- nvinfo : EIATTR_MAX_THREADS
	.align		4
.L_286:
        /*0030*/ 	.byte	0x04, 0x05
        /*0032*/ 	.short	(.L_288 - .L_287)
.L_287:
        /*0034*/ 	.word	0x00000180
        /*0038*/ 	.word	0x00000001
        /*003c*/ 	.word	0x00000001


	//----- nvinfo : EIATTR_CBANK_PARAM_SIZE
	.align		4
.L_288:
        /*0040*/ 	.byte	0x03, 0x19
        /*0042*/ 	.short	0x0a00


	//----- nvinfo : EIATTR_PARAM_CBANK
	.align		4
        /*0044*/ 	.byte	0x04, 0x0a
        /*0046*/ 	.short	(.L_290 - .L_289)
	.align		4
.L_289:
        /*0048*/ 	.word	index@(.nv.constant0._ZN7cutlass13device_kernelIN5flash11enable_sm90INS1_16FlashAttnFwdSm90INS1_25CollectiveMainloopFwdSm90ILi2EN4cute5tupleIJNS5_1CILi1EEES8_S8_EEENS6_IJNS7_ILi128EEENS7_ILi96EEENS7_ILi192EEEEEELi128ENS_6half_tEfNS_4arch4Sm90ELb0ELb0ELb1ELb0ELb1ELb0ELb0ELb1ELb1ELb1ELb0ELb0EEENS1_21CollectiveEpilogueFwdINS6_IJSA_SA_SB_EEES9_SE_SG_Li256ELb0ELb1ELb0ELb0EEENS1_29StaticPersistentTileSchedulerILb0EEEEEEEEEvNT_6ParamsE)
        /*004c*/ 	.short	0x0380
        /*004e*/ 	.short	0x0a00


	//----- nvinfo : EIATTR_SW_WAR
	.align		4
.L_290:
        /*0050*/ 	.byte	0x04, 0x36
        /*0052*/ 	.short	(.L_292 - .L_291)
.L_291:
        /*0054*/ 	.word	0x00000008
.L_292:


//--------------------- .nv.info._ZN7cutlass13device_kernelIN5flash11enable_sm90INS1_16FlashAttnFwdSm90INS1_25CollectiveMainloopFwdSm90ILi2EN4cute5tupleIJNS5_1CILi1EEES8_S8_EEENS6_IJNS7_ILi128EEENS7_ILi96EEENS7_ILi192EEEEEELi128ENS_6half_tEfNS_4arch4Sm90ELb0ELb0ELb1ELb1ELb1ELb0ELb0ELb1ELb1ELb1ELb0ELb0EEENS1_21CollectiveEpilogueFwdINS6_IJSA_SA_SB_EEES9_SE_SG_Li256ELb1ELb1ELb0ELb0EEENS1_36VarlenDynamicPersistentTileSchedulerILi128ELi96ELi256ELi128ELb0ELb1ELb1ELb0ELb1ELb1EEEEEEEEEvNT_6ParamsE --------------------------
	.section	.nv.info._ZN7cutlass13device_kernelIN5flash11enable_sm90INS1_16FlashAttnFwdSm90INS1_25CollectiveMainloopFwdSm90ILi2EN4cute5tupleIJNS5_1CILi1EEES8_S8_EEENS6_IJNS7_ILi128EEENS7_ILi96EEENS7_ILi192EEEEEELi128ENS_6half_tEfNS_4arch4Sm90ELb0ELb0ELb1ELb1ELb1ELb0ELb0ELb1ELb1ELb1ELb0ELb0EEENS1_21CollectiveEpilogueFwdINS6_IJSA_SA_SB_EEES9_SE_SG_Li256ELb1ELb1ELb0ELb0EEENS1_36VarlenDynamicPersistentTileSchedulerILi128ELi96ELi256ELi128ELb0ELb1ELb1ELb0ELb1ELb1EEEEEEEEEvNT_6ParamsE,"",@"SHT_CUDA_INFO"
	.sectionflags	@""
	.align	4


	//----- nvinfo : EIATTR_CUDA_API_VERSION
	.align		4
        /*0000*/ 	.byte	0x04, 0x37
        /*0002*/ 	.short	(.L_294 - .L_293)
.L_293:
        /*0004*/ 	.word	0x00000082


	//----- nvinfo : EIATTR_KPARAM_INFO
	.align		4
.L_294:
        /*0008*/ 	.byte	0x04, 0x17
        /*000a*/ 	.short	(.L_296 - .L_295)
.L_295:
        /*000c*/ 	.word	0x00000000
        /*0010*/ 	.short	0x0000
        /*0012*/ 	.short	0x0000
        /*0014*/ 	.byte	0x00, 0xf0, 0x01, 0x2a


	//----- nvinfo : EIATTR_SPARSE_MMA_MASK
	.align		4
.L_296:
        /*0018*/ 	.byte	0x03, 0x50
        /*001a*/ 	.short	0x0000


	//----- nvinfo : EIATTR_MAXREG_COUNT
	.align		4
        /*001c*/ 	.byte	0x03, 0x1b
        /*001e*/ 	.short	0x00a8


	//----- nvinfo : EIATTR_MERCURY_ISA_VERSION
	.align		4
        /*0020*/ 	.byte	0x03, 0x5f
        /*0022*/ 	.short	0x0101


	//----- nvinfo : EIATTR_VRC_CTA_INIT_COUNT
	.align		4
        /*0024*/ 	.byte	0x02, 0x4a
	.zero		1
	.zero		1


	//----- nvinfo : EIATTR_EXIT_INSTR_OFFSETS
	.align		4
        /*0028*/ 	.byte	0x04, 0x1c
        /*002a*/ 	.short	(.L_298 - .L_297)


	//   ....[0]....
.L_297:
        /*002c*/ 	.word	0x00000010


	//----- nvinfo : EIATTR_MAX_THREADS
	.align		4
.L_298:
        /*0030*/ 	.byte	0x04, 0x05
        /*0032*/ 	.short	(.L_300 - .L_299)
.L_299:
        /*0034*/ 	.word	0x00000180
        /*0038*/ 	.word	0x00000001
        /*003c*/ 	.word	0x00000001


	//----- nvinfo : EIATTR_CBANK_PARAM_SIZE
	.align		4
.L_300:
        /*0040*/ 	.byte	0x03, 0x19
        /*0042*/ 	.short	0x0a80


	//----- nvinfo : EIATTR_PARAM_CBANK
	.align		4
        /*0044*/ 	.byte	0x04, 0x0a
        /*0046*/ 	.short	(.L_302 - .L_301)
	.align		4
.L_301:
        /*0048*/ 	.word	index@(.nv.constant0._ZN7cutlass13device_kernelIN5flash11enable_sm90INS1_16FlashAttnFwdSm90INS1_25CollectiveMainloopFwdSm90ILi2EN4cute5tupleIJNS5_1CILi1EEES8_S8_EEENS6_IJNS7_ILi128EEENS7_ILi96EEENS7_ILi192EEEEEELi128ENS_6half_tEfNS_4arch4Sm90ELb0ELb0ELb1ELb1ELb1ELb0ELb0ELb1ELb1ELb1ELb0ELb0EEENS1_21CollectiveEpilogueFwdINS6_IJSA_SA_SB_EEES9_SE_SG_Li256ELb1ELb1ELb0ELb0EEENS1_36VarlenDynamicPersistentTileSchedulerILi128ELi96ELi256ELi128ELb0ELb1ELb1ELb0ELb1ELb1EEEEEEEEEvNT_6ParamsE)
        /*004c*/ 	.short	0x0380
        /*004e*/ 	.short	0x0a80


	//----- nvinfo : EIATTR_SW_WAR
	.align		4
.L_302:
        /*0050*/ 	.byte	0x04, 0x36
        /*0052*/ 	.short	(.L_304 - .L_303)
.L_303:
        /*0054*/ 	.word	0x00000008
.L_304:


//--------------------- .nv.info._ZN7cutlass13device_kernelIN5flash11enable_sm90INS1_16FlashAttnFwdSm90INS1_25CollectiveMainloopFwdSm90ILi2EN4cute5tupleIJNS5_1CILi1EEES8_S8_EEENS6_IJNS7_ILi128EEENS7_ILi96EEENS7_ILi192EEEEEELi128ENS_6half_tEfNS_4arch4Sm90ELb0ELb0ELb1ELb1ELb1ELb1ELb0ELb1ELb1ELb1ELb0ELb0EEENS1_21CollectiveEpilogueFwdINS6_IJSA_SA_SB_EEES9_SE_SG_Li256ELb1ELb1ELb0ELb0EEENS1_36VarlenDynamicPersistentTileSchedulerILi128ELi96ELi256ELi128ELb0ELb1ELb1ELb0ELb1ELb1EEEEEEEEEvNT_6ParamsE --------------------------
	.section	.nv.info._ZN7cutlass13device_kernelIN5flash11enable_sm90INS1_16FlashAttnFwdSm90INS1_25CollectiveMainloopFwdSm90ILi2EN4cute5tupleIJNS5_1CILi1EEES8_S8_EEENS6_IJNS7_ILi128EEENS7_ILi96EEENS7_ILi192EEEEEELi128ENS_6half_tEfNS_4arch4Sm90ELb0ELb0ELb1ELb1ELb1ELb1ELb0ELb1ELb1ELb1ELb0ELb0EEENS1_21CollectiveEpilogueFwdINS6_IJSA_SA_SB_EEES9_SE_SG_Li256ELb1ELb1ELb0ELb0EEENS1_36VarlenDynamicPersistentTileSchedulerILi128ELi96ELi256ELi128ELb0ELb1ELb1ELb0ELb1ELb1EEEEEEEEEvNT_6ParamsE,"",@"SHT_CUDA_INFO"
	.sectionflags	@""
	.align	4


	//----- nvinfo : EIATTR_CUDA_API_VERSION
	.align		4
        /*0000*/ 	.byte	0x04, 0x37
        /*0002*/ 	.short	(.L_306 - .L_305)
.L_305:
        /*0004*/ 	.word	0x00000082


	//----- nvinfo : EIATTR_KPARAM_INFO
	.align		4
.L_306:
        /*0008*/ 	.byte	0x04, 0x17
        /*000a*/ 	.short	(.L_308 - .L_307)
.L_307:
        /*000c*/ 	.word	0x00000000
        /*0010*/ 	.short	0x0000
        /*0012*/ 	.short	0x0000
        /*0014*/ 	.byte	0x00, 0xf0, 0x01, 0x2a


	//----- nvinfo : EIATTR_SPARSE_MMA_MASK
	.align		4
.L_308:
        /*0018*/ 	.byte	0x03, 0x50
        /*001a*/ 	.short	0x0000


	//----- nvinfo : EIATTR_MAXREG_COUNT
	.align		4
        /*001c*/ 	.byte	0x03, 0x1b
        /*001e*/ 	.short	0x00a8


	//----- nvinfo : EIATTR_MERCURY_ISA_VERSION
	.align		4
        /*0020*/ 	.byte	0x03, 0x5f
        /*0022*/ 	.short	0x0101


	//----- nvinfo : EIATTR_VRC_CTA_INIT_COUNT
	.align		4
        /*0024*/ 	.byte	0x02, 0x4a
	.zero		1
	.zero		1


	//----- nvinfo : EIATTR_EXIT_INSTR_OFFSETS
	.align		4
        /*0028*/ 	.byte	0x04, 0x1c
        /*002a*/ 	.short	(.L_310 - .L_309)


	//   ....[0]....
.L_309:
        /*002c*/ 	.word	0x00000010


	//----- nvinfo : EIATTR_MAX_THREADS
	.align		4
.L_310:
        /*0030*/ 	.byte	0x04, 0x05
        /*0032*/ 	.short	(.L_312 - .L_311)
.L_311:
        /*0034*/ 	.word	0x00000180
        /*0038*/ 	.word	0x00000001
        /*003c*/ 	.word	0x00000001


	//----- nvinfo : EIATTR_CBANK_PARAM_SIZE
	.align		4
.L_312:
        /*0040*/ 	.byte	0x03, 0x19
        /*0042*/ 	.short	0x0a80


	//----- nvinfo : EIATTR_PARAM_CBANK
	.align		4
        /*0044*/ 	.byte	0x04, 0x0a
        /*0046*/ 	.short	(.L_314 - .L_313)
	.align		4
.L_313:
        /*0048*/ 	.word	index@(.nv.constant0._ZN7cutlass13device_kernelIN5flash11enable_sm90INS1_16FlashAttnFwdSm90INS1_25CollectiveMainloopFwdSm90ILi2EN4cute5tupleIJNS5_1CILi1EEES8_S8_EEENS6_IJNS7_ILi128EEENS7_ILi96EEENS7_ILi192EEEEEELi128ENS_6half_tEfNS_4arch4Sm90ELb0ELb0ELb1ELb1ELb1ELb1ELb0ELb1ELb1ELb1ELb0ELb0EEENS1_21CollectiveEpilogueFwdINS6_IJSA_SA_SB_EEES9_SE_SG_Li256ELb1ELb1ELb0ELb0EEENS1_36VarlenDynamicPersistentTileSchedulerILi128ELi96ELi256ELi128ELb0ELb1ELb1ELb0ELb1ELb1EEEEEEEEEvNT_6ParamsE)
        /*004c*/ 	.short	0x0380
        /*004e*/ 	.short	0x0a80


	//----- nvinfo : EIATTR_SW_WAR
	.align		4
.L_314:
        /*0050*/ 	.byte	0x04, 0x36
        /*0052*/ 	.short	(.L_316 - .L_315)
.L_315:
        /*0054*/ 	.word	0x00000008
.L_316:


//--------------------- .nv.info._ZN7cutlass13device_kernelIN5flash11enable_sm90INS1_16FlashAttnFwdSm90INS1_25CollectiveMainloopFwdSm90ILi2EN4cute5tupleIJNS5_1CILi1EEES8_S8_EEENS6_IJNS7_ILi128EEENS7_ILi96EEENS7_ILi192EEEEEELi128ENS_6half_tEfNS_4arch4Sm90ELb0ELb1ELb1ELb0ELb1ELb0ELb0ELb1ELb1ELb1ELb0ELb0EEENS1_21CollectiveEpilogueFwdINS6_IJSA_SA_SB_EEES9_SE_SG_Li256ELb0ELb1ELb0ELb0EEENS1_30DynamicPersistentTileSchedulerILi256ELi128ELb0ELb1ELb1EEEEEEEEEvNT_6ParamsE --------------------------
	.section	.nv.info._ZN7cutlass13device_kernelIN5flash11enable_sm90INS1_16FlashAttnFwdSm90INS1_25CollectiveMainloopFwdSm90ILi2EN4cute5tupleIJNS5_1CILi1EEES8_S8_EEENS6_IJNS7_ILi128EEENS7_ILi96EEENS7_ILi192EEEEEELi128ENS_6half_tEfNS_4arch4Sm90ELb0ELb1ELb1ELb0ELb1ELb0ELb0ELb1ELb1ELb1ELb0ELb0EEENS1_21CollectiveEpilogueFwdINS6_IJSA_SA_SB_EEES9_SE_SG_Li256ELb0ELb1ELb0ELb0EEENS1_30DynamicPersistentTileSchedulerILi256ELi128ELb0ELb1ELb1EEEEEEEEEvNT_6ParamsE,"",@"SHT_CUDA_INFO"
	.sectionflags	@""
	.align	4


	//----- nvinfo : EIATTR_CUDA_API_VERSION
	.align		4
        /*0000*/ 	.byte	0x04, 0x37
        /*0002*/ 	.short	(.L_318 - .L_317)
.L_317:
        /*0004*/ 	.word	0x00000082


	//----- nvinfo : EIATTR_KPARAM_INFO
	.align		4
.L_318:
        /*0008*/ 	.byte	0x04, 0x17
        /*000a*/ 	.short	(.L_320 - .L_319)
.L_319:
        /*000c*/ 	.word	0x00000000
        /*0010*/ 	.short	0x0000
        /*0012*/ 	.short	0x0000
        /*0014*/ 	.byte	0x00, 0xf0, 0x01, 0x2a


	//----- nvinfo : EIATTR_SPARSE_MMA_MASK
	.align		4
.L_320:
        /*0018*/ 	.byte	0x03, 0x50
        /*001a*/ 	.short	0x0000


	//----- nvinfo : EIATTR_MAXREG_COUNT
	.align		4
        /*001c*/ 	.byte	0x03, 0x1b
        /*001e*/ 	.short	0x00a8


	//----- nvinfo : EIATTR_MERCURY_ISA_VERSION
	.align		4
        /*0020*/ 	.byte	0x03, 0x5f
        /*0022*/ 	.short	0x0101


	//----- nvinfo : EIATTR_VRC_CTA_INIT_COUNT
	.align		4
        /*0024*/ 	.byte	0x02, 0x4a
	.zero		1
	.zero		1


	//----- nvinfo : EIATTR_EXIT_INSTR_OFFSETS
	.align		4
        /*0028*/ 	.byte	0x04, 0x1c
        /*002a*/ 	.short	(.L_322 - .L_321)


	//   ....[0]....
.L_321:
        /*002c*/ 	.word	0x00000010


	//----- nvinfo : EIATTR_MAX_THREADS
	.align		4
.L_322:
        /*0030*/ 	.byte	0x04, 0x05
        /*0032*/ 	.short	(.L_324 - .L_323)
.L_323:
        /*0034*/ 	.word	0x00000180
        /*0038*/ 	.word	0x00000001
        /*003c*/ 	.word	0x00000001


	//----- nvinfo : EIATTR_CBANK_PARAM_SIZE
	.align		4
.L_324:
        /*0040*/ 	.byte	0x03, 0x19
        /*0042*/ 	.short	0x0a80


	//----- nvinfo : EIATTR_PARAM_CBANK
	.align		4
        /*0044*/ 	.byte	0x04, 0x0a
        /*0046*/ 	.short	(.L_326 - .L_325)
	.align		4
.L_325:
        /*0048*/ 	.word	index@(.nv.constant0._ZN7cutlass13device_kernelIN5flash11enable_sm90INS1_16FlashAttnFwdSm90INS1_25CollectiveMainloopFwdSm90ILi2EN4cute5tupleIJNS5_1CILi1EEES8_S8_EEENS6_IJNS7_ILi128EEENS7_ILi96EEENS7_ILi192EEEEEELi128ENS_6half_tEfNS_4arch4Sm90ELb0ELb1ELb1ELb0ELb1ELb0ELb0ELb1ELb1ELb1ELb0ELb0EEENS1_21CollectiveEpilogueFwdINS6_IJSA_SA_SB_EEES9_SE_SG_Li256ELb0ELb1ELb0ELb0EEENS1_30DynamicPersistentTileSchedulerILi256ELi128ELb0ELb1ELb1EEEEEEEEEvNT_6ParamsE)
        /*004c*/ 	.short	0x0380
        /*004e*/ 	.short	0x0a80


	//----- nvinfo : EIATTR_SW_WAR
	.align		4
.L_326:
        /*0050*/ 	.byte	0x04, 0x36
        /*0052*/ 	.short	(.L_328 - .L_327)
.L_327:
        /*0054*/ 	.word	0x00000008
.L_328:


//--------------------- .nv.info._ZN7cutlass13device_kernelIN5flash11enable_sm90INS1_16FlashAttnFwdSm90INS1_25CollectiveMainloopFwdSm90ILi2EN4cute5tupleIJNS5_1CILi1EEES8_S8_EEENS6_IJNS7_ILi128EEENS7_ILi96EEENS7_ILi192EEEEEELi128ENS_6half_tEfNS_4arch4Sm90ELb0ELb1ELb1ELb1ELb1ELb0ELb0ELb1ELb1ELb1ELb0ELb0EEENS1_21CollectiveEpilogueFwdINS6_IJSA_SA_SB_EEES9_SE_SG_Li256ELb1ELb1ELb0ELb0EEENS1_36VarlenDynamicPersistentTileSchedulerILi128ELi96ELi256ELi128ELb0ELb1ELb1ELb1ELb0ELb1EEEEEEEEEvNT_6ParamsE --------------------------
	.section	.nv.info._ZN7cutlass13device_kernelIN5flash11enable_sm90INS1_16FlashAttnFwdSm90INS1_25CollectiveMainloopFwdSm90ILi2EN4cute5tupleIJNS5_1CILi1EEES8_S8_EEENS6_IJNS7_ILi128EEENS7_ILi96EEENS7_ILi192EEEEEELi128ENS_6half_tEfNS_4arch4Sm90ELb0ELb1ELb1ELb1ELb1ELb0ELb0ELb1ELb1ELb1ELb0ELb0EEENS1_21CollectiveEpilogueFwdINS6_IJSA_SA_SB_EEES9_SE_SG_Li256ELb1ELb1ELb0ELb0EEENS1_36VarlenDynamicPersistentTileSchedulerILi128ELi96ELi256ELi128ELb0ELb1ELb1ELb1ELb0ELb1EEEEEEEEEvNT_6ParamsE,"",@"SHT_CUDA_INFO"
	.sectionflags	@""
	.align	4


	//----- nvinfo : EIATTR_CUDA_API_VERSION
	.align		4
        /*0000*/ 	.byte	0x04, 0x37
        /*0002*/ 	.short	(.L_330 - .L_329)
.L_329:
        /*0004*/ 	.word	0x00000082


	//----- nvinfo : EIATTR_KPARAM_INFO
	.align		4
.L_330:
        /*0008*/ 	.byte	0x04, 0x17
        /*000a*/ 	.short	(.L_332 - .L_331)
.L_331:
        /*000c*/ 	.word	0x00000000
        /*0010*/ 	.short	0x0000
        /*0012*/ 	.short	0x0000
        /*0014*/ 	.byte	0x00, 0xf0, 0x01, 0x2a


	//----- nvinfo : EIATTR_SPARSE_MMA_MASK
	.align		4
.L_332:
        /*0018*/ 	.byte	0x03, 0x50
        /*001a*/ 	.short	0x0000


	//----- nvinfo : EIATTR_MAXREG_COUNT
	.align		4
        /*001c*/ 	.byte	0x03, 0x1b
        /*001e*/ 	.short	0x00a8


	//----- nvinfo : EIATTR_MERCURY_ISA_VERSION
	.align		4
        /*0020*/ 	.byte	0x03, 0x5f
        /*0022*/ 	.short	0x0101


	//----- nvinfo : EIATTR_VRC_CTA_INIT_COUNT
	.align		4
        /*0024*/ 	.byte	0x02, 0x4a
	.zero		1
	.zero		1


	//----- nvinfo : EIATTR_EXIT_INSTR_OFFSETS
	.align		4
        /*0028*/ 	.byte	0x04, 0x1c
        /*002a*/ 	.short	(.L_334 - .L_333)


	//   ....[0]....
.L_333:
        /*002c*/ 	.word	0x00000010


	//----- nvinfo : EIATTR_MAX_THREADS
	.align		4
.L_334:
        /*0030*/ 	.byte	0x04, 0x05
        /*0032*/ 	.short	(.L_336 - .L_335)
.L_335:
        /*0034*/ 	.word	0x00000180
        /*0038*/ 	.word	0x00000001
        /*003c*/ 	.word	0x00000001


	//----- nvinfo : EIATTR_CBANK_PARAM_SIZE
	.align		4
.L_336:
        /*0040*/ 	.byte	0x03, 0x19
        /*0042*/ 	.short	0x0a80


	//----- nvinfo : EIATTR_PARAM_CBANK
	.align		4
        /*0044*/ 	.byte	0x04, 0x0a
        /*0046*/ 	.short	(.L_338 - .L_337)
	.align		4
.L_337:
        /*0048*/ 	.word	index@(.nv.constant0._ZN7cutlass13device_kernelIN5flash11enable_sm90INS1_16FlashAttnFwdSm90INS1_25CollectiveMainloopFwdSm90ILi2EN4cute5tupleIJNS5_1CILi1EEES8_S8_EEENS6_IJNS7_ILi128EEENS7_ILi96EEENS7_ILi192EEEEEELi128ENS_6half_tEfNS_4arch4Sm90ELb0ELb1ELb1ELb1ELb1ELb0ELb0ELb1ELb1ELb1ELb0ELb0EEENS1_21CollectiveEpilogueFwdINS6_IJSA_SA_SB_EEES9_SE_SG_Li256ELb1ELb1ELb0ELb0EEENS1_36VarlenDynamicPersistentTileSchedulerILi128ELi96ELi256ELi128ELb0ELb1ELb1ELb1ELb0ELb1EEEEEEEEEvNT_6ParamsE)
        /*004c*/ 	.short	0x0380
        /*004e*/ 	.short	0x0a80


	//----- nvinfo : EIATTR_SW_WAR
	.align		4
.L_338:
        /*0050*/ 	.byte	0x04, 0x36
        /*0052*/ 	.short	(.L_340 - .L_339)
.L_339:
        /*0054*/ 	.word	0x00000008
.L_340:


//--------------------- .nv.info._ZN7cutlass13device_kernelIN5flash11enable_sm90INS1_16FlashAttnFwdSm90INS1_25CollectiveMainloopFwdSm90ILi2EN4cute5tupleIJNS5_1CILi1EEES8_S8_EEENS6_IJNS7_ILi128EEENS7_ILi96EEENS7_ILi192EEEEEELi128ENS_6half_tEfNS_4arch4Sm90ELb0ELb1ELb1ELb1ELb1ELb1ELb0ELb1ELb1ELb1ELb0ELb0EEENS1_21CollectiveEpilogueFwdINS6_IJSA_SA_SB_EEES9_SE_SG_Li256ELb1ELb1ELb0ELb0EEENS1_36VarlenDynamicPersistentTileSchedulerILi128ELi96ELi256ELi128ELb0ELb1ELb1ELb1ELb0ELb1EEEEEEEEEvNT_6ParamsE --------------------------
	.section	.nv.info._ZN7cutlass13device_kernelIN5flash11enable_sm90INS1_16FlashAttnFwdSm90INS1_25CollectiveMainloopFwdSm90ILi2EN4cute5tupleIJNS5_1CILi1EEES8_S8_EEENS6_IJNS7_ILi128EEENS7_ILi96EEENS7_ILi192EEEEEELi128ENS_6half_tEfNS_4arch4Sm90ELb0ELb1ELb1ELb1ELb1ELb1ELb0ELb1ELb1ELb1ELb0ELb0EEENS1_21CollectiveEpilogueFwdINS6_IJSA_SA_SB_EEES9_SE_SG_Li256ELb1ELb1ELb0ELb0EEENS1_36VarlenDynamicPersistentTileSchedulerILi128ELi96ELi256ELi128ELb0ELb1ELb1ELb1ELb0ELb1EEEEEEEEEvNT_6ParamsE,"",@"SHT_CUDA_INFO"
	.sectionflags	@""
	.align	4


	//----- nvinfo : EIATTR_CUDA_API_VERSION
	.align		4
        /*0000*/ 	.byte	0x04, 0x37
        /*0002*/ 	.short	(.L_342 - .L_341)
.L_341:
        /*0004*/ 	.word	0x00000082


	//----- nvinfo : EIATTR_KPARAM_INFO
	.align		4
.L_342:
        /*0008*/ 	.byte	0x04, 0x17
        /*000a*/ 	.short	(.L_344 - .L_343)
.L_343:
        /*000c*/ 	.word	0x00000000
        /*0010*/ 	.short	0x0000
        /*0012*/ 	.short	0x0000
        /*0014*/ 	.byte	0x00, 0xf0, 0x01, 0x2a


	//----- nvinfo : EIATTR_SPARSE_MMA_MASK
	.align		4
.L_344:
        /*0018*/ 	.byte	0x03, 0x50
        /*001a*/ 	.short	0x0000


	//----- nvinfo : EIATTR_MAXREG_COUNT
	.align		4
        /*001c*/ 	.byte	0x03, 0x1b
        /*001e*/ 	.short	0x00a8


	//----- nvinfo : EIATTR_MERCURY_ISA_VERSION
	.align		4
        /*0020*/ 	.byte	0x03, 0x5f
        /*0022*/ 	.short	0x0101


	//----- nvinfo : EIATTR_VRC_CTA_INIT_COUNT
	.align		4
        /*0024*/ 	.byte	0x02, 0x4a
	.zero		1
	.zero		1


	//----- nvinfo : EIATTR_EXIT_INSTR_OFFSETS
	.align		4
        /*0028*/ 	.byte	0x04, 0x1c
        /*002a*/ 	.short	(.L_346 - .L_345)


	//   ....[0]....
.L_345:
        /*002c*/ 	.word	0x00000010


	//----- nvinfo : EIATTR_MAX_THREADS
	.align		4
.L_346:
        /*0030*/ 	.byte	0x04, 0x05
        /*0032*/ 	.short	(.L_348 - .L_347)
.L_347:
        /*0034*/ 	.word	0x00000180
        /*0038*/ 	.word	0x00000001
        /*003c*/ 	.word	0x00000001


	//----- nvinfo : EIATTR_CBANK_PARAM_SIZE
	.align		4
.L_348:
        /*0040*/ 	.byte	0x03, 0x19
        /*0042*/ 	.short	0x0a80


	//----- nvinfo : EIATTR_PARAM_CBANK
	.align		4
        /*0044*/ 	.byte	0x04, 0x0a
        /*0046*/ 	.short	(.L_350 - .L_349)
	.align		4
.L_349:
        /*0048*/ 	.word	index@(.nv.constant0._ZN7cutlass13device_kernelIN5flash11enable_sm90INS1_16FlashAttnFwdSm90INS1_25CollectiveMainloopFwdSm90ILi2EN4cute5tupleIJNS5_1CILi1EEES8_S8_EEENS6_IJNS7_ILi128EEENS7_ILi96EEENS7_ILi192EEEEEELi128ENS_6half_tEfNS_4arch4Sm90ELb0ELb1ELb1ELb1ELb1ELb1ELb0ELb1ELb1ELb1ELb0ELb0EEENS1_21CollectiveEpilogueFwdINS6_IJSA_SA_SB_EEES9_SE_SG_Li256ELb1ELb1ELb0ELb0EEENS1_36VarlenDynamicPersistentTileSchedulerILi128ELi96ELi256ELi128ELb0ELb1ELb1ELb1ELb0ELb1EEEEEEEEEvNT_6ParamsE)
        /*004c*/ 	.short	0x0380
        /*004e*/ 	.short	0x0a80


	//----- nvinfo : EIATTR_SW_WAR
	.align		4
.L_350:
        /*0050*/ 	.byte	0x04, 0x36
        /*0052*/ 	.short	(.L_352 - .L_351)
.L_351:
        /*0054*/ 	.word	0x00000008
.L_352:


//--------------------- .nv.info._ZN7cutlass13device_kernelIN5flash11enable_sm90INS1_16FlashAttnFwdSm90INS1_25CollectiveMainloopFwdSm90ILi2EN4cute5tupleIJNS5_1CILi1EEES8_S8_EEENS6_IJNS7_ILi128EEENS7_ILi96EEENS7_ILi192EEEEEELi128ENS_6half_tEfNS_4arch4Sm90ELb1ELb0ELb1ELb0ELb1ELb0ELb0ELb1ELb1ELb1ELb0ELb0EEENS1_21CollectiveEpilogueFwdINS6_IJSA_SA_SB_EEES9_SE_SG_Li256ELb0ELb1ELb0ELb0EEENS1_30DynamicPersistentTileSchedulerILi256ELi128ELb0ELb1ELb1EEEEEEEEEvNT_6ParamsE --------------------------
	.section	.nv.info._ZN7cutlass13device_kernelIN5flash11enable_sm90INS1_16FlashAttnFwdSm90INS1_25CollectiveMainloopFwdSm90ILi2EN4cute5tupleIJNS5_1CILi1EEES8_S8_EEENS6_IJNS7_ILi128EEENS7_ILi96EEENS7_ILi192EEEEEELi128ENS_6half_tEfNS_4arch4Sm90ELb1ELb0ELb1ELb0ELb1ELb0ELb0ELb1ELb1ELb1ELb0ELb0EEENS1_21CollectiveEpilogueFwdINS6_IJSA_SA_SB_EEES9_SE_SG_Li256ELb0ELb1ELb0ELb0EEENS1_30DynamicPersistentTileSchedulerILi256ELi128ELb0ELb1ELb1EEEEEEEEEvNT_6ParamsE,"",@"SHT_CUDA_INFO"
	.sectionflags	@""
	.align	4


	//----- nvinfo : EIATTR_CUDA_API_VERSION
	.align		4
        /*0000*/ 	.byte	0x04, 0x37
        /*0002*/ 	.short	(.L_354 - .L_353)
.L_353:
        /*0004*/ 	.word	0x00000082


	//----- nvinfo : EIATTR_KPARAM_INFO
	.align		4
.L_354:
        /*0008*/ 	.byte	0x04, 0x17
        /*000a*/ 	.short	(.L_356 - .L_355)
.L_355:
        /*000c*/ 	.word	0x00000000
        /*0010*/ 	.short	0x0000
        /*0012*/ 	.short	0x0000
        /*0014*/ 	.byte	0x00, 0xf0, 0x01, 0x2a


	//----- nvinfo : EIATTR_SPARSE_MMA_MASK
	.align		4
.L_356:
        /*0018*/ 	.byte	0x03, 0x50
        /*001a*/ 	.short	0x0000


	//----- nvinfo : EIATTR_MAXREG_COUNT
	.align		4
        /*001c*/ 	.byte	0x03, 0x1b
        /*001e*/ 	.short	0x00a8


	//----- nvinfo : EIATTR_MERCURY_ISA_VERSION
	.align		4
        /*0020*/ 	.byte	0x03, 0x5f
        /*0022*/ 	.short	0x0101


	//----- nvinfo : EIATTR_VRC_CTA_INIT_COUNT
	.align		4
        /*0024*/ 	.byte	0x02, 0x4a
	.zero		1
	.zero		1


	//----- nvinfo : EIATTR_EXIT_INSTR_OFFSETS
	.align		4
        /*0028*/ 	.byte	0x04, 0x1c
        /*002a*/ 	.short	(.L_358 - .L_357)


	//   ....[0]....
.L_357:
        /*002c*/ 	.word	0x00000010


	//----- nvinfo : EIATTR_MAX_THREADS
	.align		4
.L_358:
        /*0030*/ 	.byte	0x04, 0x05
        /*0032*/ 	.short	(.L_360 - .L_359)
.L_359:
        /*0034*/ 	.word	0x00000180
        /*0038*/ 	.word	0x00000001
        /*003c*/ 	.word	0x00000001


	//----- nvinfo : EIATTR_CBANK_PARAM_SIZE
	.align		4
.L_360:
        /*0040*/ 	.byte	0x03, 0x19
        /*0042*/ 	.short	0x0a80


	//----- nvinfo : EIATTR_PARAM_CBANK
	.align		4
        /*0044*/ 	.byte	0x04, 0x0a
        /*0046*/ 	.short	(.L_362 - .L_361)
	.align		4
.L_361:
        /*0048*/ 	.word	index@(.nv.constant0._ZN7cutlass13device_kernelIN5flash11enable_sm90INS1_16FlashAttnFwdSm90INS1_25CollectiveMainloopFwdSm90ILi2EN4cute5tupleIJNS5_1CILi1EEES8_S8_EEENS6_IJNS7_ILi128EEENS7_ILi96EEENS7_ILi192EEEEEELi128ENS_6half_tEfNS_4arch4Sm90ELb1ELb0ELb1ELb0ELb1ELb0ELb0ELb1ELb1ELb1ELb0ELb0EEENS1_21CollectiveEpilogueFwdINS6_IJSA_SA_SB_EEES9_SE_SG_Li256ELb0ELb1ELb0ELb0EEENS1_30DynamicPersistentTileSchedulerILi256ELi128ELb0ELb1ELb1EEEEEEEEEvNT_6ParamsE)
        /*004c*/ 	.short	0x0380
        /*004e*/ 	.short	0x0a80


	//----- nvinfo : EIATTR_SW_WAR
	.align		4
.L_362:
        /*0050*/ 	.byte	0x04, 0x36
        /*0052*/ 	.short	(.L_364 - .L_363)
.L_363:
        /*0054*/ 	.word	0x00000008
.L_364:


//--------------------- .nv.info._ZN7cutlass13device_kernelIN5flash11enable_sm90INS1_16FlashAttnFwdSm90INS1_25CollectiveMainloopFwdSm90ILi2EN4cute5tupleIJNS5_1CILi1EEES8_S8_EEENS6_IJNS7_ILi128EEENS7_ILi96EEENS7_ILi192EEEEEELi128ENS_6half_tEfNS_4arch4Sm90ELb1ELb0ELb1ELb1ELb1ELb0ELb0ELb1ELb1ELb1ELb0ELb0EEENS1_21CollectiveEpilogueFwdINS6_IJSA_SA_SB_EEES9_SE_SG_Li256ELb1ELb1ELb0ELb0EEENS1_36VarlenDynamicPersistentTileSchedulerILi128ELi96ELi256ELi128ELb0ELb1ELb1ELb1ELb1ELb1EEEEEEEEEvNT_6ParamsE --------------------------
	.section	.nv.info._ZN7cutlass13device_kernelIN5flash11enable_sm90INS1_16FlashAttnFwdSm90INS1_25CollectiveMainloopFwdSm90ILi2EN4cute5tupleIJNS5_1CILi1EEES8_S8_EEENS6_IJNS7_ILi128EEENS7_ILi96EEENS7_ILi192EEEEEELi128ENS_6half_tEfNS_4arch4Sm90ELb1ELb0ELb1ELb1ELb1ELb0ELb0ELb1ELb1ELb1ELb0ELb0EEENS1_21CollectiveEpilogueFwdINS6_IJSA_SA_SB_EEES9_SE_SG_Li256ELb1ELb1ELb0ELb0EEENS1_36VarlenDynamicPersistentTileSchedulerILi128ELi96ELi256ELi128ELb0ELb1ELb1ELb1ELb1ELb1EEEEEEEEEvNT_6ParamsE,"",@"SHT_CUDA_INFO"
	.sectionflags	@""
	.align	4


	//----- nvinfo : EIATTR_CUDA_API_VERSION
	.align		4
        /*0000*/ 	.byte	0x04, 0x37
        /*0002*/ 	.short	(.L_366 - .L_365)
.L_365:
        /*0004*/ 	.word	0x00000082


	//----- nvinfo : EIATTR_KPARAM_INFO
	.align		4
.L_366:
        /*0008*/ 	.byte	0x04, 0x17
        /*000a*/ 	.short	(.L_368 - .L_367)
.L_367:
        /*000c*/ 	.word	0x00000000
        /*0010*/ 	.short	0x0000
        /*0012*/ 	.short	0x0000
        /*0014*/ 	.byte	0x00, 0xf0, 0x01, 0x2a


	//----- nvinfo : EIATTR_SPARSE_MMA_MASK
	.align		4
.L_368:
        /*0018*/ 	.byte	0x03, 0x50
        /*001a*/ 	.short	0x0000


	//----- nvinfo : EIATTR_MAXREG_COUNT
	.align		4
        /*001c*/ 	.byte	0x03, 0x1b
        /*001e*/ 	.short	0x00a8


	//----- nvinfo : EIATTR_MERCURY_ISA_VERSION
	.align		4
        /*0020*/ 	.byte	0x03, 0x5f
        /*0022*/ 	.short	0x0101


	//----- nvinfo : EIATTR_VRC_CTA_INIT_COUNT
	.align		4
        /*0024*/ 	.byte	0x02, 0x4a
	.zero		1
	.zero		1


	//----- nvinfo : EIATTR_EXIT_INSTR_OFFSETS
	.align		4
        /*0028*/ 	.byte	0x04, 0x1c
        /*002a*/ 	.short	(.L_370 - .L_369)


	//   ....[0]....
.L_369:
        /*002c*/ 	.word	0x00000010


	//----- nvinfo : EIATTR_MAX_THREADS
	.align		4
.L_370:
        /*0030*/ 	.byte	0x04, 0x05
        /*0032*/ 	.short	(.L_372 - .L_371)
.L_371:
        /*0034*/ 	.word	0x00000180
        /*0038*/ 	.word	0x00000001
        /*003c*/ 	.word	0x00000001


	//----- nvinfo : EIATTR_CBANK_PARAM_SIZE
	.align		4
.L_372:
        /*0040*/ 	.byte	0x03, 0x19
        /*0042*/ 	.short	0x0a80


	//----- nvinfo : EIATTR_PARAM_CBANK
	.align		4
        /*0044*/ 	.byte	0x04, 0x0a
        /*0046*/ 	.short	(.L_374 - .L_373)
	.align		4
.L_373:
        /*0048*/ 	.word	index@(.nv.constant0._ZN7cutlass13device_kernelIN5flash11enable_sm90INS1_16FlashAttnFwdSm90INS1_25CollectiveMainloopFwdSm90ILi2EN4cute5tupleIJNS5_1CILi1EEES8_S8_EEENS6_IJNS7_ILi128EEENS7_ILi96EEENS7_ILi192EEEEEELi128ENS_6half_tEfNS_4arch4Sm90ELb1ELb0ELb1ELb1ELb1ELb0ELb0ELb1ELb1ELb1ELb0ELb0EEENS1_21CollectiveEpilogueFwdINS6_IJSA_SA_SB_EEES9_SE_SG_Li256ELb1ELb1ELb0ELb0EEENS1_36VarlenDynamicPersistentTileSchedulerILi128ELi96ELi256ELi128ELb0ELb1ELb1ELb1ELb1ELb1EEEEEEEEEvNT_6ParamsE)
        /*004c*/ 	.short	0x0380
        /*004e*/ 	.short	0x0a80


	//----- nvinfo : EIATTR_SW_WAR
	.align		4
.L_374:
        /*0050*/ 	.byte	0x04, 0x36
        /*0052*/ 	.short	(.L_376 - .L_375)
.L_375:
        /*0054*/ 	.word	0x00000008
.L_376:


//--------------------- .nv.info._ZN7cutlass13device_kernelIN5flash11enable_sm90INS1_16FlashAttnFwdSm90INS1_25CollectiveMainloopFwdSm90ILi2EN4cute5tupleIJNS5_1CILi1EEES8_S8_EEENS6_IJNS7_ILi128EEENS7_ILi96EEENS7_ILi192EEEEEELi128ENS_6half_tEfNS_4arch4Sm90ELb1ELb0ELb1ELb1ELb1ELb1ELb0ELb1ELb1ELb1ELb0ELb0EEENS1_21CollectiveEpilogueFwdINS6_IJSA_SA_SB_EEES9_SE_SG_Li256ELb1ELb1ELb0ELb0EEENS1_36VarlenDynamicPersistentTileSchedulerILi128ELi96ELi256ELi128ELb0ELb1ELb1ELb1ELb1ELb1EEEEEEEEEvNT_6ParamsE --------------------------
	.section	.nv.info._ZN7cutlass13device_kernelIN5flash11enable_sm90INS1_16FlashAttnFwdSm90INS1_25CollectiveMainloopFwdSm90ILi2EN4cute5tupleIJNS5_1CILi1EEES8_S8_EEENS6_IJNS7_ILi128EEENS7_ILi96EEENS7_ILi192EEEEEELi128ENS_6half_tEfNS_4arch4Sm90ELb1ELb0ELb1ELb1ELb1ELb1ELb0ELb1ELb1ELb1ELb0ELb0EEENS1_21CollectiveEpilogueFwdINS6_IJSA_SA_SB_EEES9_SE_SG_Li256ELb1ELb1ELb0ELb0EEENS1_36VarlenDynamicPersistentTileSchedulerILi128ELi96ELi256ELi128ELb0ELb1ELb1ELb1ELb1ELb1EEEEEEEEEvNT_6ParamsE,"",@"SHT_CUDA_INFO"
	.sectionflags	@""
	.align	4


	//----- nvinfo : EIATTR_CUDA_API_VERSION
	.align		4
        /*0000*/ 	.byte	0x04, 0x37
        /*0002*/ 	.short	(.L_378 - .L_377)
.L_377:
        /*0004*/ 	.word	0x00000082


	//----- nvinfo : EIATTR_KPARAM_INFO
	.align		4
.L_378:
        /*0008*/ 	.byte	0x04, 0x17
        /*000a*/ 	.short	(.L_380 - .L_379)
.L_379:
        /*000c*/ 	.word	0x00000000
        /*0010*/ 	.short	0x0000
        /*0012*/ 	.short	0x0000
        /*0014*/ 	.byte	0x00, 0xf0, 0x01, 0x2a


	//----- nvinfo : EIATTR_SPARSE_MMA_MASK
	.align		4
.L_380:
        /*0018*/ 	.byte	0x03, 0x50
        /*001a*/ 	.short	0x0000


	//----- nvinfo : EIATTR_MAXREG_COUNT
	.align		4
        /*001c*/ 	.byte	0x03, 0x1b
        /*001e*/ 	.short	0x00a8


	//----- nvinfo : EIATTR_MERCURY_ISA_VERSION
	.align		4
        /*0020*/ 	.byte	0x03, 0x5f
        /*0022*/ 	.short	0x0101


	//----- nvinfo : EIATTR_VRC_CTA_INIT_COUNT
	.align		4
        /*0024*/ 	.byte	0x02, 0x4a
	.zero		1
	.zero		1


	//----- nvinfo : EIATTR_EXIT_INSTR_OFFSETS
	.align		4
        /*0028*/ 	.byte	0x04, 0x1c
        /*002a*/ 	.short	(.L_382 - .L_381)


	//   ....[0]....
.L_381:
        /*002c*/ 	.word	0x00000010


	//----- nvinfo : EIATTR_MAX_THREADS
	.align		4
.L_382:
        /*0030*/ 	.byte	0x04, 0x05
        /*0032*/ 	.short	(.L_384 - .L_383)
.L_383:
        /*0034*/ 	.word	0x00000180
        /*0038*/ 	.word	0x00000001
        /*003c*/ 	.word	0x00000001


	//----- nvinfo : EIATTR_CBANK_PARAM_SIZE
	.align		4
.L_384:
        /*0040*/ 	.byte	0x03, 0x19
        /*0042*/ 	.short	0x0a80


	//----- nvinfo : EIATTR_PARAM_CBANK
	.align		4
        /*0044*/ 	.byte	0x04, 0x0a
        /*0046*/ 	.short	(.L_386 - .L_385)
	.align		4
.L_385:
        /*0048*/ 	.word	index@(.nv.constant0._ZN7cutlass13device_kernelIN5flash11enable_sm90INS1_16FlashAttnFwdSm90INS1_25CollectiveMainloopFwdSm90ILi2EN4cute5tupleIJNS5_1CILi1EEES8_S8_EEENS6_IJNS7_ILi128EEENS7_ILi96EEENS7_ILi192EEEEEELi128ENS_6half_tEfNS_4arch4Sm90ELb1ELb0ELb1ELb1ELb1ELb1ELb0ELb1ELb1ELb1ELb0ELb0EEENS1_21CollectiveEpilogueFwdINS6_IJSA_SA_SB_EEES9_SE_SG_Li256ELb1ELb1ELb0ELb0EEENS1_36VarlenDynamicPersistentTileSchedulerILi128ELi96ELi256ELi128ELb0ELb1ELb1ELb1ELb1ELb1EEEEEEEEEvNT_6ParamsE)
        /*004c*/ 	.short	0x0380
        /*004e*/ 	.short	0x0a80


	//----- nvinfo : EIATTR_SW_WAR
	.align		4
.L_386:
        /*0050*/ 	.byte	0x04, 0x36
        /*0052*/ 	.short	(.L_388 - .L_387)
.L_387:
        /*0054*/ 	.word	0x00000008
.L_388:


//--------------------- .nv.info._ZN7cutlass13device_kernelIN5flash11enable_sm90INS1_16FlashAttnFwdSm90INS1_25CollectiveMainloopFwdSm90ILi2EN4cute5tupleIJNS5_1CILi1EEES8_S8_EEENS6_IJNS7_ILi64EEESA_SA_EEELi512ENS_6half_tEfNS_4arch4Sm90ELb0ELb0ELb1ELb0ELb1ELb0ELb0ELb0ELb0ELb1ELb0ELb0EEENS1_21CollectiveEpilogueFwdINS6_IJSA_NS7_ILi512EEESA_EEES9_SC_SE_Li256ELb0ELb1ELb0ELb0EEENS1_29StaticPersistentTileSchedulerILb0EEEEEEEEEvNT_6ParamsE --------------------------
	.section	.nv.info._ZN7cutlass13device_kernelIN5flash11enable_sm90INS1_16FlashAttnFwdSm90INS1_25CollectiveMainloopFwdSm90ILi2EN4cute5tupleIJNS5_1CILi1EEES8_S8_EEENS6_IJNS7_ILi64EEESA_SA_EEELi512ENS_6half_tEfNS_4arch4Sm90ELb0ELb0ELb1ELb0ELb1ELb0ELb0ELb0ELb0ELb1ELb0ELb0EEENS1_21CollectiveEpilogueFwdINS6_IJSA_NS7_ILi512EEESA_EEES9_SC_SE_Li256ELb0ELb1ELb0ELb0EEENS1_29StaticPersistentTileSchedulerILb0EEEEEEEEEvNT_6ParamsE,"",@"SHT_CUDA_INFO"
	.sectionflags	@""
	.align	4


	//----- nvinfo : EIATTR_CUDA_API_VERSION
	.align		4
        /*0000*/ 	.byte	0x04, 0x37
        /*0002*/ 	.short	(.L_390 - .L_389)
.L_389:
        /*0004*/ 	.word	0x00000082


	//----- nvinfo : EIATTR_KPARAM_INFO
	.align		4
.L_390:
        /*0008*/ 	.byte	0x04, 0x17
        /*000a*/ 	.short	(.L_392 - .L_391)
.L_391:
        /*000c*/ 	.word	0x00000000
        /*0010*/ 	.short	0x0000
        /*0012*/ 	.short	0x0000
        /*0014*/ 	.byte	0x00, 0xf0, 0x01, 0x28


	//----- nvinfo : EIATTR_SPARSE_MMA_MASK
	.align		4
.L_392:
        /*0018*/ 	.byte	0x03, 0x50
        /*001a*/ 	.short	0x0000


	//----- nvinfo : EIATTR_MAXREG_COUNT
	.align		4
        /*001c*/ 	.byte	0x03, 0x1b
        /*001e*/ 	.short	0x00a8


	//----- nvinfo : EIATTR_MERCURY_ISA_VERSION
	.align		4
        /*0020*/ 	.byte	0x03, 0x5f
        /*0022*/ 	.short	0x0101


	//----- nvinfo : EIATTR_VRC_CTA_INIT_COUNT
	.align		4
        /*0024*/ 	.byte	0x02, 0x4a
	.zero		1
	.zero		1


	//----- nvinfo : EIATTR_EXIT_INSTR_OFFSETS
	.align		4
        /*0028*/ 	.byte	0x04, 0x1c
        /*002a*/ 	.short	(.L_394 - .L_393)


	//   ....[0]....
.L_393:
        /*002c*/ 	.word	0x00000010


	//----- nvinfo : EIATTR_MAX_THREADS
	.align		4
.L_394:
        /*0030*/ 	.byte	0x04, 0x05
        /*0032*/ 	.short	(.L_396 - .L_395)
.L_395:
        /*0034*/ 	.word	0x00000180
        /*0038*/ 	.word	0x00000001
        /*003c*/ 	.word	0x00000001


	//----- nvinfo : EIATTR_CBANK_PARAM_SIZE
	.align		4
.L_396:
        /*0040*/ 	.byte	0x03, 0x19
        /*0042*/ 	.short	0x0a00


	//----- nvinfo : EIATTR_PARAM_CBANK
	.align		4
        /*0044*/ 	.byte	0x04, 0x0a
        /*0046*/ 	.short	(.L_398 - .L_397)
	.align		4
.L_397:
        /*0048*/ 	.word	index@(.nv.constant0._ZN7cutlass13device_kernelIN5flash11enable_sm90INS1_16FlashAttnFwdSm90INS1_25CollectiveMainloopFwdSm90ILi2EN4cute5tupleIJNS5_1CILi1EEES8_S8_EEENS6_IJNS7_ILi64EEESA_SA_EEELi512ENS_6half_tEfNS_4arch4Sm90ELb0ELb0ELb1ELb0ELb1ELb0ELb0ELb0ELb0ELb1ELb0ELb0EEENS1_21CollectiveEpilogueFwdINS6_IJSA_NS7_ILi512EEESA_EEES9_SC_SE_Li256ELb0ELb1ELb0ELb0EEENS1_29StaticPersistentTileSchedulerILb0EEEEEEEEEvNT_6ParamsE)
        /*004c*/ 	.short	0x0380
        /*004e*/ 	.short	0x0a00


	//----- nvinfo : EIATTR_SW_WAR
	.align		4
.L_398:
        /*0050*/ 	.byte	0x04, 0x36
        /*0052*/ 	.short	(.L_400 - .L_399)
.L_399:
        /*0054*/ 	.word	0x00000008
.L_400:


//--------------------- .nv.info._ZN7cutlass13device_kernelIN5flash11enable_sm90INS1_16FlashAttnFwdSm90INS1_25CollectiveMainloopFwdSm90ILi2EN4cute5tupleIJNS5_1CILi1EEES8_S8_EEENS6_IJNS7_ILi64EEESA_SA_EEELi512ENS_6half_tEfNS_4arch4Sm90ELb0ELb0ELb1ELb0ELb1ELb0ELb1ELb0ELb0ELb1ELb0ELb0EEENS1_21CollectiveEpilogueFwdINS6_IJSA_NS7_ILi512EEESA_EEES9_SC_SE_Li256ELb0ELb1ELb0ELb0EEENS1_29StaticPersistentTileSchedulerILb0EEEEEEEEEvNT_6ParamsE --------------------------
	.section	.nv.info._ZN7cutlass13device_kernelIN5flash11enable_sm90INS1_16FlashAttnFwdSm90INS1_25CollectiveMainloopFwdSm90ILi2EN4cute5tupleIJNS5_1CILi1EEES8_S8_EEENS6_IJNS7_ILi64EEESA_SA_EEELi512ENS_6half_tEfNS_4arch4Sm90ELb0ELb0ELb1ELb0ELb1ELb0ELb1ELb0ELb0ELb1ELb0ELb0EEENS1_21CollectiveEpilogueFwdINS6_IJSA_NS7_ILi512EEESA_EEES9_SC_SE_Li256ELb0ELb1ELb0ELb0EEENS1_29StaticPersistentTileSchedulerILb0EEEEEEEEEvNT_6ParamsE,"",@"SHT_CUDA_INFO"
	.sectionflags	@""
	.align	4


	//----- nvinfo : EIATTR_CUDA_API_VERSION
	.align		4
        /*0000*/ 	.byte	0x04, 0x37
        /*0002*/ 	.short	(.L_402 - .L_401)
.L_401:
        /*0004*/ 	.word	0x00000082


	//----- nvinfo : EIATTR_KPARAM_INFO
	.align		4
.L_402:
        /*0008*/ 	.byte	0x04, 0x17
        /*000a*/ 	.short	(.L_404 - .L_403)
.L_403:
        /*000c*/ 	.word	0x00000000
        /*0010*/ 	.short	0x0000
        /*0012*/ 	.short	0x0000
        /*0014*/ 	.byte	0x00, 0xf0, 0x01, 0x2c


	//----- nvinfo : EIATTR_SPARSE_MMA_MASK
	.align		4
.L_404:
        /*0018*/ 	.byte	0x03, 0x50
        /*001a*/ 	.short	0x0000


	//----- nvinfo : EIATTR_MAXREG_COUNT
	.align		4
        /*001c*/ 	.byte	0x03, 0x1b
        /*001e*/ 	.short	0x00a8


	//----- nvinfo : EIATTR_MERCURY_ISA_VERSION
	.align		4
        /*0020*/ 	.byte	0x03, 0x5f
        /*0022*/ 	.short	0x0101


	//----- nvinfo : EIATTR_VRC_CTA_INIT_COUNT
	.align		4
        /*0024*/ 	.byte	0x02, 0x4a
	.zero		1
	.zero		1


	//----- nvinfo : EIATTR_EXIT_INSTR_OFFSETS
	.align		4
        /*0028*/ 	.byte	0x04, 0x1c
        /*002a*/ 	.short	(.L_406 - .L_405)


	//   ....[0]....
.L_405:
        /*002c*/ 	.word	0x00000010


	//----- nvinfo : EIATTR_MAX_THREADS
	.align		4
.L_406:
        /*0030*/ 	.byte	0x04, 0x05
        /*0032*/ 	.short	(.L_408 - .L_407)
.L_407:
        /*0034*/ 	.word	0x00000180
        /*0038*/ 	.word	0x00000001
        /*003c*/ 	.word	0x00000001


	//----- nvinfo : EIATTR_CBANK_PARAM_SIZE
	.align		4
.L_408:
        /*0040*/ 	.byte	0x03, 0x19
        /*0042*/ 	.short	0x0b00


	//----- nvinfo : EIATTR_PARAM_CBANK
	.align		4
        /*0044*/ 	.byte	0x04, 0x0a
        /*0046*/ 	.short	(.L_410 - .L_409)
	.align		4
.L_409:
        /*0048*/ 	.word	index@(.nv.constant0._ZN7cutlass13device_kernelIN5flash11enable_sm90INS1_16FlashAttnFwdSm90INS1_25CollectiveMainloopFwdSm90ILi2EN4cute5tupleIJNS5_1CILi1EEES8_S8_EEENS6_IJNS7_ILi64EEESA_SA_EEELi512ENS_6half_tEfNS_4arch4Sm90ELb0ELb0ELb1ELb0ELb1ELb0ELb1ELb0ELb0ELb1ELb0ELb0EEENS1_21CollectiveEpilogueFwdINS6_IJSA_NS7_ILi512EEESA_EEES9_SC_SE_Li256ELb0ELb1ELb0ELb0EEENS1_29StaticPersistentTileSchedulerILb0EEEEEEEEEvNT_6ParamsE)
        /*004c*/ 	.short	0x0380
        /*004e*/ 	.short	0x0b00


	//----- nvinfo : EIATTR_SW_WAR
	.align		4
.L_410:
        /*0050*/ 	.byte	0x04, 0x36
        /*0052*/ 	.short	(.L_412 - .L_411)
.L_411:
        /*0054*/ 	.word	0x00000008
.L_412:


//--------------------- .nv.info._ZN7cutlass13device_kernelIN5flash11enable_sm90INS1_16FlashAttnFwdSm90INS1_25CollectiveMainloopFwdSm90ILi2EN4cute5tupleIJNS5_1CILi1EEES8_S8_EEENS6_IJNS7_ILi64EEESA_SA_EEELi512ENS_6half_tEfNS_4arch4Sm90ELb0ELb0ELb1ELb1ELb1ELb0ELb0ELb0ELb0ELb1ELb0ELb0EEENS1_21CollectiveEpilogueFwdINS6_IJSA_NS7_ILi512EEESA_EEES9_SC_SE_Li256ELb1ELb1ELb0ELb0EEENS1_36VarlenDynamicPersistentTileSchedulerILi64ELi64ELi256ELi128ELb0ELb1ELb1ELb0ELb1ELb1EEEEEEEEEvNT_6ParamsE --------------------------
	.section	.nv.info._ZN7cutlass13device_kernelIN5flash11enable_sm90INS1_16FlashAttnFwdSm90INS1_25CollectiveMainloopFwdSm90ILi2EN4cute5tupleIJNS5_1CILi1EEES8_S8_EEENS6_IJNS7_ILi64EEESA_SA_EEELi512ENS_6half_tEfNS_4arch4Sm90ELb0ELb0ELb1ELb1ELb1ELb0ELb0ELb0ELb0ELb1ELb0ELb0EEENS1_21CollectiveEpilogueFwdINS6_IJSA_NS7_ILi512EEESA_EEES9_SC_SE_Li256ELb1ELb1ELb0ELb0EEENS1_36VarlenDynamicPersistentTileSchedulerILi64ELi64ELi256ELi128ELb0ELb1ELb1ELb0ELb1ELb1EEEEEEEEEvNT_6ParamsE,"",@"SHT_CUDA_INFO"
	.sectionflags	@""
	.align	4


	//----- nvinfo : EIATTR_CUDA_API_VERSION
	.align		4
        /*0000*/ 	.byte	0x04, 0x37
        /*0002*/ 	.short	(.L_414 - .L_413)
.L_413:
        /*0004*/ 	.word	0x00000082


	//----- nvinfo : EIATTR_KPARAM_INFO
	.align		4
.L_414:
        /*0008*/ 	.byte	0x04, 0x17
        /*000a*/ 	.short	(.L_416 - .L_415)
.L_415:
        /*000c*/ 	.word	0x00000000
        /*0010*/ 	.short	0x0000
        /*0012*/ 	.short	0x0000
        /*0014*/ 	.byte	0x00, 0xf0, 0x01, 0x2a


	//----- nvinfo : EIATTR_SPARSE_MMA_MASK
	.align		4
.L_416:
        /*0018*/ 	.byte	0x03, 0x50
        /*001a*/ 	.short	0x0000


	//----- nvinfo : EIATTR_MAXREG_COUNT
	.align		4
        /*001c*/ 	.byte	0x03, 0x1b
        /*001e*/ 	.short	0x00a8


	//----- nvinfo : EIATTR_MERCURY_ISA_VERSION
	.align		4
        /*0020*/ 	.byte	0x03, 0x5f
        /*0022*/ 	.short	0x0101


	//----- nvinfo : EIATTR_VRC_CTA_INIT_COUNT
	.align		4
        /*0024*/ 	.byte	0x02, 0x4a
	.zero		1
	.zero		1


	//----- nvinfo : EIATTR_EXIT_INSTR_OFFSETS
	.align		4
        /*0028*/ 	.byte	0x04, 0x1c
        /*002a*/ 	.short	(.L_418 - .L_417)


	//   ....[0]....
.L_417:
        /*002c*/ 	.word	0x00000010


	//----- nvinfo : EIATTR_MAX_THREADS
	.align		4
.L_418:
        /*0030*/ 	.byte	0x04, 0x05
        /*0032*/ 	.short	(.L_420 - .L_419)
.L_419:
        /*0034*/ 	.word	0x00000180
        /*0038*/ 	.word	0x00000001
        /*003c*/ 	.word	0x00000001


	//----- nvinfo : EIATTR_CBANK_PARAM_SIZE
	.align		4
.L_420:
        /*0040*/ 	.byte	0x03, 0x19
        /*0042*/ 	.short	0x0a80


	//----- nvinfo : EIATTR_PARAM_CBANK
	.align		4
        /*0044*/ 	.byte	0x04, 0x0a
        /*0046*/ 	.short	(.L_422 - .L_421)
	.align		4
.L_421:
        /*0048*/ 	.word	index@(.nv.constant0._ZN7cutlass13device_kernelIN5flash11enable_sm90INS1_16FlashAttnFwdSm90INS1_25CollectiveMainloopFwdSm90ILi2EN4cute5tupleIJNS5_1CILi1EEES8_S8_EEENS6_IJNS7_ILi64EEESA_SA_EEELi512ENS_6half_tEfNS_4arch4Sm90ELb0ELb0ELb1ELb1ELb1ELb0ELb0ELb0ELb0ELb1ELb0ELb0EEENS1_21CollectiveEpilogueFwdINS6_IJSA_NS7_ILi512EEESA_EEES9_SC_SE_Li256ELb1ELb1ELb0ELb0EEENS1_36VarlenDynamicPersistentTileSchedulerILi64ELi64ELi256ELi128ELb0ELb1ELb1ELb0ELb1ELb1EEEEEEEEEvNT_6ParamsE)
        /*004c*/ 	.short	0x0380
        /*004e*/ 	.short	0x0a80


	//----- nvinfo : EIATTR_SW_WAR
	.align		4
.L_422:
        /*0050*/ 	.byte	0x04, 0x36
        /*0052*/ 	.short	(.L_424 - .L_423)
.L_423:
        /*0054*/ 	.word	0x00000008
.L_424:


//--------------------- .nv.info._ZN7cutlass13device_kernelIN5flash11enable_sm90INS1_16FlashAttnFwdSm90INS1_25CollectiveMainloopFwdSm90ILi2EN4cute5tupleIJNS5_1CILi1EEES8_S8_EEENS6_IJNS7_ILi64EEESA_SA_EEELi512ENS_6half_tEfNS_4arch4Sm90ELb0ELb0ELb1ELb1ELb1ELb1ELb0ELb0ELb0ELb1ELb0ELb0EEENS1_21CollectiveEpilogueFwdINS6_IJSA_NS7_ILi512EEESA_EEES9_SC_SE_Li256ELb1ELb1ELb0ELb0EEENS1_36VarlenDynamicPersistentTileSchedulerILi64ELi64ELi256ELi128ELb0ELb1ELb1ELb0ELb1ELb1EEEEEEEEEvNT_6ParamsE --------------------------
	.section	.nv.info._ZN7cutlass13device_kernelIN5flash11enable_sm90INS1_16FlashAttnFwdSm90INS1_25CollectiveMainloopFwdSm90ILi2EN4cute5tupleIJNS5_1CILi1EEES8_S8_EEENS6_IJNS7_ILi64EEESA_SA_EEELi512ENS_6half_tEfNS_4arch4Sm90ELb0ELb0ELb1ELb1ELb1ELb1ELb0ELb0ELb0ELb1ELb0ELb0EEENS1_21CollectiveEpilogueFwdINS6_IJSA_NS7_ILi512EEESA_EEES9_SC_SE_Li256ELb1ELb1ELb0ELb0EEENS1_36VarlenDynamicPersistentTileSchedulerILi64ELi64ELi256ELi128ELb0ELb1ELb1ELb0ELb1ELb1EEEEEEEEEvNT_6ParamsE,"",@"SHT_CUDA_INFO"
	.sectionflags	@""
	.align	4


	//----- nvinfo : EIATTR_CUDA_API_VERSION
	.align		4
        /*0000*/ 	.byte	0x04, 0x37
        /*0002*/ 	.short	(.L_426 - .L_425)
.L_425:
        /*0004*/ 	.word	0x00000082


	//----- nvinfo : EIATTR_KPARAM_INFO
	.align		4
.L_426:
        /*0008*/ 	.byte	0x04, 0x17
        /*000a*/ 	.short	(.L_428 - .L_427)
.L_427:
        /*000c*/ 	.word	0x00000000
        /*0010*/ 	.short	0x0000
        /*0012*/ 	.short	0x0000
        /*0014*/ 	.byte	0x00, 0xf0, 0x01, 0x2a


	//----- nvinfo : EIATTR_SPARSE_MMA_MASK
	.align		4
.L_428:
        /*0018*/ 	.byte	0x03, 0x50
        /*001a*/ 	.short	0x0000


	//----- nvinfo : EIATTR_MAXREG_COUNT
	.align		4
        /*001c*/ 	.byte	0x03, 0x1b
        /*001e*/ 	.short	0x00a8


	//----- nvinfo : EIATTR_MERCURY_ISA_VERSION
	.align		4
        /*0020*/ 	.byte	0x03, 0x5f
        /*0022*/ 	.short	0x0101


	//----- nvinfo : EIATTR_VRC_CTA_INIT_COUNT
	.align		4
        /*0024*/ 	.byte	0x02, 0x4a
	.zero		1
	.zero		1


	//----- nvinfo : EIATTR_EXIT_INSTR_OFFSETS
	.align		4
        /*0028*/ 	.byte	0x04, 0x1c
        /*002a*/ 	.short	(.L_430 - .L_429)


	//   ....[0]....
.L_429:
        /*002c*/ 	.word	0x00000010


	//----- nvinfo : EIATTR_MAX_THREADS
	.align		4
.L_430:
        /*0030*/ 	.byte	0x04, 0x05
        /*0032*/ 	.short	(.L_432 - .L_431)
.L_431:
        /*0034*/ 	.word	0x00000180
        /*0038*/ 	.word	0x00000001
        /*003c*/ 	.word	0x00000001


	//----- nvinfo : EIATTR_CBANK_PARAM_SIZE
	.align		4
.L_432:
        /*0040*/ 	.byte	0x03, 0x19
        /*0042*/ 	.short	0x0a80


	//----- nvinfo : EIATTR_PARAM_CBANK
	.align		4
        /*0044*/ 	.byte	0x04, 0x0a
        /*0046*/ 	.short	(.L_434 - .L_433)
	.align		4
.L_433:
        /*0048*/ 	.word	index@(.nv.constant0._ZN7cutlass13device_kernelIN5flash11enable_sm90INS1_16FlashAttnFwdSm90INS1_25CollectiveMainloopFwdSm90ILi2EN4cute5tupleIJNS5_1CILi1EEES8_S8_EEENS6_IJNS7_ILi64EEESA_SA_EEELi512ENS_6half_tEfNS_4arch4Sm90ELb0ELb0ELb1ELb1ELb1ELb1ELb0ELb0ELb0ELb1ELb0ELb0EEENS1_21CollectiveEpilogueFwdINS6_IJSA_NS7_ILi512EEESA_EEES9_SC_SE_Li256ELb1ELb1ELb0ELb0EEENS1_36VarlenDynamicPersistentTileSchedulerILi64ELi64ELi256ELi128ELb0ELb1ELb1ELb0ELb1ELb1EEEEEEEEEvNT_6ParamsE)
        /*004c*/ 	.short	0x0380
        /*004e*/ 	.short	0x0a80


	//----- nvinfo : EIATTR_SW_WAR
	.align		4
.L_434:
        /*0050*/ 	.byte	0x04, 0x36
        /*0052*/ 	.short	(.L_436 - .L_435)
.L_435:
        /*0054*/ 	.word	0x00000008
.L_436:


//--------------------- .nv.info._ZN7cutlass13device_kernelIN5flash11enable_sm90INS1_16FlashAttnFwdSm90INS1_25CollectiveMainloopFwdSm90ILi2EN4cute5tupleIJNS5_1CILi1EEES8_S8_EEENS6_IJNS7_ILi64EEESA_SA_EEELi512ENS_6half_tEfNS_4arch4Sm90ELb0ELb0ELb1ELb1ELb1ELb0ELb1ELb0ELb0ELb1ELb0ELb0EEENS1_21CollectiveEpilogueFwdINS6_IJSA_NS7_ILi512EEESA_EEES9_SC_SE_Li256ELb1ELb1ELb0ELb0EEENS1_36VarlenDynamicPersistentTileSchedulerILi64ELi64ELi256ELi128ELb0ELb1ELb1ELb0ELb1ELb1EEEEEEEEEvNT_6ParamsE --------------------------
	.section	.nv.info._ZN7cutlass13device_kernelIN5flash11enable_sm90INS1_16FlashAttnFwdSm90INS1_25CollectiveMainloopFwdSm90ILi2EN4cute5tupleIJNS5_1CILi1EEES8_S8_EEENS6_IJNS7_ILi64EEESA_SA_EEELi512ENS_6half_tEfNS_4arch4Sm90ELb0ELb0ELb1ELb1ELb1ELb0ELb1ELb0ELb0ELb1ELb0ELb0EEENS1_21CollectiveEpilogueFwdINS6_IJSA_NS7_ILi512EEESA_EEES9_SC_SE_Li256ELb1ELb1ELb0ELb0EEENS1_36VarlenDynamicPersistentTileSchedulerILi64ELi64ELi256ELi128ELb0ELb1ELb1ELb0ELb1ELb1EEEEEEEEEvNT_6ParamsE,"",@"SHT_CUDA_INFO"
	.sectionflags	@""
	.align	4


	//----- nvinfo : EIATTR_CUDA_API_VERSION
	.align		4
        /*0000*/ 	.byte	0x04, 0x37
        /*0002*/ 	.short	(.L_438 - .L_437)
.L_437:
        /*0004*/ 	.word	0x00000082


	//----- nvinfo : EIATTR_KPARAM_INFO
	.align		4
.L_438:
        /*0008*/ 	.byte	0x04, 0x17
        /*000a*/ 	.short	(.L_440 - .L_439)
.L_439:
        /*000c*/ 	.word	0x00000000
        /*0010*/ 	.short	0x0000
        /*0012*/ 	.short	0x0000
        /*0014*/ 	.byte	0x00, 0xf0, 0x01, 0x2e


	//----- nvinfo : EIATTR_SPARSE_MMA_MASK
	.align		4
.L_440:
        /*0018*/ 	.byte	0x03, 0x50
        /*001a*/ 	.short	0x0000


	//----- nvinfo : EIATTR_MAXREG_COUNT
	.align		4
        /*001c*/ 	.byte	0x03, 0x1b
        /*001e*/ 	.short	0x00a8


	//----- nvinfo : EIATTR_MERCURY_ISA_VERSION
	.align		4
        /*0020*/ 	.byte	0x03, 0x5f
        /*0022*/ 	.short	0x0101


	//----- nvinfo : EIATTR_VRC_CTA_INIT_COUNT
	.align		4
        /*0024*/ 	.byte	0x02, 0x4a
	.zero		1
	.zero		1


	//----- nvinfo : EIATTR_EXIT_INSTR_OFFSETS
	.align		4
        /*0028*/ 	.byte	0x04, 0x1c
        /*002a*/ 	.short	(.L_442 - .L_441)


	//   ....[0]....
.L_441:
        /*002c*/ 	.word	0x00000010


	//----- nvinfo : EIATTR_MAX_THREADS
	.align		4
.L_442:
        /*0030*/ 	.byte	0x04, 0x05
        /*0032*/ 	.short	(.L_444 - .L_443)
.L_443:
        /*0034*/ 	.word	0x00000180
        /*0038*/ 	.word	0x00000001
        /*003c*/ 	.word	0x00000001


	//----- nvinfo : EIATTR_CBANK_PARAM_SIZE
	.align		4
.L_444:
        /*0040*/ 	.byte	0x03, 0x19
        /*0042*/ 	.short	0x0b80


	//----- nvinfo : EIATTR_PARAM_CBANK
	.align		4
        /*0044*/ 	.byte	0x04, 0x0a
        /*0046*/ 	.short	(.L_446 - .L_445)
	.align		4
.L_445:
        /*0048*/ 	.word	index@(.nv.constant0._ZN7cutlass13device_kernelIN5flash11enable_sm90INS1_16FlashAttnFwdSm90INS1_25CollectiveMainloopFwdSm90ILi2EN4cute5tupleIJNS5_1CILi1EEES8_S8_EEENS6_IJNS7_ILi64EEESA_SA_EEELi512ENS_6half_tEfNS_4arch4Sm90ELb0ELb0ELb1ELb1ELb1ELb0ELb1ELb0ELb0ELb1ELb0ELb0EEENS1_21CollectiveEpilogueFwdINS6_IJSA_NS7_ILi512EEESA_EEES9_SC_SE_Li256ELb1ELb1ELb0ELb0EEENS1_36VarlenDynamicPersistentTileSchedulerILi64ELi64ELi256ELi128ELb0ELb1ELb1ELb0ELb1ELb1EEEEEEEEEvNT_6ParamsE)
        /*004c*/ 	.short	0x0380
        /*004e*/ 	.short	0x0b80


	//----- nvinfo : EIATTR_SW_WAR
	.align		4
.L_446:
        /*0050*/ 	.byte	0x04, 0x36
        /*0052*/ 	.short	(.L_448 - .L_447)
.L_447:
        /*0054*/ 	.word	0x00000008
.L_448:


//--------------------- .nv.info._ZN7cutlass13device_kernelIN5flash11enable_sm90INS1_16FlashAttnFwdSm90INS1_25CollectiveMainloopFwdSm90ILi2EN4cute5tupleIJNS5_1CILi1EEES8_S8_EEENS6_IJNS7_ILi64EEESA_SA_EEELi512ENS_6half_tEfNS_4arch4Sm90ELb0ELb0ELb1ELb1ELb1ELb1ELb1ELb0ELb0ELb1ELb0ELb0EEENS1_21CollectiveEpilogueFwdINS6_IJSA_NS7_ILi512EEESA_EEES9_SC_SE_Li256ELb1ELb1ELb0ELb0EEENS1_36VarlenDynamicPersistentTileSchedulerILi64ELi64ELi256ELi128ELb0ELb1ELb1ELb0ELb1ELb1EEEEEEEEEvNT_6ParamsE --------------------------
	.section	.nv.info._ZN7cutlass13device_kernelIN5flash11enable_sm90INS1_16FlashAttnFwdSm90INS1_25CollectiveMainloopFwdSm90ILi2EN4cute5tupleIJNS5_1CILi1EEES8_S8_EEENS6_IJNS7_ILi64EEESA_SA_EEELi512ENS_6half_tEfNS_4arch4Sm90ELb0ELb0ELb1ELb1ELb1ELb1ELb1ELb0ELb0ELb1ELb0ELb0EEENS1_21CollectiveEpilogueFwdINS6_IJSA_NS7_ILi512EEESA_EEES9_SC_SE_Li256ELb1ELb1ELb0ELb0EEENS1_36VarlenDynamicPersistentTileSchedulerILi64ELi64ELi256ELi128ELb0ELb1ELb1ELb0ELb1ELb1EEEEEEEEEvNT_6ParamsE,"",@"SHT_CUDA_INFO"
	.sectionflags	@""
	.align	4


	//----- nvinfo : EIATTR_CUDA_API_VERSION
	.align		4
        /*0000*/ 	.byte	0x04, 0x37
        /*0002*/ 	.short	(.L_450 - .L_449)
.L_449:
        /*0004*/ 	.word	0x00000082


	//----- nvinfo : EIATTR_KPARAM_INFO
	.align		4
.L_450:
        /*0008*/ 	.byte	0x04, 0x17
        /*000a*/ 	.short	(.L_452 - .L_451)
.L_451:
        /*000c*/ 	.word	0x00000000
        /*0010*/ 	.short	0x0000
        /*0012*/ 	.short	0x0000
        /*0014*/ 	.byte	0x00, 0xf0, 0x01, 0x2e


	//----- nvinfo : EIATTR_SPARSE_MMA_MASK
	.align		4
.L_452:
        /*0018*/ 	.byte	0x03, 0x50
        /*001a*/ 	.short	0x0000


	//----- nvinfo : EIATTR_MAXREG_COUNT
	.align		4
        /*001c*/ 	.byte	0x03, 0x1b
        /*001e*/ 	.short	0x00a8


	//----- nvinfo : EIATTR_MERCURY_ISA_VERSION
	.align		4
        /*0020*/ 	.byte	0x03, 0x5f
        /*0022*/ 	.short	0x0101


	//----- nvinfo : EIATTR_VRC_CTA_INIT_COUNT
	.align		4
        /*0024*/ 	.byte	0x02, 0x4a
	.zero		1
	.zero		1


	//----- nvinfo : EIATTR_EXIT_INSTR_OFFSETS
	.align		4
        /*0028*/ 	.byte	0x04, 0x1c
        /*002a*/ 	.short	(.L_454 - .L_453)


	//   ....[0]....
.L_453:
        /*002c*/ 	.word	0x00000010


	//----- nvinfo : EIATTR_MAX_THREADS
	.align		4
.L_454:
        /*0030*/ 	.byte	0x04, 0x05
        /*0032*/ 	.short	(.L_456 - .L_455)
.L_455:
        /*0034*/ 	.word	0x00000180
        /*0038*/ 	.word	0x00000001
        /*003c*/ 	.word	0x00000001


	//----- nvinfo : EIATTR_CBANK_PARAM_SIZE
	.align		4
.L_456:
        /*0040*/ 	.byte	0x03, 0x19
        /*0042*/ 	.short	0x0b80


	//----- nvinfo : EIATTR_PARAM_CBANK
	.align		4
        /*0044*/ 	.byte	0x04, 0x0a
        /*0046*/ 	.short	(.L_458 - .L_457)
	.align		4
.L_457:
        /*0048*/ 	.word	index@(.nv.constant0._ZN7cutlass13device_kernelIN5flash11enable_sm90INS1_16FlashAttnFwdSm90INS1_25CollectiveMainloopFwdSm90ILi2EN4cute5tupleIJNS5_1CILi1EEES8_S8_EEENS6_IJNS7_ILi64EEESA_SA_EEELi512ENS_6half_tEfNS_4arch4Sm90ELb0ELb0ELb1ELb1ELb1ELb1ELb1ELb0ELb0ELb1ELb0ELb0EEENS1_21CollectiveEpilogueFwdINS6_IJSA_NS7_ILi512EEESA_EEES9_SC_SE_Li256ELb1ELb1ELb0ELb0EEENS1_36VarlenDynamicPersistentTileSchedulerILi64ELi64ELi256ELi128ELb0ELb1ELb1ELb0ELb1ELb1EEEEEEEEEvNT_6ParamsE)
        /*004c*/ 	.short	0x0380
        /*004e*/ 	.short	0x0b80


	//----- nvinfo : EIATTR_SW_WAR
	.align		4
.L_458:
        /*0050*/ 	.byte	0x04, 0x36
        /*0052*/ 	.short	(.L_460 - .L_459)
.L_459:
        /*0054*/ 	.word	0x00000008
.L_460:


//--------------------- .nv.info._ZN7cutlass13device_kernelIN5flash11enable_sm90INS1_16FlashAttnFwdSm90INS1_25CollectiveMainloopFwdSm90ILi2EN4cute5tupleIJNS5_1CILi1EEES8_S8_EEENS6_IJNS7_ILi64EEESA_SA_EEELi512ENS_6half_tEfNS_4arch4Sm90ELb0ELb1ELb1ELb0ELb1ELb0ELb0ELb0ELb0ELb1ELb0ELb0EEENS1_21CollectiveEpilogueFwdINS6_IJSA_NS7_ILi512EEESA_EEES9_SC_SE_Li256ELb0ELb1ELb0ELb0EEENS1_30DynamicPersistentTileSchedulerILi256ELi128ELb0ELb1ELb1EEEEEEEEEvNT_6ParamsE --------------------------
	.section	.nv.info._ZN7cutlass13device_kernelIN5flash11enable_sm90INS1_16FlashAttnFwdSm90INS1_25CollectiveMainloopFwdSm90ILi2EN4cute5tupleIJNS5_1CILi1EEES8_S8_EEENS6_IJNS7_ILi64EEESA_SA_EEELi512ENS_6half_tEfNS_4arch4Sm90ELb0ELb1ELb1ELb0ELb1ELb0ELb0ELb0ELb0ELb1ELb0ELb0EEENS1_21CollectiveEpilogueFwdINS6_IJSA_NS7_ILi512EEESA_EEES9_SC_SE_Li256ELb0ELb1ELb0ELb0EEENS1_30DynamicPersistentTileSchedulerILi256ELi128ELb0ELb1ELb1EEEEEEEEEvNT_6ParamsE,"",@"SHT_CUDA_INFO"
	.sectionflags	@""
	.align	4


	//----- nvinfo : EIATTR_CUDA_API_VERSION
	.align		4
        /*0000*/ 	.byte	0x04, 0x37
        /*0002*/ 	.short	(.L_462 - .L_461)
.L_461:
        /*0004*/ 	.word	0x00000082


	//----- nvinfo : EIATTR_KPARAM_INFO
	.align		4
.L_462:
        /*0008*/ 	.byte	0x04, 0x17
        /*000a*/ 	.short	(.L_464 - .L_463)
.L_463:
        /*000c*/ 	.word	0x00000000
        /*0010*/ 	.short	0x0000
        /*0012*/ 	.short	0x0000
        /*0014*/ 	.byte	0x00, 0xf0, 0x01, 0x2a


	//----- nvinfo : EIATTR_SPARSE_MMA_MASK
	.align		4
.L_464:
        /*0018*/ 	.byte	0x03, 0x50
        /*001a*/ 	.short	0x0000


	//----- nvinfo : EIATTR_MAXREG_COUNT
	.align		4
        /*001c*/ 	.byte	0x03, 0x1b
        /*001e*/ 	.short	0x00a8


	//----- nvinfo : EIATTR_MERCURY_ISA_VERSION
	.align		4
        /*0020*/ 	.byte	0x03, 0x5f
        /*0022*/ 	.short	0x0101


	//----- nvinfo : EIATTR_VRC_CTA_INIT_COUNT
	.align		4
        /*0024*/ 	.byte	0x02, 0x4a
	.zero		1
	.zero		1


	//----- nvinfo : EIATTR_EXIT_INSTR_OFFSETS
	.align		4
        /*0028*/ 	.byte	0x04, 0x1c
        /*002a*/ 	.short	(.L_466 - .L_465)


	//   ....[0]....
.L_465:
        /*002c*/ 	.word	0x00000010


	//----- nvinfo : EIATTR_MAX_THREADS
	.align		4
.L_466:
        /*0030*/ 	.byte	0x04, 0x05
        /*0032*/ 	.short	(.L_468 - .L_467)
.L_467:
        /*0034*/ 	.word	0x00000180
        /*0038*/ 	.word	0x00000001
        /*003c*/ 	.word	0x00000001


	//----- nvinfo : EIATTR_CBANK_PARAM_SIZE
	.align		4
.L_468:
        /*0040*/ 	.byte	0x03, 0x19
        /*0042*/ 	.short	0x0a80


	//----- nvinfo : EIATTR_PARAM_CBANK
	.align		4
        /*0044*/ 	.byte	0x04, 0x0a
        /*0046*/ 	.short	(.L_470 - .L_469)
	.align		4
.L_469:
        /*0048*/ 	.word	index@(.nv.constant0._ZN7cutlass13device_kernelIN5flash11enable_sm90INS1_16FlashAttnFwdSm90INS1_25CollectiveMainloopFwdSm90ILi2EN4cute5tupleIJNS5_1CILi1EEES8_S8_EEENS6_IJNS7_ILi64EEESA_SA_EEELi512ENS_6half_tEfNS_4arch4Sm90ELb0ELb1ELb1ELb0ELb1ELb0ELb0ELb0ELb0ELb1ELb0ELb0EEENS1_21CollectiveEpilogueFwdINS6_IJSA_NS7_ILi512EEESA_EEES9_SC_SE_Li256ELb0ELb1ELb0ELb0EEENS1_30DynamicPersistentTileSchedulerILi256ELi128ELb0ELb1ELb1EEEEEEEEEvNT_6ParamsE)
        /*004c*/ 	.short	0x0380
        /*004e*/ 	.short	0x0a80


	//----- nvinfo : EIATTR_SW_WAR
	.align		4
.L_470:
        /*0050*/ 	.byte	0x04, 0x36
        /*0052*/ 	.short	(.L_472 - .L_471)
.L_471:
        /*0054*/ 	.word	0x00000008
.L_472:


//--------------------- .nv.info._ZN7cutlass13device_kernelIN5flash11enable_sm90INS1_16FlashAttnFwdSm90INS1_25CollectiveMainloopFwdSm90ILi2EN4cute5tupleIJNS5_1CILi1EEES8_S8_EEENS6_IJNS7_ILi64EEESA_SA_EEELi512ENS_6half_tEfNS_4arch4Sm90ELb0ELb1ELb1ELb0ELb1ELb0ELb1ELb0ELb0ELb1ELb0ELb0EEENS1_21CollectiveEpilogueFwdINS6_IJSA_NS7_ILi512EEESA_EEES9_SC_SE_Li256ELb0ELb1ELb0ELb0EEENS1_30DynamicPersistentTileSchedulerILi256ELi128ELb0ELb1ELb1EEEEEEEEEvNT_6ParamsE --------------------------
	.section	.nv.info._ZN7cutlass13device_kernelIN5flash11enable_sm90INS1_16FlashAttnFwdSm90INS1_25CollectiveMainloopFwdSm90ILi2EN4cute5tupleIJNS5_1CILi1EEES8_S8_EEENS6_IJNS7_ILi64EEESA_SA_EEELi512ENS_6half_tEfNS_4arch4Sm90ELb0ELb1ELb1ELb0ELb1ELb0ELb1ELb0ELb0ELb1ELb0ELb0EEENS1_21CollectiveEpilogueFwdINS6_IJSA_NS7_ILi512EEESA_EEES9_SC_SE_Li256ELb0ELb1ELb0ELb0EEENS1_30DynamicPersistentTileSchedulerILi256ELi128ELb0ELb1ELb1EEEEEEEEEvNT_6ParamsE,"",@"SHT_CUDA_INFO"
	.sectionflags	@""
	.align	4


	//----- nvinfo : EIATTR_CUDA_API_VERSION
	.align		4
        /*0000*/ 	.byte	0x04, 0x37
        /*0002*/ 	.short	(.L_474 - .L_473)
.L_473:
        /*0004*/ 	.word	0x00000082


	//----- nvinfo : EIATTR_KPARAM_INFO
	.align		4
.L_474:
        /*0008*/ 	.byte	0x04, 0x17
        /*000a*/ 	.short	(.L_476 - .L_475)
.L_475:
        /*000c*/ 	.word	0x00000000
        /*0010*/ 	.short	0x0000
        /*0012*/ 	.short	0x0000
        /*0014*/ 	.byte	0x00, 0xf0, 0x01, 0x2e


	//----- nvinfo : EIATTR_SPARSE_MMA_MASK
	.align		4
.L_476:
        /*0018*/ 	.byte	0x03, 0x50
        /*001a*/ 	.short	0x0000


	//----- nvinfo : EIATTR_MAXREG_COUNT
	.align		4
        /*001c*/ 	.byte	0x03, 0x1b
        /*001e*/ 	.short	0x00a8


	//----- nvinfo : EIATTR_MERCURY_ISA_VERSION
	.align		4
        /*0020*/ 	.byte	0x03, 0x5f
        /*0022*/ 	.short	0x0101


	//----- nvinfo : EIATTR_VRC_CTA_INIT_COUNT
	.align		4
        /*0024*/ 	.byte	0x02, 0x4a
	.zero		1
	.zero		1


	//----- nvinfo : EIATTR_EXIT_INSTR_OFFSETS
	.align		4
        /*0028*/ 	.byte	0x04, 0x1c
        /*002a*/ 	.short	(.L_478 - .L_477)


	//   ....[0]....
.L_477:
        /*002c*/ 	.word	0x00000010


	//----- nvinfo : EIATTR_MAX_THREADS
	.align		4
.L_478:
        /*0030*/ 	.byte	0x04, 0x05
        /*0032*/ 	.short	(.L_480 - .L_479)
.L_479:
        /*0034*/ 	.word	0x00000180
        /*0038*/ 	.word	0x00000001
        /*003c*/ 	.word	0x00000001


	//----- nvinfo : EIATTR_CBANK_PARAM_SIZE
	.align		4
.L_480:
        /*0040*/ 	.byte	0x03, 0x19
        /*0042*/ 	.short	0x0b80


	//----- nvinfo : EIATTR_PARAM_CBANK
	.align		4
        /*0044*/ 	.byte	0x04, 0x0a
        /*0046*/ 	.short	(.L_482 - .L_481)
	.align		4
.L_481:
        /*0048*/ 	.word	index@(.nv.constant0._ZN7cutlass13device_kernelIN5flash11enable_sm90INS1_16FlashAttnFwdSm90INS1_25CollectiveMainloopFwdSm90ILi2EN4cute5tupleIJNS5_1CILi1EEES8_S8_EEENS6_IJNS7_ILi64EEESA_SA_EEELi512ENS_6half_tEfNS_4arch4Sm90ELb0ELb1ELb1ELb0ELb1ELb0ELb1ELb0ELb0ELb1ELb0ELb0EEENS1_21CollectiveEpilogueFwdINS6_IJSA_NS7_ILi512EEESA_EEES9_SC_SE_Li256ELb0ELb1ELb0ELb0EEENS1_30DynamicPersistentTileSchedulerILi256ELi128ELb0ELb1ELb1EEEEEEEEEvNT_6ParamsE)
        /*004c*/ 	.short	0x0380
        /*004e*/ 	.short	0x0b80


	//----- nvinfo : EIATTR_SW_WAR
	.align		4
.L_482:
        /*0050*/ 	.byte	0x04, 0x36
        /*0052*/ 	.short	(.L_484 - .L_483)
.L_483:
        /*0054*/ 	.word	0x00000008
.L_484:


//--------------------- .nv.info._ZN7cutlass13device_kernelIN5flash11enable_sm90INS1_16FlashAttnFwdSm90INS1_25CollectiveMainloopFwdSm90ILi2EN4cute5tupleIJNS5_1CILi1EEES8_S8_EEENS6_IJNS7_ILi64EEESA_SA_EEELi512ENS_6half_tEfNS_4arch4Sm90ELb0ELb1ELb1ELb1ELb1ELb0ELb0ELb0ELb0ELb1ELb0ELb0EEENS1_21CollectiveEpilogueFwdINS6_IJSA_NS7_ILi512EEESA_EEES9_SC_SE_Li256ELb1ELb1ELb0ELb0EEENS1_36VarlenDynamicPersistentTileSchedulerILi64ELi64ELi256ELi128ELb0ELb1ELb1ELb1ELb0ELb1EEEEEEEEEvNT_6ParamsE --------------------------
	.section	.nv.info._ZN7cutlass13device_kernelIN5flash11enable_sm90INS1_16FlashAttnFwdSm90INS1_25CollectiveMainloopFwdSm90ILi2EN4cute5tupleIJNS5_1CILi1EEES8_S8_EEENS6_IJNS7_ILi64EEESA_SA_EEELi512ENS_6half_tEfNS_4arch4Sm90ELb0ELb1ELb1ELb1ELb1ELb0ELb0ELb0ELb0ELb1ELb0ELb0EEENS1_21CollectiveEpilogueFwdINS6_IJSA_NS7_ILi512EEESA_EEES9_SC_SE_Li256ELb1ELb1ELb0ELb0EEENS1_36VarlenDynamicPersistentTileSchedulerILi64ELi64ELi256ELi128ELb0ELb1ELb1ELb1ELb0ELb1EEEEEEEEEvNT_6ParamsE,"",@"SHT_CUDA_INFO"
	.sectionflags	@""
	.align	4


	//----- nvinfo : EIATTR_CUDA_API_VERSION
	.align		4
        /*0000*/ 	.byte	0x04, 0x37
        /*0002*/ 	.short	(.L_486 - .L_485)
.L_485:
        /*0004*/ 	.word	0x00000082


	//----- nvinfo : EIATTR_KPARAM_INFO
	.align		4
.L_486:
        /*0008*/ 	.byte	0x04, 0x17
        /*000a*/ 	.short	(.L_488 - .L_487)
.L_487:
        /*000c*/ 	.word	0x00000000
        /*0010*/ 	.short	0x0000
        /*0012*/ 	.short	0x0000
        /*0014*/ 	.byte	0x00, 0xf0, 0x01, 0x2a


	//----- nvinfo : EIATTR_SPARSE_MMA_MASK
	.align		4
.L_488:
        /*0018*/ 	.byte	0x03, 0x50
        /*001a*/ 	.short	0x0000


	//----- nvinfo : EIATTR_MAXREG_COUNT
	.align		4
        /*001c*/ 	.byte	0x03, 0x1b
        /*001e*/ 	.short	0x00a8


	//----- nvinfo : EIATTR_MERCURY_ISA_VERSION
	.align		4
        /*0020*/ 	.byte	0x03, 0x5f
        /*0022*/ 	.short	0x0101


	//----- nvinfo : EIATTR_VRC_CTA_INIT_COUNT
	.align		4
        /*0024*/ 	.byte	0x02, 0x4a
	.zero		1
	.zero		1


	//----- nvinfo : EIATTR_EXIT_INSTR_OFFSETS
	.align		4
        /*0028*/ 	.byte	0x04, 0x1c
        /*002a*/ 	.short	(.L_490 - .L_489)


	//   ....[0]....
.L_489:
        /*002c*/ 	.word	0x00000010


	//----- nvinfo : EIATTR_MAX_THREADS
	.align		4
.L_490:
        /*0030*/ 	.byte	0x04, 0x05
        /*0032*/ 	.short	(.L_492 - .L_491)
.L_491:
        /*0034*/ 	.word	0x00000180
        /*0038*/ 	.word	0x00000001
        /*003c*/ 	.word	0x00000001


	//----- nvinfo : EIATTR_CBANK_PARAM_SIZE
	.align		4
.L_492:
        /*0040*/ 	.byte	0x03, 0x19
        /*0042*/ 	.short	0x0a80


	//----- nvinfo : EIATTR_PARAM_CBANK
	.align		4
        /*0044*/ 	.byte	0x04, 0x0a
        /*0046*/ 	.short	(.L_494 - .L_493)
	.align		4
.L_493:
        /*0048*/ 	.word	index@(.nv.constant0._ZN7cutlass13device_kernelIN5flash11enable_sm90INS1_16FlashAttnFwdSm90INS1_25CollectiveMainloopFwdSm90ILi2EN4cute5tupleIJNS5_1CILi1EEES8_S8_EEENS6_IJNS7_ILi64EEESA_SA_EEELi512ENS_6half_tEfNS_4arch4Sm90ELb0ELb1ELb1ELb1ELb1ELb0ELb0ELb0ELb0ELb1ELb0ELb0EEENS1_21CollectiveEpilogueFwdINS6_IJSA_NS7_ILi512EEESA_EEES9_SC_SE_Li256ELb1ELb1ELb0ELb0EEENS1_36VarlenDynamicPersistentTileSchedulerILi64ELi64ELi256ELi128ELb0ELb1ELb1ELb1ELb0ELb1EEEEEEEEEvNT_6ParamsE)
        /*004c*/ 	.short	0x0380
        /*004e*/ 	.short	0x0a80


	//----- nvinfo : EIATTR_SW_WAR
	.align		4
.L_494:
        /*0050*/ 	.byte	0x04, 0x36
        /*0052*/ 	.short	(.L_496 - .L_495)
.L_495:
        /*0054*/ 	.word	0x00000008
.L_496:


//--------------------- .nv.info._ZN7cutlass13device_kernelIN5flash11enable_sm90INS1_16FlashAttnFwdSm90INS1_25CollectiveMainloopFwdSm90ILi2EN4cute5tupleIJNS5_1CILi1EEES8_S8_EEENS6_IJNS7_ILi64EEESA_SA_EEELi512ENS_6half_tEfNS_4arch4Sm90ELb0ELb1ELb1ELb1ELb1ELb1ELb0ELb0ELb0ELb1ELb0ELb0EEENS1_21CollectiveEpilogueFwdINS6_IJSA_NS7_ILi512EEESA_EEES9_SC_SE_Li256ELb1ELb1ELb0ELb0EEENS1_36VarlenDynamicPersistentTileSchedulerILi64ELi64ELi256ELi128ELb0ELb1ELb1ELb1ELb0ELb1EEEEEEEEEvNT_6ParamsE --------------------------
	.section	.nv.info._ZN7cutlass13device_kernelIN5flash11enable_sm90INS1_16FlashAttnFwdSm90INS1_25CollectiveMainloopFwdSm90ILi2EN4cute5tupleIJNS5_1CILi1EEES8_S8_EEENS6_IJNS7_ILi64EEESA_SA_EEELi512ENS_6half_tEfNS_4arch4Sm90ELb0ELb1ELb1ELb1ELb1ELb1ELb0ELb0ELb0ELb1ELb0ELb0EEENS1_21CollectiveEpilogueFwdINS6_IJSA_NS7_ILi512EEESA_EEES9_SC_SE_Li256ELb1ELb1ELb0ELb0EEENS1_36VarlenDynamicPersistentTileSchedulerILi64ELi64ELi256ELi128ELb0ELb1ELb1ELb1ELb0ELb1EEEEEEEEEvNT_6ParamsE,"",@"SHT_CUDA_INFO"
	.sectionflags	@""
	.align	4


	//----- nvinfo : EIATTR_CUDA_API_VERSION
	.align		4
        /*0000*/ 	.byte	0x04, 0x37
        /*0002*/ 	.short	(.L_498 - .L_497)
.L_497:
        /*0004*/ 	.word	0x00000082


	//----- nvinfo : EIATTR_KPARAM_INFO
	.align		4
.L_498:
        /*0008*/ 	.byte	0x04, 0x17
        /*000a*/ 	.short	(.L_500 - .L_499)
.L_499:
        /*000c*/ 	.word	0x00000000
        /*0010*/ 	.short	0x0000
        /*0012*/ 	.short	0x0000
        /*0014*/ 	.byte	0x00, 0xf0, 0x01, 0x2a


	//----- nvinfo : EIATTR_SPARSE_MMA_MASK
	.align		4
.L_500:
        /*0018*/ 	.byte	0x03, 0x50
        /*001a*/ 	.short	0x0000


	//----- nvinfo : EIATTR_MAXREG_COUNT
	.align		4
        /*001c*/ 	.byte	0x03, 0x1b
        /*001e*/ 	.short	0x00a8


	//----- nvinfo : EIATTR_MERCURY_ISA_VERSION
	.align		4
        /*0020*/ 	.byte	0x03, 0x5f
        /*0022*/ 	.short	0x0101


	//----- nvinfo : EIATTR_VRC_CTA_INIT_COUNT
	.align		4
        /*0024*/ 	.byte	0x02, 0x4a
	.zero		1
	.zero		1


	//----- nvinfo : EIATTR_EXIT_INSTR_OFFSETS
	.align		4
        /*0028*/ 	.byte	0x04, 0x1c
        /*002a*/ 	.short	(.L_502 - .L_501)


	//   ....[0]....
.L_501:
        /*002c*/ 	.word	0x00000010


	//----- nvinfo : EIATTR_MAX_THREADS
	.align		4
.L_502:
        /*0030*/ 	.byte	0x04, 0x05
        /*0032*/ 	.short	(.L_504 - .L_503)
.L_503:
        /*0034*/ 	.word	0x00000180
        /*0038*/ 	.word	0x00000001
        /*003c*/ 	.word	0x00000001


	//----- nvinfo : EIATTR_CBANK_PARAM_SIZE
	.align		4
.L_504:
        /*0040*/ 	.byte	0x03, 0x19
        /*0042*/ 	.short	0x0a80


	//----- nvinfo : EIATTR_PARAM_CBANK
	.align		4
        /*0044*/ 	.byte	0x04, 0x0a
        /*0046*/ 	.short	(.L_506 - .L_505)
	.align		4
.L_505:
        /*0048*/ 	.word	index@(.nv.constant0._ZN7cutlass13device_kernelIN5flash11enable_sm90INS1_16FlashAttnFwdSm90INS1_25CollectiveMainloopFwdSm90ILi2EN4cute5tupleIJNS5_1CILi1EEES8_S8_EEENS6_IJNS7_ILi64EEESA_SA_EEELi512ENS_6half_tEfNS_4arch4Sm90ELb0ELb1ELb1ELb1ELb1ELb1ELb0ELb0ELb0ELb1ELb0ELb0EEENS1_21CollectiveEpilogueFwdINS6_IJSA_NS7_ILi512EEESA_EEES9_SC_SE_Li256ELb1ELb1ELb0ELb0EEENS1_36VarlenDynamicPersistentTileSchedulerILi64ELi64ELi256ELi128ELb0ELb1ELb1ELb1ELb0ELb1EEEEEEEEEvNT_6ParamsE)
        /*004c*/ 	.short	0x0380
        /*004e*/ 	.short	0x0a80


	//----- nvinfo : EIATTR_SW_WAR
	.align		4
.L_506:
        /*0050*/ 	.byte	0x04, 0x36
        /*0052*/ 	.short	(.L_508 - .L_507)
.L_507:
        /*0054*/ 	.word	0x00000008
.L_508:


//--------------------- .nv.info._ZN7cutlass13device_kernelIN5flash11enable_sm90INS1_16FlashAttnFwdSm90INS1_25CollectiveMainloopFwdSm90ILi2EN4cute5tupleIJNS5_1CILi1EEES8_S8_EEENS6_IJNS7_ILi64EEESA_SA_EEELi512ENS_6half_tEfNS_4arch4Sm90ELb0ELb1ELb1ELb1ELb1ELb0ELb1ELb0ELb0ELb1ELb0ELb0EEENS1_21CollectiveEpilogueFwdINS6_IJSA_NS7_ILi512EEESA_EEES9_SC_SE_Li256ELb1ELb1ELb0ELb0EEENS1_36VarlenDynamicPersistentTileSchedulerILi64ELi64ELi256ELi128ELb0ELb1ELb1ELb1ELb0ELb1EEEEEEEEEvNT_6ParamsE --------------------------
	.section	.nv.info._ZN7cutlass13device_kernelIN5flash11enable_sm90INS1_16FlashAttnFwdSm90INS1_25CollectiveMainloopFwdSm90ILi2EN4cute5tupleIJNS5_1CILi1EEES8_S8_EEENS6_IJNS7_ILi64EEESA_SA_EEELi512ENS_6half_tEfNS_4arch4Sm90ELb0ELb1ELb1ELb1ELb1ELb0ELb1ELb0ELb0ELb1ELb0ELb0EEENS1_21CollectiveEpilogueFwdINS6_IJSA_NS7_ILi512EEESA_EEES9_SC_SE_Li256ELb1ELb1ELb0ELb0EEENS1_36VarlenDynamicPersistentTileSchedulerILi64ELi64ELi256ELi128ELb0ELb1ELb1ELb1ELb0ELb1EEEEEEEEEvNT_6ParamsE,"",@"SHT_CUDA_INFO"
	.sectionflags	@""
	.align	4


	//----- nvinfo : EIATTR_CUDA_API_VERSION
	.align		4
        /*0000*/ 	.byte	0x04, 0x37
        /*0002*/ 	.short	(.L_510 - .L_509)
.L_509:
        /*0004*/ 	.word	0x00000082


	//----- nvinfo : EIATTR_KPARAM_INFO
	.align		4
.L_510:
        /*0008*/ 	.byte	0x04, 0x17
        /*000a*/ 	.short	(.L_512 - .L_511)
.L_511:
        /*000c*/ 	.word	0x00000000
        /*0010*/ 	.short	0x0000
        /*0012*/ 	.short	0x0000
        /*0014*/ 	.byte	0x00, 0xf0, 0x01, 0x2e


	//----- nvinfo : EIATTR_SPARSE_MMA_MASK
	.align		4
.L_512:
        /*0018*/ 	.byte	0x03, 0x50
        /*001a*/ 	.short	0x0000


	//----- nvinfo : EIATTR_MAXREG_COUNT
	.align		4
        /*001c*/ 	.byte	0x03, 0x1b
        /*001e*/ 	.short	0x00a8


	//----- nvinfo : EIATTR_MERCURY_ISA_VERSION
	.align		4
        /*0020*/ 	.byte	0x03, 0x5f
        /*0022*/ 	.short	0x0101


	//----- nvinfo : EIATTR_VRC_CTA_INIT_COUNT
	.align		4
        /*0024*/ 	.byte	0x02, 0x4a
	.zero		1
	.zero		1


	//----- nvinfo : EIATTR_EXIT_INSTR_OFFSETS
	.align		4
        /*0028*/ 	.byte	0x04, 0x1c
        /*002a*/ 	.short	(.L_514 - .L_513)


	//   ....[0]....
.L_513:
        /*002c*/ 	.word	0x00000010


	//----- nvinfo : EIATTR_MAX_THREADS
	.align		4
.L_514:
        /*0030*/ 	.byte	0x04, 0x05
        /*0032*/ 	.short	(.L_516 - .L_515)
.L_515:
        /*0034*/ 	.word	0x00000180
        /*0038*/ 	.word	0x00000001
        /*003c*/ 	.word	0x00000001


	//----- nvinfo : EIATTR_CBANK_PARAM_SIZE
	.align		4
.L_516:
        /*0040*/ 	.byte	0x03, 0x19
        /*0042*/ 	.short	0x0b80


	//----- nvinfo : EIATTR_PARAM_CBANK
	.align		4
        /*0044*/ 	.byte	0x04, 0x0a
        /*0046*/ 	.short	(.L_518 - .L_517)
	.align		4
.L_517:
        /*0048*/ 	.word	index@(.nv.constant0._ZN7cutlass13device_kernelIN5flash11enable_sm90INS1_16FlashAttnFwdSm90INS1_25CollectiveMainloopFwdSm90ILi2EN4cute5tupleIJNS5_1CILi1EEES8_S8_EEENS6_IJNS7_ILi64EEESA_SA_EEELi512ENS_6half_tEfNS_4arch4Sm90ELb0ELb1ELb1ELb1ELb1ELb0ELb1ELb0ELb0ELb1ELb0ELb0EEENS1_21CollectiveEpilogueFwdINS6_IJSA_NS7_ILi512EEESA_EEES9_SC_SE_Li256ELb1ELb1ELb0ELb0EEENS1_36VarlenDynamicPersistentTileSchedulerILi64ELi64ELi256ELi128ELb0ELb1ELb1ELb1ELb0ELb1EEEEEEEEEvNT_6ParamsE)
        /*004c*/ 	.short	0x0380
        /*004e*/ 	.short	0x0b80


	//----- nvinfo : EIATTR_SW_WAR
	.align		4
.L_518:
        /*0050*/ 	.byte	0x04, 0x36
        /*0052*/ 	.short	(.L_520 - .L_519)
.L_519:
        /*0054*/ 	.word	0x00000008
.L_520:


//--------------------- .nv.info._ZN7cutlass13device_kernelIN5flash11enable_sm90INS1_16FlashAttnFwdSm90INS1_25CollectiveMainloopFwdSm90ILi2EN4cute5tupleIJNS5_1CILi1EEES8_S8_EEENS6_IJNS7_ILi64EEESA_SA_EEELi512ENS_6half_tEfNS_4arch4Sm90ELb0ELb1ELb1ELb1ELb1ELb1ELb1ELb0ELb0ELb1ELb0ELb0EEENS1_21CollectiveEpilogueFwdINS6_IJSA_NS7_ILi512EEESA_EEES9_SC_SE_Li256ELb1ELb1ELb0ELb0EEENS1_36VarlenDynamicPersistentTileSchedulerILi64ELi64ELi256ELi128ELb0ELb1ELb1ELb1ELb0ELb1EEEEEEEEEvNT_6ParamsE --------------------------
	.section	.nv.info._ZN7cutlass13device_kernelIN5flash11enable_sm90INS1_16FlashAttnFwdSm90INS1_25CollectiveMainloopFwdSm90ILi2EN4cute5tupleIJNS5_1CILi1EEES8_S8_EEENS6_IJNS7_ILi64EEESA_SA_EEELi512ENS_6half_tEfNS_4arch4Sm90ELb0ELb1ELb1ELb1ELb1ELb1ELb1ELb0ELb0ELb1ELb0ELb0EEENS1_21CollectiveEpilogueFwdINS6_IJSA_NS7_ILi512EEESA_EEES9_SC_SE_Li256ELb1ELb1ELb0ELb0EEENS1_36VarlenDynamicPersistentTileSchedulerILi64ELi64ELi256ELi128ELb0ELb1ELb1ELb1ELb0ELb1EEEEEEEEEvNT_6ParamsE,"",@"SHT_CUDA_INFO"
	.sectionflags	@""
	.align	4


	//----- nvinfo : EIATTR_CUDA_API_VERSION
	.align		4
        /*0000*/ 	.byte	0x04, 0x37
        /*0002*/ 	.short	(.L_522 - .L_521)
.L_521:
        /*0004*/ 	.word	0x00000082


	//----- nvinfo : EIATTR_KPARAM_INFO
	.align		4
.L_522:
        /*0008*/ 	.byte	0x04, 0x17
        /*000a*/ 	.short	(.L_524 - .L_523)
.L_523:
        /*000c*/ 	.word	0x00000000
        /*0010*/ 	.short	0x0000
        /*0012*/ 	.short	0x0000
        /*0014*/ 	.byte	0x00, 0xf0, 0x01, 0x2e


	//----- nvinfo : EIATTR_SPARSE_MMA_MASK
	.align		4
.L_524:
        /*0018*/ 	.byte	0x03, 0x50
        /*001a*/ 	.short	0x0000


	//----- nvinfo : EIATTR_MAXREG_COUNT
	.align		4
        /*001c*/ 	.byte	0x03, 0x1b
        /*001e*/ 	.short	0x00a8


	//----- nvinfo : EIATTR_MERCURY_ISA_VERSION
	.align		4
        /*0020*/ 	.byte	0x03, 0x5f
        /*0022*/ 	.short	0x0101


	//----- nvinfo : EIATTR_VRC_CTA_INIT_COUNT
	.align		4
        /*0024*/ 	.byte	0x02, 0x4a
	.zero		1
	.zero		1


	//----- nvinfo : EIATTR_EXIT_INSTR_OFFSETS
	.align		4
        /*0028*/ 	.byte	0x04, 0x1c
        /*002a*/ 	.short	(.L_526 - .L_525)


	//   ....[0]....
.L_525:
        /*002c*/ 	.word	0x00000010


	//----- nvinfo : EIATTR_MAX_THREADS
	.align		4
.L_526:
        /*0030*/ 	.byte	0x04, 0x05
        /*0032*/ 	.short	(.L_528 - .L_527)
.L_527:
        /*0034*/ 	.word	0x00000180
        /*0038*/ 	.word	0x00000001
        /*003c*/ 	.word	0x00000001


	//----- nvinfo : EIATTR_CBANK_PARAM_SIZE
	.align		4
.L_528:
        /*0040*/ 	.byte	0x03, 0x19
        /*0042*/ 	.short	0x0b80


	//----- nvinfo : EIATTR_PARAM_CBANK
	.align		4
        /*0044*/ 	.byte	0x04, 0x0a
        /*0046*/ 	.short	(.L_530 - .L_529)
	.align		4
.L_529:
        /*0048*/ 	.word	index@(.nv.constant0._ZN7cutlass13device_kernelIN5flash11enable_sm90INS1_16FlashAttnFwdSm90INS1_25CollectiveMainloopFwdSm90ILi2EN4cute5tupleIJNS5_1CILi1EEES8_S8_EEENS6_IJNS7_ILi64EEESA_SA_EEELi512ENS_6half_tEfNS_4arch4Sm90ELb0ELb1ELb1ELb1ELb1ELb1ELb1ELb0ELb0ELb1ELb0ELb0EEENS1_21CollectiveEpilogueFwdINS6_IJSA_NS7_ILi512EEESA_EEES9_SC_SE_Li256ELb1ELb1ELb0ELb0EEENS1_36VarlenDynamicPersistentTileSchedulerILi64ELi64ELi256ELi128ELb0ELb1ELb1ELb1ELb0ELb1EEEEEEEEEvNT_6ParamsE)
        /*004c*/ 	.short	0x0380
        /*004e*/ 	.short	0x0b80


	//----- nvinfo : EIATTR_SW_WAR
	.align		4
.L_530:
        /*0050*/ 	.byte	0x04, 0x36
        /*0052*/ 	.short	(.L_532 - .L_531)
.L_531:
        /*0054*/ 	.word	0x00000008
.L_532:


//--------------------- .nv.info._ZN7cutlass13device_kernelIN5flash11enable_sm90INS1_16FlashAttnFwdSm90INS1_25CollectiveMainloopFwdSm90ILi2EN4cute5tupleIJNS5_1CILi1EEES8_S8_EEENS6_IJNS7_ILi64EEESA_SA_EEELi512ENS_6half_tEfNS_4arch4Sm90ELb1ELb0ELb1ELb0ELb1ELb0ELb0ELb0ELb0ELb1ELb0ELb0EEENS1_21CollectiveEpilogueFwdINS6_IJSA_NS7_ILi512EEESA_EEES9_SC_SE_Li256ELb0ELb1ELb0ELb0EEENS1_30DynamicPersistentTileSchedulerILi256ELi128ELb0ELb1ELb1EEEEEEEEEvNT_6ParamsE --------------------------
	.section	.nv.info._ZN7cutlass13device_kernelIN5flash11enable_sm90INS1_16FlashAttnFwdSm90INS1_25CollectiveMainloopFwdSm90ILi2EN4cute5tupleIJNS5_1CILi1EEES8_S8_EEENS6_IJNS7_ILi64EEESA_SA_EEELi512ENS_6half_tEfNS_4arch4Sm90ELb1ELb0ELb1ELb0ELb1ELb0ELb0ELb0ELb0ELb1ELb0ELb0EEENS1_21CollectiveEpilogueFwdINS6_IJSA_NS7_ILi512EEESA_EEES9_SC_SE_Li256ELb0ELb1ELb0ELb0EEENS1_30DynamicPersistentTileSchedulerILi256ELi128ELb0ELb1ELb1EEEEEEEEEvNT_6ParamsE,"",@"SHT_CUDA_INFO"
	.sectionflags	@""
	.align	4


	//----- nvinfo : EIATTR_CUDA_API_VERSION
	.align		4
        /*0000*/ 	.byte	0x04, 0x37
        /*0002*/ 	.short	(.L_534 - .L_533)
.L_533:
        /*0004*/ 	.word	0x00000082


	//----- nvinfo : EIATTR_KPARAM_INFO
	.align		4
.L_534:
        /*0008*/ 	.byte	0x04, 0x17
        /*000a*/ 	.short	(.L_536 - .L_535)
.L_535:
        /*000c*/ 	.word	0x00000000
        /*0010*/ 	.short	0x0000
        /*0012*/ 	.short	0x0000
        /*0014*/ 	.byte	0x00, 0xf0, 0x01, 0x2a


	//----- nvinfo : EIATTR_SPARSE_MMA_MASK
	.align		4
.L_536:
        /*0018*/ 	.byte	0x03, 0x50
        /*001a*/ 	.short	0x0000


	//----- nvinfo : EIATTR_MAXREG_COUNT
	.align		4
        /*001c*/ 	.byte	0x03, 0x1b
        /*001e*/ 	.short	0x00a8


	//----- nvinfo : EIATTR_MERCURY_ISA_VERSION
	.align		4
        /*0020*/ 	.byte	0x03, 0x5f
        /*0022*/ 	.short	0x0101


	//----- nvinfo : EIATTR_VRC_CTA_INIT_COUNT
	.align		4
        /*0024*/ 	.byte	0x02, 0x4a
	.zero		1
	.zero		1


	//----- nvinfo : EIATTR_EXIT_INSTR_OFFSETS
	.align		4
        /*0028*/ 	.byte	0x04, 0x1c
        /*002a*/ 	.short	(.L_538 - .L_537)


	//   ....[0]....
.L_537:
        /*002c*/ 	.word	0x00000010


	//----- nvinfo : EIATTR_MAX_THREADS
	.align		4
.L_538:
        /*0030*/ 	.byte	0x04, 0x05
        /*0032*/ 	.short	(.L_540 - .L_539)
.L_539:
        /*0034*/ 	.word	0x00000180
        /*0038*/ 	.word	0x00000001
        /*003c*/ 	.word	0x00000001


	//----- nvinfo : EIATTR_CBANK_PARAM_SIZE
	.align		4
.L_540:
        /*0040*/ 	.byte	0x03, 0x19
        /*0042*/ 	.short	0x0a80


	//----- nvinfo : EIATTR_PARAM_CBANK
	.align		4
        /*0044*/ 	.byte	0x04, 0x0a
        /*0046*/ 	.short	(.L_542 - .L_541)
	.align		4
.L_541:
        /*0048*/ 	.word	index@(.nv.constant0._ZN7cutlass13device_kernelIN5flash11enable_sm90INS1_16FlashAttnFwdSm90INS1_25CollectiveMainloopFwdSm90ILi2EN4cute5tupleIJNS5_1CILi1EEES8_S8_EEENS6_IJNS7_ILi64EEESA_SA_EEELi512ENS_6half_tEfNS_4arch4Sm90ELb1ELb0ELb1ELb0ELb1ELb0ELb0ELb0ELb0ELb1ELb0ELb0EEENS1_21CollectiveEpilogueFwdINS6_IJSA_NS7_ILi512EEESA_EEES9_SC_SE_Li256ELb0ELb1ELb0ELb0EEENS1_30DynamicPersistentTileSchedulerILi256ELi128ELb0ELb1ELb1EEEEEEEEEvNT_6ParamsE)
        /*004c*/ 	.short	0x0380
        /*004e*/ 	.short	0x0a80


	//----- nvinfo : EIATTR_SW_WAR
	.align		4
.L_542:
        /*0050*/ 	.byte	0x04, 0x36
        /*0052*/ 	.short	(.L_544 - .L_543)
.L_543:
        /*0054*/ 	.word	0x00000008
.L_544:


//--------------------- .nv.info._ZN7cutlass13device_kernelIN5flash11enable_sm90INS1_16FlashAttnFwdSm90INS1_25CollectiveMainloopFwdSm90ILi2EN4cute5tupleIJNS5_1CILi1EEES8_S8_EEENS6_IJNS7_ILi64EEESA_SA_EEELi512ENS_6half_tEfNS_4arch4Sm90ELb1ELb0ELb1ELb0ELb1ELb0ELb1ELb0ELb0ELb1ELb0ELb0EEENS1_21CollectiveEpilogueFwdINS6_IJSA_NS7_ILi512EEESA_EEES9_SC_SE_Li256ELb0ELb1ELb0ELb0EEENS1_30DynamicPersistentTileSchedulerILi256ELi128ELb0ELb1ELb1EEEEEEEEEvNT_6ParamsE --------------------------
	.section	.nv.info._ZN7cutlass13device_kernelIN5flash11enable_sm90INS1_16FlashAttnFwdSm90INS1_25CollectiveMainloopFwdSm90ILi2EN4cute5tupleIJNS5_1CILi1EEES8_S8_EEENS6_IJNS7_ILi64EEESA_SA_EEELi512ENS_6half_tEfNS_4arch4Sm90ELb1ELb0ELb1ELb0ELb1ELb0ELb1ELb0ELb0ELb1ELb0ELb0EEENS1_21CollectiveEpilogueFwdINS6_IJSA_NS7_ILi512EEESA_EEES9_SC_SE_Li256ELb0ELb1ELb0ELb0EEENS1_30DynamicPersistentTileSchedulerILi256ELi128ELb0ELb1ELb1EEEEEEEEEvNT_6ParamsE,"",@"SHT_CUDA_INFO"
	.sectionflags	@""
	.align	4


	//----- nvinfo : EIATTR_CUDA_API_VERSION
	.align		4
        /*0000*/ 	.byte	0x04, 0x37
        /*0002*/ 	.short	(.L_546 - .L_545)
.L_545:
        /*0004*/ 	.word	0x00000082


	//----- nvinfo : EIATTR_KPARAM_INFO
	.align		4
.L_546:
        /*0008*/ 	.byte	0x04, 0x17
        /*000a*/ 	.short	(.L_548 - .L_547)
.L_547:
        /*000c*/ 	.word	0x00000000
        /*0010*/ 	.short	0x0000
        /*0012*/ 	.short	0x0000
        /*0014*/ 	.byte	0x00, 0xf0, 0x01, 0x2e


	//----- nvinfo : EIATTR_SPARSE_MMA_MASK
	.align		4
.L_548:
        /*0018*/ 	.byte	0x03, 0x50
        /*001a*/ 	.short	0x0000


	//----- nvinfo : EIATTR_MAXREG_COUNT
	.align		4
        /*001c*/ 	.byte	0x03, 0x1b
        /*001e*/ 	.short	0x00a8


	//----- nvinfo : EIATTR_MERCURY_ISA_VERSION
	.align		4
        /*0020*/ 	.byte	0x03, 0x5f
        /*0022*/ 	.short	0x0101


	//----- nvinfo : EIATTR_VRC_CTA_INIT_COUNT
	.align		4
        /*0024*/ 	.byte	0x02, 0x4a
	.zero		1
	.zero		1


	//----- nvinfo : EIATTR_EXIT_INSTR_OFFSETS
	.align		4
        /*0028*/ 	.byte	0x04, 0x1c
        /*002a*/ 	.short	(.L_550 - .L_549)


	//   ....[0]....
.L_549:
        /*002c*/ 	.word	0x00000010


	//----- nvinfo : EIATTR_MAX_THREADS
	.align		4
.L_550:
        /*0030*/ 	.byte	0x04, 0x05
        /*0032*/ 	.short	(.L_552 - .L_551)
.L_551:
        /*0034*/ 	.word	0x00000180
        /*0038*/ 	.word	0x00000001
        /*003c*/ 	.word	0x00000001


	//----- nvinfo : EIATTR_CBANK_PARAM_SIZE
	.align		4
.L_552:
        /*0040*/ 	.byte	0x03, 0x19
        /*0042*/ 	.short	0x0b80


	//----- nvinfo : EIATTR_PARAM_CBANK
	.align		4
        /*0044*/ 	.byte	0x04, 0x0a
        /*0046*/ 	.short	(.L_554 - .L_553)
	.align		4
.L_553:
        /*0048*/ 	.word	index@(.nv.constant0._ZN7cutlass13device_kernelIN5flash11enable_sm90INS1_16FlashAttnFwdSm90INS1_25CollectiveMainloopFwdSm90ILi2EN4cute5tupleIJNS5_1CILi1EEES8_S8_EEENS6_IJNS7_ILi64EEESA_SA_EEELi512ENS_6half_tEfNS_4arch4Sm90ELb1ELb0ELb1ELb0ELb1ELb0ELb1ELb0ELb0ELb1ELb0ELb0EEENS1_21CollectiveEpilogueFwdINS6_IJSA_NS7_ILi512EEESA_EEES9_SC_SE_Li256ELb0ELb1ELb0ELb0EEENS1_30DynamicPersistentTileSchedulerILi256ELi128ELb0ELb1ELb1EEEEEEEEEvNT_6ParamsE)
        /*004c*/ 	.short	0x0380
        /*004e*/ 	.short	0x0b80


	//----- nvinfo : EIATTR_SW_WAR
	.align		4
.L_554:
        /*0050*/ 	.byte	0x04, 0x36
        /*0052*/ 	.short	(.L_556 - .L_555)
.L_555:
        /*0054*/ 	.word	0x00000008
.L_556:


//--------------------- .nv.info._ZN7cutlass13device_kernelIN5flash11enable_sm90INS1_16FlashAttnFwdSm90INS1_25CollectiveMainloopFwdSm90ILi2EN4cute5tupleIJNS5_1CILi1EEES8_S8_EEENS6_IJNS7_ILi64EEESA_SA_EEELi512ENS_6half_tEfNS_4arch4Sm90ELb1ELb0ELb1ELb1ELb1ELb0ELb0ELb0ELb0ELb1ELb0ELb0EEENS1_21CollectiveEpilogueFwdINS6_IJSA_NS7_ILi512EEESA_EEES9_SC_SE_Li256ELb1ELb1ELb0ELb0EEENS1_36VarlenDynamicPersistentTileSchedulerILi64ELi64ELi256ELi128ELb0ELb1ELb1ELb1ELb1ELb1EEEEEEEEEvNT_6ParamsE --------------------------
	.section	.nv.info._ZN7cutlass13device_kernelIN5flash11enable_sm90INS1_16FlashAttnFwdSm90INS1_25CollectiveMainloopFwdSm90ILi2EN4cute5tupleIJNS5_1CILi1EEES8_S8_EEENS6_IJNS7_ILi64EEESA_SA_EEELi512ENS_6half_tEfNS_4arch4Sm90ELb1ELb0ELb1ELb1ELb1ELb0ELb0ELb0ELb0ELb1ELb0ELb0EEENS1_21CollectiveEpilogueFwdINS6_IJSA_NS7_ILi512EEESA_EEES9_SC_SE_Li256ELb1ELb1ELb0ELb0EEENS1_36VarlenDynamicPersistentTileSchedulerILi64ELi64ELi256ELi128ELb0ELb1ELb1ELb1ELb1ELb1EEEEEEEEEvNT_6ParamsE,"",@"SHT_CUDA_INFO"
	.sectionflags	@""
	.align	4


	//----- nvinfo : EIATTR_CUDA_API_VERSION
	.align		4
        /*0000*/ 	.byte	0x04, 0x37
        /*0002*/ 	.short	(.L_558 - .L_557)
.L_557:
        /*0004*/ 	.word	0x00000082


	//----- nvinfo : EIATTR_KPARAM_INFO
	.align		4
.L_558:
        /*0008*/ 	.byte	0x04, 0x17
        /*000a*/ 	.short	(.L_560 - .L_559)
.L_559:
        /*000c*/ 	.word	0x00000000
        /*0010*/ 	.short	0x0000
        /*0012*/ 	.short	0x0000
        /*0014*/ 	.byte	0x00, 0xf0, 0x01, 0x2a


	//----- nvinfo : EIATTR_SPARSE_MMA_MASK
	.align		4
.L_560:
        /*0018*/ 	.byte	0x03, 0x50
        /*001a*/ 	.short	0x0000


	//----- nvinfo : EIATTR_MAXREG_COUNT
	.align		4
        /*001c*/ 	.byte	0x03, 0x1b
        /*001e*/ 	.short	0x00a8


	//----- nvinfo : EIATTR_MERCURY_ISA_VERSION
	.align		4
        /*0020*/ 	.byte	0x03, 0x5f
        /*0022*/ 	.short	0x0101


	//----- nvinfo : EIATTR_VRC_CTA_INIT_COUNT
	.align		4
        /*0024*/ 	.byte	0x02, 0x4a
	.zero		1
	.zero		1


	//----- nvinfo : EIATTR_EXIT_INSTR_OFFSETS
	.align		4
        /*0028*/ 	.byte	0x04, 0x1c
        /*002a*/ 	.short	(.L_562 - .L_561)


	//   ....[0]....
.L_561:
        /*002c*/ 	.word	0x00000010


	//----- nvinfo : EIATTR_MAX_THREADS
	.align		4
.L_562:
        /*0030*/ 	.byte	0x04, 0x05
        /*0032*/ 	.short	(.L_564 - .L_563)
.L_563:
        /*0034*/ 	.word	0x00000180
        /*0038*/ 	.word	0x00000001
        /*003c*/ 	.word	0x00000001


	//----- nvinfo : EIATTR_CBANK_PARAM_SIZE
	.align		4
.L_564:
        /*0040*/ 	.byte	0x03, 0x19
        /*0042*/ 	.short	0x0a80


	//----- nvinfo : EIATTR_PARAM_CBANK
	.align		4
        /*0044*/ 	.byte	0x04, 0x0a
        /*0046*/ 	.short	(.L_566 - .L_565)
	.align		4
.L_565:
        /*0048*/ 	.word	index@(.nv.constant0._ZN7cutlass13device_kernelIN5flash11enable_sm90INS1_16FlashAttnFwdSm90INS1_25CollectiveMainloopFwdSm90ILi2EN4cute5tupleIJNS5_1CILi1EEES8_S8_EEENS6_IJNS7_ILi64EEESA_SA_EEELi512ENS_6half_tEfNS_4arch4Sm90ELb1ELb0ELb1ELb1ELb1ELb0ELb0ELb0ELb0ELb1ELb0ELb0EEENS1_21CollectiveEpilogueFwdINS6_IJSA_NS7_ILi512EEESA_EEES9_SC_SE_Li256ELb1ELb1ELb0ELb0EEENS1_36VarlenDynamicPersistentTileSchedulerILi64ELi64ELi256ELi128ELb0ELb1ELb1ELb1ELb1ELb1EEEEEEEEEvNT_6ParamsE)
        /*004c*/ 	.short	0x0380
        /*004e*/ 	.short	0x0a80


	//----- nvinfo : EIATTR_SW_WAR
	.align		4
.L_566:
        /*0050*/ 	.byte	0x04, 0x36
        /*0052*/ 	.short	(.L_568 - .L_567)
.L_567:
        /*0054*/ 	.word	0x00000008
.L_568:


//--------------------- .nv.info._ZN7cutlass13device_kernelIN5flash11enable_sm90INS1_16FlashAttnFwdSm90INS1_25CollectiveMainloopFwdSm90ILi2EN4cute5tupleIJNS5_1CILi1EEES8_S8_EEENS6_IJNS7_ILi64EEESA_SA_EEELi512ENS_6half_tEfNS_4arch4Sm90ELb1ELb0ELb1ELb1ELb1ELb1ELb0ELb0ELb0ELb1ELb0ELb0EEENS1_21CollectiveEpilogueFwdINS6_IJSA_NS7_ILi512EEESA_EEES9_SC_SE_Li256ELb1ELb1ELb0ELb0EEENS1_36VarlenDynamicPersistentTileSchedulerILi64ELi64ELi256ELi128ELb0ELb1ELb1ELb1ELb1ELb1EEEEEEEEEvNT_6ParamsE --------------------------
	.section	.nv.info._ZN7cutlass13device_kernelIN5flash11enable_sm90INS1_16FlashAttnFwdSm90INS1_25CollectiveMainloopFwdSm90ILi2EN4cute5tupleIJNS5_1CILi1EEES8_S8_EEENS6_IJNS7_ILi64EEESA_SA_EEELi512ENS_6half_tEfNS_4arch4Sm90ELb1ELb0ELb1ELb1ELb1ELb1ELb0ELb0ELb0ELb1ELb0ELb0EEENS1_21CollectiveEpilogueFwdINS6_IJSA_NS7_ILi512EEESA_EEES9_SC_SE_Li256ELb1ELb1ELb0ELb0EEENS1_36VarlenDynamicPersistentTileSchedulerILi64ELi64ELi256ELi128ELb0ELb1ELb1ELb1ELb1ELb1EEEEEEEEEvNT_6ParamsE,"",@"SHT_CUDA_INFO"
	.sectionflags	@""
	.align	4


	//----- nvinfo : EIATTR_CUDA_API_VERSION
	.align		4
        /*0000*/ 	.byte	0x04, 0x37
        /*0002*/ 	.short	(.L_570 - .L_569)
.L_569:
        /*0004*/ 	.word	0x00000082


	//----- nvinfo : EIATTR_KPARAM_INFO
	.align		4
.L_570:
        /*0008*/ 	.byte	0x04, 0x17
        /*000a*/ 	.short	(.L_572 - .L_571)
.L_571:
        /*000c*/ 	.word	0x00000000
        /*0010*/ 	.short	0x0000
        /*0012*/ 	.short	0x0000
        /*0014*/ 	.byte	0x00, 0xf0, 0x01, 0x2a


	//----- nvinfo : EIATTR_SPARSE_MMA_MASK
	.align		4
.L_572:
        /*0018*/ 	.byte	0x03, 0x50
        /*001a*/ 	.short	0x0000


	//----- nvinfo : EIATTR_MAXREG_COUNT
	.align		4
        /*001c*/ 	.byte	0x03, 0x1b
        /*001e*/ 	.short	0x00a8


	//----- nvinfo : EIATTR_MERCURY_ISA_VERSION
	.align		4
        /*0020*/ 	.byte	0x03, 0x5f
        /*0022*/ 	.short	0x0101


	//----- nvinfo : EIATTR_VRC_CTA_INIT_COUNT
	.align		4
        /*0024*/ 	.byte	0x02, 0x4a
	.zero		1
	.zero		1


	//----- nvinfo : EIATTR_EXIT_INSTR_OFFSETS
	.align		4
        /*0028*/ 	.byte	0x04, 0x1c
        /*002a*/ 	.short	(.L_574 - .L_573)


	//   ....[0]....
.L_573:
        /*002c*/ 	.word	0x00000010


	//----- nvinfo : EIATTR_MAX_THREADS
	.align		4
.L_574:
        /*0030*/ 	.byte	0x04, 0x05
        /*0032*/ 	.short	(.L_576 - .L_575)
.L_575:
        /*0034*/ 	.word	0x00000180
        /*0038*/ 	.word	0x00000001
        /*003c*/ 	.word	0x00000001


	//----- nvinfo : EIATTR_CBANK_PARAM_SIZE
	.align		4
.L_576:
        /*0040*/ 	.byte	0x03, 0x19
        /*0042*/ 	.short	0x0a80


	//----- nvinfo : EIATTR_PARAM_CBANK
	.align		4
        /*0044*/ 	.byte	0x04, 0x0a
        /*0046*/ 	.short	(.L_578 - .L_577)
	.align		4
.L_577:
        /*0048*/ 	.word	index@(.nv.constant0._ZN7cutlass13device_kernelIN5flash11enable_sm90INS1_16FlashAttnFwdSm90INS1_25CollectiveMainloopFwdSm90ILi2EN4cute5tupleIJNS5_1CILi1EEES8_S8_EEENS6_IJNS7_ILi64EEESA_SA_EEELi512ENS_6half_tEfNS_4arch4Sm90ELb1ELb0ELb1ELb1ELb1ELb1ELb0ELb0ELb0ELb1ELb0ELb0EEENS1_21CollectiveEpilogueFwdINS6_IJSA_NS7_ILi512EEESA_EEES9_SC_SE_Li256ELb1ELb1ELb0ELb0EEENS1_36VarlenDynamicPersistentTileSchedulerILi64ELi64ELi256ELi128ELb0ELb1ELb1ELb1ELb1ELb1EEEEEEEEEvNT_6ParamsE)
        /*004c*/ 	.short	0x0380
        /*004e*/ 	.short	0x0a80


	//----- nvinfo : EIATTR_SW_WAR
	.align		4
.L_578:
        /*0050*/ 	.byte	0x04, 0x36
        /*0052*/ 	.short	(.L_580 - .L_579)
.L_579:
        /*0054*/ 	.word	0x00000008
.L_580:


//--------------------- .nv.info._ZN7cutlass13device_kernelIN5flash11enable_sm90INS1_16FlashAttnFwdSm90INS1_25CollectiveMainloopFwdSm90ILi2EN4cute5tupleIJNS5_1CILi1EEES8_S8_EEENS6_IJNS7_ILi64EEESA_SA_EEELi512ENS_6half_tEfNS_4arch4Sm90ELb1ELb0ELb1ELb1ELb1ELb0ELb1ELb0ELb0ELb1ELb0ELb0EEENS1_21CollectiveEpilogueFwdINS6_IJSA_NS7_ILi512EEESA_EEES9_SC_SE_Li256ELb1ELb1ELb0ELb0EEENS1_36VarlenDynamicPersistentTileSchedulerILi64ELi64ELi256ELi128ELb0ELb1ELb1ELb1ELb1ELb1EEEEEEEEEvNT_6ParamsE --------------------------
	.section	.nv.info._ZN7cutlass13device_kernelIN5flash11enable_sm90INS1_16FlashAttnFwdSm90INS1_25CollectiveMainloopFwdSm90ILi2EN4cute5tupleIJNS5_1CILi1EEES8_S8_EEENS6_IJNS7_ILi64EEESA_SA_EEELi512ENS_6half_tEfNS_4arch4Sm90ELb1ELb0ELb1ELb1ELb1ELb0ELb1ELb0ELb0ELb1ELb0ELb0EEENS1_21CollectiveEpilogueFwdINS6_IJSA_NS7_ILi512EEESA_EEES9_SC_SE_Li256ELb1ELb1ELb0ELb0EEENS1_36VarlenDynamicPersistentTileSchedulerILi64ELi64ELi256ELi128ELb0ELb1ELb1ELb1ELb1ELb1EEEEEEEEEvNT_6ParamsE,"",@"SHT_CUDA_INFO"
	.sectionflags	@""
	.align	4


	//----- nvinfo : EIATTR_CUDA_API_VERSION
	.align		4
        /*0000*/ 	.byte	0x04, 0x37
        /*0002*/ 	.short	(.L_582 - .L_581)
.L_581:
        /*0004*/ 	.word	0x00000082


	//----- nvinfo : EIATTR_KPARAM_INFO
	.align		4
.L_582:
        /*0008*/ 	.byte	0x04, 0x17
        /*000a*/ 	.short	(.L_584 - .L_583)
.L_583:
        /*000c*/ 	.word	0x00000000
        /*0010*/ 	.short	0x0000
        /*0012*/ 	.short	0x0000
        /*0014*/ 	.byte	0x00, 0xf0, 0x01, 0x2e


	//----- nvinfo : EIATTR_SPARSE_MMA_MASK
	.align		4
.L_584:
        /*0018*/ 	.byte	0x03, 0x50
        /*001a*/ 	.short	0x0000


	//----- nvinfo : EIATTR_MAXREG_COUNT
	.align		4
        /*001c*/ 	.byte	0x03, 0x1b
        /*001e*/ 	.short	0x00a8


	//----- nvinfo : EIATTR_MERCURY_ISA_VERSION
	.align		4
        /*0020*/ 	.byte	0x03, 0x5f
        /*0022*/ 	.short	0x0101


	//----- nvinfo : EIATTR_VRC_CTA_INIT_COUNT
	.align		4
        /*0024*/ 	.byte	0x02, 0x4a
	.zero		1
	.zero		1


	//----- nvinfo : EIATTR_EXIT_INSTR_OFFSETS
	.align		4
        /*0028*/ 	.byte	0x04, 0x1c
        /*002a*/ 	.short	(.L_586 - .L_585)


	//   ....[0]....
.L_585:
        /*002c*/ 	.word	0x00000010


	//----- nvinfo : EIATTR_MAX_THREADS
	.align		4
.L_586:
        /*0030*/ 	.byte	0x04, 0x05
        /*0032*/ 	.short	(.L_588 - .L_587)
.L_587:
        /*0034*/ 	.word	0x00000180
        /*0038*/ 	.word	0x00000001
        /*003c*/ 	.word	0x00000001


	//----- nvinfo : EIATTR_CBANK_PARAM_SIZE
	.align		4
.L_588:
        /*0040*/ 	.byte	0x03, 0x19
        /*0042*/ 	.short	0x0b80


	//----- nvinfo : EIATTR_PARAM_CBANK
	.align		4
        /*0044*/ 	.byte	0x04, 0x0a
        /*0046*/ 	.short	(.L_590 - .L_589)
	.align		4
.L_589:
        /*0048*/ 	.word	index@(.nv.constant0._ZN7cutlass13device_kernelIN5flash11enable_sm90INS1_16FlashAttnFwdSm90INS1_25CollectiveMainloopFwdSm90ILi2EN4cute5tupleIJNS5_1CILi1EEES8_S8_EEENS6_IJNS7_ILi64EEESA_SA_EEELi512ENS_6half_tEfNS_4arch4Sm90ELb1ELb0ELb1ELb1ELb1ELb0ELb1ELb0ELb0ELb1ELb0ELb0EEENS1_21CollectiveEpilogueFwdINS6_IJSA_NS7_ILi512EEESA_EEES9_SC_SE_Li256ELb1ELb1ELb0ELb0EEENS1_36VarlenDynamicPersistentTileSchedulerILi64ELi64ELi256ELi128ELb0ELb1ELb1ELb1ELb1ELb1EEEEEEEEEvNT_6ParamsE)
        /*004c*/ 	.short	0x0380
        /*004e*/ 	.short	0x0b80


	//----- nvinfo : EIATTR_SW_WAR
	.align		4
.L_590:
        /*0050*/ 	.byte	0x04, 0x36
        /*0052*/ 	.short	(.L_592 - .L_591)
.L_591:
        /*0054*/ 	.word	0x00000008
.L_592:


//--------------------- .nv.info._ZN7cutlass13device_kernelIN5flash11enable_sm90INS1_16FlashAttnFwdSm90INS1_25CollectiveMainloopFwdSm90ILi2EN4cute5tupleIJNS5_1CILi1EEES8_S8_EEENS6_IJNS7_ILi64EEESA_SA_EEELi512ENS_6half_tEfNS_4arch4Sm90ELb1ELb0ELb1ELb1ELb1ELb1ELb1ELb0ELb0ELb1ELb0ELb0EEENS1_21CollectiveEpilogueFwdINS6_IJSA_NS7_ILi512EEESA_EEES9_SC_SE_Li256ELb1ELb1ELb0ELb0EEENS1_36VarlenDynamicPersistentTileSchedulerILi64ELi64ELi256ELi128ELb0ELb1ELb1ELb1ELb1ELb1EEEEEEEEEvNT_6ParamsE --------------------------
	.section	.nv.info._ZN7cutlass13device_kernelIN5flash11enable_sm90INS1_16FlashAttnFwdSm90INS1_25CollectiveMainloopFwdSm90ILi2EN4cute5tupleIJNS5_1CILi1EEES8_S8_EEENS6_IJNS7_ILi64EEESA_SA_EEELi512ENS_6half_tEfNS_4arch4Sm90ELb1ELb0ELb1ELb1ELb1ELb1ELb1ELb0ELb0ELb1ELb0ELb0EEENS1_21CollectiveEpilogueFwdINS6_IJSA_NS7_ILi512EEESA_EEES9_SC_SE_Li256ELb1ELb1ELb0ELb0EEENS1_36VarlenDynamicPersistentTileSchedulerILi64ELi64ELi256ELi128ELb0ELb1ELb1ELb1ELb1ELb1EEEEEEEEEvNT_6ParamsE,"",@"SHT_CUDA_INFO"
	.sectionflags	@""
	.align	4


	//----- nvinfo : EIATTR_CUDA_API_VERSION
	.align		4
        /*0000*/ 	.byte	0x04, 0x37
        /*0002*/ 	.short	(.L_594 - .L_593)
.L_593:
        /*0004*/ 	.word	0x00000082


	//----- nvinfo : EIATTR_KPARAM_INFO
	.align		4
.L_594:
        /*0008*/ 	.byte	0x04, 0x17
        /*000a*/ 	.short	(.L_596 - .L_595)
.L_595:
        /*000c*/ 	.word	0x00000000
        /*0010*/ 	.short	0x0000
        /*0012*/ 	.short	0x0000
        /*0014*/ 	.byte	0x00, 0xf0, 0x01, 0x2e


	//----- nvinfo : EIATTR_SPARSE_MMA_MASK
	.align		4
.L_596:
        /*0018*/ 	.byte	0x03, 0x50
        /*001a*/ 	.short	0x0000


	//----- nvinfo : EIATTR_MAXREG_COUNT
	.align		4
        /*001c*/ 	.byte	0x03, 0x1b
        /*001e*/ 	.short	0x00a8


	//----- nvinfo : EIATTR_MERCURY_ISA_VERSION
	.align		4
        /*0020*/ 	.byte	0x03, 0x5f
        /*0022*/ 	.short	0x0101


	//----- nvinfo : EIATTR_VRC_CTA_INIT_COUNT
	.align		4
        /*0024*/ 	.byte	0x02, 0x4a
	.zero		1
	.zero		1


	//----- nvinfo : EIATTR_EXIT_INSTR_OFFSETS
	.align		4
        /*0028*/ 	.byte	0x04, 0x1c
        /*002a*/ 	.short	(.L_598 - .L_597)


	//   ....[0]....
.L_597:
        /*002c*/ 	.word	0x00000010


	//----- nvinfo : EIATTR_MAX_THREADS
	.align		4
.L_598:
        /*0030*/ 	.byte	0x04, 0x05
        /*0032*/ 	.short	(.L_600 - .L_599)
.L_599:
        /*0034*/ 	.word	0x00000180
        /*0038*/ 	.word	0x00000001
        /*003c*/ 	.word	0x00000001


	//----- nvinfo : EIATTR_CBANK_PARAM_SIZE
	.align		4
.L_600:
        /*0040*/ 	.byte	0x03, 0x19
        /*0042*/ 	.short	0x0b80


	//----- nvinfo : EIATTR_PARAM_CBANK
	.align		4
        /*0044*/ 	.byte	0x04, 0x0a
        /*0046*/ 	.short	(.L_602 - .L_601)
	.align		4
.L_601:
        /*0048*/ 	.word	index@(.nv.constant0._ZN7cutlass13device_kernelIN5flash11enable_sm90INS1_16FlashAttnFwdSm90INS1_25CollectiveMainloopFwdSm90ILi2EN4cute5tupleIJNS5_1CILi1EEES8_S8_EEENS6_IJNS7_ILi64EEESA_SA_EEELi512ENS_6half_tEfNS_4arch4Sm90ELb1ELb0ELb1ELb1ELb1ELb1ELb1ELb0ELb0ELb1ELb0ELb0EEENS1_21CollectiveEpilogueFwdINS6_IJSA_NS7_ILi512EEESA_EEES9_SC_SE_Li256ELb1ELb1ELb0ELb0EEENS1_36VarlenDynamicPersistentTileSchedulerILi64ELi64ELi256ELi128ELb0ELb1ELb1ELb1ELb1ELb1EEEEEEEEEvNT_6ParamsE)
        /*004c*/ 	.short	0x0380
        /*004e*/ 	.short	0x0b80


	//----- nvinfo : EIATTR_SW_WAR
	.align		4
.L_602:
        /*0050*/ 	.byte	0x04, 0x36
        /*0052*/ 	.short	(.L_604 - .L_603)
.L_603:
        /*0054*/ 	.word	0x00000008
.L_604:


//--------------------- .nv.info._ZN7cutlass13device_kernelIN5flash11enable_sm90INS1_16FlashAttnFwdSm90INS1_25CollectiveMainloopFwdSm90ILi2EN4cute5tupleIJNS5_1CILi1EEES8_S8_EEENS6_IJNS7_ILi128EEENS7_ILi96EEENS7_ILi64EEEEEELi256ENS_6half_tEfNS_4arch4Sm90ELb0ELb0ELb1ELb0ELb1ELb0ELb0ELb1ELb0ELb1ELb0ELb0EEENS1_21CollectiveEpilogueFwdINS6_IJSA_NS7_ILi256EEESB_EEES9_SE_SG_Li256ELb0ELb1ELb0ELb0EEENS1_29StaticPersistentTileSchedulerILb0EEEEEEEEEvNT_6ParamsE --------------------------
	.section	.nv.info._ZN7cutlass13device_kernelIN5flash11enable_sm90INS1_16FlashAttnFwdSm90INS1_25CollectiveMainloopFwdSm90ILi2EN4cute5tupleIJNS5_1CILi1EEES8_S8_EEENS6_IJNS7_ILi128EEENS7_ILi96EEENS7_ILi64EEEEEELi256ENS_6half_tEfNS_4arch4Sm90ELb0ELb0ELb1ELb0ELb1ELb0ELb0ELb1ELb0ELb1ELb0ELb0EEENS1_21CollectiveEpilogueFwdINS6_IJSA_NS7_ILi256EEESB_EEES9_SE_SG_Li256ELb0ELb1ELb0ELb0EEENS1_29StaticPersistentTileSchedulerILb0EEEEEEEEEvNT_6ParamsE,"",@"SHT_CUDA_INFO"
	.sectionflags	@""
	.align	4


	//----- nvinfo : EIATTR_CUDA_API_VERSION
	.align		4
        /*0000*/ 	.byte	0x04, 0x37
        /*0002*/ 	.short	(.L_606 - .L_605)
.L_605:
        /*0004*/ 	.word	0x00000082


	//----- nvinfo : EIATTR_KPARAM_INFO
	.align		4
.L_606:
        /*0008*/ 	.byte	0x04, 0x17
        /*000a*/ 	.short	(.L_608 - .L_607)
.L_607:
        /*000c*/ 	.word	0x00000000
        /*0010*/ 	.short	0x0000
        /*0012*/ 	.short	0x0000
        /*0014*/ 	.byte	0x00, 0xf0, 0x01, 0x28


	//----- nvinfo : EIATTR_SPARSE_MMA_MASK
	.align		4
.L_608:
        /*0018*/ 	.byte	0x03, 0x50
        /*001a*/ 	.short	0x0000


	//----- nvinfo : EIATTR_MAXREG_COUNT
	.align		4
        /*001c*/ 	.byte	0x03, 0x1b
        /*001e*/ 	.short	0x00a8


	//----- nvinfo : EIATTR_MERCURY_ISA_VERSION
	.align		4
        /*0020*/ 	.byte	0x03, 0x5f
        /*0022*/ 	.short	0x0101


	//----- nvinfo : EIATTR_VRC_CTA_INIT_COUNT
	.align		4
        /*0024*/ 	.byte	0x02, 0x4a
	.zero		1
	.zero		1


	//----- nvinfo : EIATTR_EXIT_INSTR_OFFSETS
	.align		4
        /*0028*/ 	.byte	0x04, 0x1c
        /*002a*/ 	.short	(.L_610 - .L_609)


	//   ....[0]....
.L_609:
        /*002c*/ 	.word	0x00000010


	//----- nvinfo : EIATTR_MAX_THREADS
	.align		4
.L_610:
        /*0030*/ 	.byte	0x04, 0x05
        /*0032*/ 	.short	(.L_612 - .L_611)
.L_611:
        /*0034*/ 	.word	0x00000180
        /*0038*/ 	.word	0x00000001
        /*003c*/ 	.word	0x00000001


	//----- nvinfo : EIATTR_CBANK_PARAM_SIZE
	.align		4
.L_612:
        /*0040*/ 	.byte	0x03, 0x19
        /*0042*/ 	.short	0x0a00


	//----- nvinfo : EIATTR_PARAM_CBANK
	.align		4
        /*0044*/ 	.byte	0x04, 0x0a
        /*0046*/ 	.short	(.L_614 - .L_613)
	.align		4
.L_613:
        /*0048*/ 	.word	index@(.nv.constant0._ZN7cutlass13device_kernelIN5flash11enable_sm90INS1_16FlashAttnFwdSm90INS1_25CollectiveMainloopFwdSm90ILi2EN4cute5tupleIJNS5_1CILi1EEES8_S8_EEENS6_IJNS7_ILi128EEENS7_ILi96EEENS7_ILi64EEEEEELi256ENS_6half_tEfNS_4arch4Sm90ELb0ELb0ELb1ELb0ELb1ELb0ELb0ELb1ELb0ELb1ELb0ELb0EEENS1_21CollectiveEpilogueFwdINS6_IJSA_NS7_ILi256EEESB_EEES9_SE_SG_Li256ELb0ELb1ELb0ELb0EEENS1_29StaticPersistentTileSchedulerILb0EEEEEEEEEvNT_6ParamsE)
        /*004c*/ 	.short	0x0380
        /*004e*/ 	.short	0x0a00


	//----- nvinfo : EIATTR_SW_WAR
	.align		4
.L_614:
        /*0050*/ 	.byte	0x04, 0x36
        /*0052*/ 	.short	(.L_616 - .L_615)
.L_615:
        /*0054*/ 	.word	0x00000008
.L_616:


//--------------------- .nv.info._ZN7cutlass13device_kernelIN5flash11enable_sm90INS1_16FlashAttnFwdSm90INS1_25CollectiveMainloopFwdSm90ILi2EN4cute5tupleIJNS5_1CILi1EEES8_S8_EEENS6_IJNS7_ILi128EEENS7_ILi96EEENS7_ILi64EEEEEELi256ENS_6half_tEfNS_4arch4Sm90ELb0ELb0ELb1ELb0ELb1ELb0ELb1ELb1ELb0ELb1ELb0ELb0EEENS1_21CollectiveEpilogueFwdINS6_IJSA_NS7_ILi256EEESB_EEES9_SE_SG_Li256ELb0ELb1ELb0ELb0EEENS1_29StaticPersistentTileSchedulerILb0EEEEEEEEEvNT_6ParamsE --------------------------
	.section	.nv.info._ZN7cutlass13device_kernelIN5flash11enable_sm90INS1_16FlashAttnFwdSm90INS1_25CollectiveMainloopFwdSm90ILi2EN4cute5tupleIJNS5_1CILi1EEES8_S8_EEENS6_IJNS7_ILi128EEENS7_ILi96EEENS7_ILi64EEEEEELi256ENS_6half_tEfNS_4arch4Sm90ELb0ELb0ELb1ELb0ELb1ELb0ELb1ELb1ELb0ELb1ELb0ELb0EEENS1_21CollectiveEpilogueFwdINS6_IJSA_NS7_ILi256EEESB_EEES9_SE_SG_Li256ELb0ELb1ELb0ELb0EEENS1_29StaticPersistentTileSchedulerILb0EEEEEEEEEvNT_6ParamsE,"",@"SHT_CUDA_INFO"
	.sectionflags	@""
	.align	4


	//----- nvinfo : EIATTR_CUDA_API_VERSION
	.align		4
        /*0000*/ 	.byte	0x04, 0x37
        /*0002*/ 	.short	(.L_618 - .L_617)
.L_617:
        /*0004*/ 	.word	0x00000082


	//----- nvinfo : EIATTR_KPARAM_INFO
	.align		4
.L_618:
        /*0008*/ 	.byte	0x04, 0x17
        /*000a*/ 	.short	(.L_620 - .L_619)
.L_619:
        /*000c*/ 	.word	0x00000000
        /*0010*/ 	.short	0x0000
        /*0012*/ 	.short	0x0000
        /*0014*/ 	.byte	0x00, 0xf0, 0x01, 0x2c


	//----- nvinfo : EIATTR_SPARSE_MMA_MASK
	.align		4
.L_620:
        /*0018*/ 	.byte	0x03, 0x50
        /*001a*/ 	.short	0x0000


	//----- nvinfo : EIATTR_MAXREG_COUNT
	.align		4
        /*001c*/ 	.byte	0x03, 0x1b
        /*001e*/ 	.short	0x00a8


	//----- nvinfo : EIATTR_MERCURY_ISA_VERSION
	.align		4
        /*0020*/ 	.byte	0x03, 0x5f
        /*0022*/ 	.short	0x0101


	//----- nvinfo : EIATTR_VRC_CTA_INIT_COUNT
	.align		4
        /*0024*/ 	.byte	0x02, 0x4a
	.zero		1
	.zero		1


	//----- nvinfo : EIATTR_EXIT_INSTR_OFFSETS
	.align		4
        /*0028*/ 	.byte	0x04, 0x1c
        /*002a*/ 	.short	(.L_622 - .L_621)


	//   ....[0]....
.L_621:
        /*002c*/ 	.word	0x00000010


	//----- nvinfo : EIATTR_MAX_THREADS
	.align		4
.L_622:
        /*0030*/ 	.byte	0x04, 0x05
        /*0032*/ 	.short	(.L_624 - .L_623)
.L_623:
        /*0034*/ 	.word	0x00000180
        /*0038*/ 	.word	0x00000001
        /*003c*/ 	.word	0x00000001


	//----- nvinfo : EIATTR_CBANK_PARAM_SIZE
	.align		4
.L_624:
        /*0040*/ 	.byte	0x03, 0x19
        /*0042*/ 	.short	0x0b00


	//----- nvinfo : EIATTR_PARAM_CBANK
	.align		4
        /*0044*/ 	.byte	0x04, 0x0a
        /*0046*/ 	.short	(.L_626 - .L_625)
	.align		4
.L_625:
        /*0048*/ 	.word	index@(.nv.constant0._ZN7cutlass13device_kernelIN5flash11enable_sm90INS1_16FlashAttnFwdSm90INS1_25CollectiveMainloopFwdSm90ILi2EN4cute5tupleIJNS5_1CILi1EEES8_S8_EEENS6_IJNS7_ILi128EEENS7_ILi96EEENS7_ILi64EEEEEELi256ENS_6half_tEfNS_4arch4Sm90ELb0ELb0ELb1ELb0ELb1ELb0ELb1ELb1ELb0ELb1ELb0ELb0EEENS1_21CollectiveEpilogueFwdINS6_IJSA_NS7_ILi256EEESB_EEES9_SE_SG_Li256ELb0ELb1ELb0ELb0EEENS1_29StaticPersistentTileSchedulerILb0EEEEEEEEEvNT_6ParamsE)
        /*004c*/ 	.short	0x0380
        /*004e*/ 	.short	0x0b00


	//----- nvinfo : EIATTR_SW_WAR
	.align		4
.L_626:
        /*0050*/ 	.byte	0x04, 0x36
        /*0052*/ 	.short	(.L_628 - .L_627)
.L_627:
        /*0054*/ 	.word	0x00000008
.L_628:


//--------------------- .nv.info._ZN7cutlass13device_kernelIN5flash11enable_sm90INS1_16FlashAttnFwdSm90INS1_25CollectiveMainloopFwdSm90ILi2EN4cute5tupleIJNS5_1CILi1EEES8_S8_EEENS6_IJNS7_ILi128EEENS7_ILi96EEENS7_ILi64EEEEEELi256ENS_6half_tEfNS_4arch4Sm90ELb0ELb0ELb1ELb1ELb1ELb0ELb0ELb1ELb0ELb1ELb0ELb0EEENS1_21CollectiveEpilogueFwdINS6_IJSA_NS7_ILi256EEESB_EEES9_SE_SG_Li256ELb1ELb1ELb0ELb0EEENS1_36VarlenDynamicPersistentTileSchedulerILi128ELi96ELi256ELi128ELb0ELb1ELb1ELb0ELb1ELb1EEEEEEEEEvNT_6ParamsE --------------------------
	.section	.nv.info._ZN7cutlass13device_kernelIN5flash11enable_sm90INS1_16FlashAttnFwdSm90INS1_25CollectiveMainloopFwdSm90ILi2EN4cute5tupleIJNS5_1CILi1EEES8_S8_EEENS6_IJNS7_ILi128EEENS7_ILi96EEENS7_ILi64EEEEEELi256ENS_6half_tEfNS_4arch4Sm90ELb0ELb0ELb1ELb1ELb1ELb0ELb0ELb1ELb0ELb1ELb0ELb0EEENS1_21CollectiveEpilogueFwdINS6_IJSA_NS7_ILi256EEESB_EEES9_SE_SG_Li256ELb1ELb1ELb0ELb0EEENS1_36VarlenDynamicPersistentTileSchedulerILi128ELi96ELi256ELi128ELb0ELb1ELb1ELb0ELb1ELb1EEEEEEEEEvNT_6ParamsE,"",@"SHT_CUDA_INFO"
	.sectionflags	@""
	.align	4


	//----- nvinfo : EIATTR_CUDA_API_VERSION
	.align		4
        /*0000*/ 	.byte	0x04, 0x37
        /*0002*/ 	.short	(.L_630 - .L_629)
.L_629:
        /*0004*/ 	.word	0x00000082


	//----- nvinfo : EIATTR_KPARAM_INFO
	.align		4
.L_630:
        /*0008*/ 	.byte	0x04, 0x17
        /*000a*/ 	.short	(.L_632 - .L_631)
.L_631:
        /*000c*/ 	.word	0x00000000
        /*0010*/ 	.short	0x0000
        /*0012*/ 	.short	0x0000
        /*0014*/ 	.byte	0x00, 0xf0, 0x01, 0x2a


	//----- nvinfo : EIATTR_SPARSE_MMA_MASK
	.align		4
.L_632:
        /*0018*/ 	.byte	0x03, 0x50
        /*001a*/ 	.short	0x0000


	//----- nvinfo : EIATTR_MAXREG_COUNT
	.align		4
        /*001c*/ 	.byte	0x03, 0x1b
        /*001e*/ 	.short	0x00a8


	//----- nvinfo : EIATTR_MERCURY_ISA_VERSION
	.align		4
        /*0020*/ 	.byte	0x03, 0x5f
        /*0022*/ 	.short	0x0101


	//----- nvinfo : EIATTR_VRC_CTA_INIT_COUNT
	.align		4
        /*0024*/ 	.byte	0x02, 0x4a
	.zero		1
	.zero		1


	//----- nvinfo : EIATTR_EXIT_INSTR_OFFSETS
	.align		4
        /*0028*/ 	.byte	0x04, 0x1c
        /*002a*/ 	.short	(.L_634 - .L_633)


	//   ....[0]....
.L_633:
        /*002c*/ 	.word	0x00000010


	//----- nvinfo : EIATTR_MAX_THREADS
	.align		4
.L_634:
        /*0030*/ 	.byte	0x04, 0x05
        /*0032*/ 	.short	(.L_636 - .L_635)
.L_635:
        /*0034*/ 	.word	0x00000180
        /*0038*/ 	.word	0x00000001
        /*003c*/ 	.word	0x00000001


	//----- nvinfo : EIATTR_CBANK_PARAM_SIZE
	.align		4
.L_636:
        /*0040*/ 	.byte	0x03, 0x19
        /*0042*/ 	.short	0x0a80


	//----- nvinfo : EIATTR_PARAM_CBANK
	.align		4
        /*0044*/ 	.byte	0x04, 0x0a
        /*0046*/ 	.short	(.L_638 - .L_637)
	.align		4
.L_637:
        /*0048*/ 	.word	index@(.nv.constant0._ZN7cutlass13device_kernelIN5flash11enable_sm90INS1_16FlashAttnFwdSm90INS1_25CollectiveMainloopFwdSm90ILi2EN4cute5tupleIJNS5_1CILi1EEES8_S8_EEENS6_IJNS7_ILi128EEENS7_ILi96EEENS7_ILi64EEEEEELi256ENS_6half_tEfNS_4arch4Sm90ELb0ELb0ELb1ELb1ELb1ELb0ELb0ELb1ELb0ELb1ELb0ELb0EEENS1_21CollectiveEpilogueFwdINS6_IJSA_NS7_ILi256EEESB_EEES9_SE_SG_Li256ELb1ELb1ELb0ELb0EEENS1_36VarlenDynamicPersistentTileSchedulerILi128ELi96ELi256ELi128ELb0ELb1ELb1ELb0ELb1ELb1EEEEEEEEEvNT_6ParamsE)
        /*004c*/ 	.short	0x0380
        /*004e*/ 	.short	0x0a80


	//----- nvinfo : EIATTR_SW_WAR
	.align		4
.L_638:
        /*0050*/ 	.byte	0x04, 0x36
        /*0052*/ 	.short	(.L_640 - .L_639)
.L_639:
        /*0054*/ 	.word	0x00000008
.L_640:


//--------------------- .nv.info._ZN7cutlass13device_kernelIN5flash11enable_sm90INS1_16FlashAttnFwdSm90INS1_25CollectiveMainloopFwdSm90ILi2EN4cute5tupleIJNS5_1CILi1EEES8_S8_EEENS6_IJNS7_ILi128EEENS7_ILi96EEENS7_ILi64EEEEEELi256ENS_6half_tEfNS_4arch4Sm90ELb0ELb0ELb1ELb1ELb1ELb1ELb0ELb1ELb0ELb1ELb0ELb0EEENS1_21CollectiveEpilogueFwdINS6_IJSA_NS7_ILi256EEESB_EEES9_SE_SG_Li256ELb1ELb1ELb0ELb0EEENS1_36VarlenDynamicPersistentTileSchedulerILi128ELi96ELi256ELi128ELb0ELb1ELb1ELb0ELb1ELb1EEEEEEEEEvNT_6ParamsE --------------------------
	.section	.nv.info._ZN7cutlass13device_kernelIN5flash11enable_sm90INS1_16FlashAttnFwdSm90INS1_25CollectiveMainloopFwdSm90ILi2EN4cute5tupleIJNS5_1CILi1EEES8_S8_EEENS6_IJNS7_ILi128EEENS7_ILi96EEENS7_ILi64EEEEEELi256ENS_6half_tEfNS_4arch4Sm90ELb0ELb0ELb1ELb1ELb1ELb1ELb0ELb1ELb0ELb1ELb0ELb0EEENS1_21CollectiveEpilogueFwdINS6_IJSA_NS7_ILi256EEESB_EEES9_SE_SG_Li256ELb1ELb1ELb0ELb0EEENS1_36VarlenDynamicPersistentTileSchedulerILi128ELi96ELi256ELi128ELb0ELb1ELb1ELb0ELb1ELb1EEEEEEEEEvNT_6ParamsE,"",@"SHT_CUDA_INFO"
	.sectionflags	@""
	.align	4


	//----- nvinfo : EIATTR_CUDA_API_VERSION
	.align		4
        /*0000*/ 	.byte	0x04, 0x37
        /*0002*/ 	.short	(.L_642 - .L_641)
.L_641:
        /*0004*/ 	.word	0x00000082


	//----- nvinfo : EIATTR_KPARAM_INFO
	.align		4
.L_642:
        /*0008*/ 	.byte	0x04, 0x17
        /*000a*/ 	.short	(.L_644 - .L_643)
.L_643:
        /*000c*/ 	.word	0x00000000
        /*0010*/ 	.short	0x0000
        /*0012*/ 	.short	0x0000
        /*0014*/ 	.byte	0x00, 0xf0, 0x01, 0x2a


	//----- nvinfo : EIATTR_SPARSE_MMA_MASK
	.align		4
.L_644:
        /*0018*/ 	.byte	0x03, 0x50
        /*001a*/ 	.short	0x0000


	//----- nvinfo : EIATTR_MAXREG_COUNT
	.align		4
        /*001c*/ 	.byte	0x03, 0x1b
        /*001e*/ 	.short	0x00a8


	//----- nvinfo : EIATTR_MERCURY_ISA_VERSION
	.align		4
        /*0020*/ 	.byte	0x03, 0x5f
        /*0022*/ 	.short	0x0101


	//----- nvinfo : EIATTR_VRC_CTA_INIT_COUNT
	.align		4
        /*0024*/ 	.byte	0x02, 0x4a
	.zero		1
	.zero		1


	//----- nvinfo : EIATTR_EXIT_INSTR_OFFSETS
	.align		4
        /*0028*/ 	.byte	0x04, 0x1c
        /*002a*/ 	.short	(.L_646 - .L_645)


	//   ....[0]....
.L_645:
        /*002c*/ 	.word	0x00000010


	//----- nvinfo : EIATTR_MAX_THREADS
	.align		4
.L_646:
        /*0030*/ 	.byte	0x04, 0x05
        /*0032*/ 	.short	(.L_648 - .L_647)
.L_647:
        /*0034*/ 	.word	0x00000180
        /*0038*/ 	.word	0x00000001
        /*003c*/ 	.word	0x00000001


	//----- nvinfo : EIATTR_CBANK_PARAM_SIZE
	.align		4
.L_648:
        /*0040*/ 	.byte	0x03, 0x19
        /*0042*/ 	.short	0x0a80


	//----- nvinfo : EIATTR_PARAM_CBANK
	.align		4
        /*0044*/ 	.byte	0x04, 0x0a
        /*0046*/ 	.short	(.L_650 - .L_649)
	.align		4
.L_649:
        /*0048*/ 	.word	index@(.nv.constant0._ZN7cutlass13device_kernelIN5flash11enable_sm90INS1_16FlashAttnFwdSm90INS1_25CollectiveMainloopFwdSm90ILi2EN4cute5tupleIJNS5_1CILi1EEES8_S8_EEENS6_IJNS7_ILi128EEENS7_ILi96EEENS7_ILi64EEEEEELi256ENS_6half_tEfNS_4arch4Sm90ELb0ELb0ELb1ELb1ELb1ELb1ELb0ELb1ELb0ELb1ELb0ELb0EEENS1_21CollectiveEpilogueFwdINS6_IJSA_NS7_ILi256EEESB_EEES9_SE_SG_Li256ELb1ELb1ELb0ELb0EEENS1_36VarlenDynamicPersistentTileSchedulerILi128ELi96ELi256ELi128ELb0ELb1ELb1ELb0ELb1ELb1EEEEEEEEEvNT_6ParamsE)
        /*004c*/ 	.short	0x0380
        /*004e*/ 	.short	0x0a80


	//----- nvinfo : EIATTR_SW_WAR
	.align		4
.L_650:
        /*0050*/ 	.byte	0x04, 0x36
        /*0052*/ 	.short	(.L_652 - .L_651)
.L_651:
        /*0054*/ 	.word	0x00000008
.L_652:


//--------------------- .nv.info._ZN7cutlass13device_kernelIN5flash11enable_sm90INS1_16FlashAttnFwdSm90INS1_25CollectiveMainloopFwdSm90ILi2EN4cute5tupleIJNS5_1CILi1EEES8_S8_EEENS6_IJNS7_ILi128EEENS7_ILi96EEENS7_ILi64EEEEEELi256ENS_6half_tEfNS_4arch4Sm90ELb0ELb0ELb1ELb1ELb1ELb0ELb1ELb1ELb0ELb1ELb0ELb0EEENS1_21CollectiveEpilogueFwdINS6_IJSA_NS7_ILi256EEESB_EEES9_SE_SG_Li256ELb1ELb1ELb0ELb0EEENS1_36VarlenDynamicPersistentTileSchedulerILi128ELi96ELi256ELi128ELb0ELb1ELb1ELb0ELb1ELb1EEEEEEEEEvNT_6ParamsE --------------------------
	.section	.nv.info._ZN7cutlass13device_kernelIN5flash11enable_sm90INS1_16FlashAttnFwdSm90INS1_25CollectiveMainloopFwdSm90ILi2EN4cute5tupleIJNS5_1CILi1EEES8_S8_EEENS6_IJNS7_ILi128EEENS7_ILi96EEENS7_ILi64EEEEEELi256ENS_6half_tEfNS_4arch4Sm90ELb0ELb0ELb1ELb1ELb1ELb0ELb1ELb1ELb0ELb1ELb0ELb0EEENS1_21CollectiveEpilogueFwdINS6_IJSA_NS7_ILi256EEESB_EEES9_SE_SG_Li256ELb1ELb1ELb0ELb0EEENS1_36VarlenDynamicPersistentTileSchedulerILi128ELi96ELi256ELi128ELb0ELb1ELb1ELb0ELb1ELb1EEEEEEEEEvNT_6ParamsE,"",@"SHT_CUDA_INFO"
	.sectionflags	@""
	.align	4


	//----- nvinfo : EIATTR_CUDA_API_VERSION
	.align		4
        /*0000*/ 	.byte	0x04, 0x37
        /*0002*/ 	.short	(.L_654 - .L_653)
.L_653:
        /*0004*/ 	.word	0x00000082


	//----- nvinfo : EIATTR_KPARAM_INFO
	.align		4
.L_654:
        /*0008*/ 	.byte	0x04, 0x17
        /*000a*/ 	.short	(.L_656 - .L_655)
.L_655:
        /*000c*/ 	.word	0x00000000
        /*0010*/ 	.short	0x0000
        /*0012*/ 	.short	0x0000
        /*0014*/ 	.byte	0x00, 0xf0, 0x01, 0x2e


	//----- nvinfo : EIATTR_SPARSE_MMA_MASK
	.align		4
.L_656:
        /*0018*/ 	.byte	0x03, 0x50
        /*001a*/ 	.short	0x0000


	//----- nvinfo : EIATTR_MAXREG_COUNT
	.align		4
        /*001c*/ 	.byte	0x03, 0x1b
        /*001e*/ 	.short	0x00a8


	//----- nvinfo : EIATTR_MERCURY_ISA_VERSION
	.align		4
        /*0020*/ 	.byte	0x03, 0x5f
        /*0022*/ 	.short	0x0101


	//----- nvinfo : EIATTR_VRC_CTA_INIT_COUNT
	.align		4
        /*0024*/ 	.byte	0x02, 0x4a
	.zero		1
	.zero		1


	//----- nvinfo : EIATTR_EXIT_INSTR_OFFSETS
	.align		4
        /*0028*/ 	.byte	0x04, 0x1c
        /*002a*/ 	.short	(.L_658 - .L_657)


	//   ....[0]....
.L_657:
        /*002c*/ 	.word	0x00000010


	//----- nvinfo : EIATTR_MAX_THREADS
	.align		4
.L_658:
        /*0030*/ 	.byte	0x04, 0x05
        /*0032*/ 	.short	(.L_660 - .L_659)
.L_659:
        /*0034*/ 	.word	0x00000180
        /*0038*/ 	.word	0x00000001
        /*003c*/ 	.word	0x00000001


	//----- nvinfo : EIATTR_CBANK_PARAM_SIZE
	.align		4
.L_660:
        /*0040*/ 	.byte	0x03, 0x19
        /*0042*/ 	.short	0x0b80


	//----- nvinfo : EIATTR_PARAM_CBANK
	.align		4
        /*0044*/ 	.byte	0x04, 0x0a
        /*0046*/ 	.short	(.L_662 - .L_661)
	.align		4
.L_661:
        /*0048*/ 	.word	index@(.nv.constant0._ZN7cutlass13device_kernelIN5flash11enable_sm90INS1_16FlashAttnFwdSm90INS1_25CollectiveMainloopFwdSm90ILi2EN4cute5tupleIJNS5_1CILi1EEES8_S8_EEENS6_IJNS7_ILi128EEENS7_ILi96EEENS7_ILi64EEEEEELi256ENS_6half_tEfNS_4arch4Sm90ELb0ELb0ELb1ELb1ELb1ELb0ELb1ELb1ELb0ELb1ELb0ELb0EEENS1_21CollectiveEpilogueFwdINS6_IJSA_NS7_ILi256EEESB_EEES9_SE_SG_Li256ELb1ELb1ELb0ELb0EEENS1_36VarlenDynamicPersistentTileSchedulerILi128ELi96ELi256ELi128ELb0ELb1ELb1ELb0ELb1ELb1EEEEEEEEEvNT_6ParamsE)
        /*004c*/ 	.short	0x0380
        /*004e*/ 	.short	0x0b80


	//----- nvinfo : EIATTR_SW_WAR
	.align		4
.L_662:
        /*0050*/ 	.byte	0x04, 0x36
        /*0052*/ 	.short	(.L_664 - .L_663)
.L_663:
        /*0054*/ 	.word	0x00000008
.L_664:


//--------------------- .nv.info._ZN7cutlass13device_kernelIN5flash11enable_sm90INS1_16FlashAttnFwdSm90INS1_25CollectiveMainloopFwdSm90ILi2EN4cute5tupleIJNS5_1CILi1EEES8_S8_EEENS6_IJNS7_ILi128EEENS7_ILi96EEENS7_ILi64EEEEEELi256ENS_6half_tEfNS_4arch4Sm90ELb0ELb0ELb1ELb1ELb1ELb1ELb1ELb1ELb0ELb1ELb0ELb0EEENS1_21CollectiveEpilogueFwdINS6_IJSA_NS7_ILi256EEESB_EEES9_SE_SG_Li256ELb1ELb1ELb0ELb0EEENS1_36VarlenDynamicPersistentTileSchedulerILi128ELi96ELi256ELi128ELb0ELb1ELb1ELb0ELb1ELb1EEEEEEEEEvNT_6ParamsE --------------------------
	.section	.nv.info._ZN7cutlass13device_kernelIN5flash11enable_sm90INS1_16FlashAttnFwdSm90INS1_25CollectiveMainloopFwdSm90ILi2EN4cute5tupleIJNS5_1CILi1EEES8_S8_EEENS6_IJNS7_ILi128EEENS7_ILi96EEENS7_ILi64EEEEEELi256ENS_6half_tEfNS_4arch4Sm90ELb0ELb0ELb1ELb1ELb1ELb1ELb1ELb1ELb0ELb1ELb0ELb0EEENS1_21CollectiveEpilogueFwdINS6_IJSA_NS7_ILi256EEESB_EEES9_SE_SG_Li256ELb1ELb1ELb0ELb0EEENS1_36VarlenDynamicPersistentTileSchedulerILi128ELi96ELi256ELi128ELb0ELb1ELb1ELb0ELb1ELb1EEEEEEEEEvNT_6ParamsE,"",@"SHT_CUDA_INFO"
	.sectionflags	@""
	.align	4


	//----- nvinfo : EIATTR_CUDA_API_VERSION
	.align		4
        /*0000*/ 	.byte	0x04, 0x37
        /*0002*/ 	.short	(.L_666 - .L_665)
.L_665:
        /*0004*/ 	.word	0x00000082


	//----- nvinfo : EIATTR_KPARAM_INFO
	.align		4
.L_666:
        /*0008*/ 	.byte	0x04, 0x17
        /*000a*/ 	.short	(.L_668 - .L_667)
.L_667:
        /*000c*/ 	.word	0x00000000
        /*0010*/ 	.short	0x0000
        /*0012*/ 	.short	0x0000
        /*0014*/ 	.byte	0x00, 0xf0, 0x01, 0x2e


	//----- nvinfo : EIATTR_SPARSE_MMA_MASK
	.align		4
.L_668:
        /*0018*/ 	.byte	0x03, 0x50
        /*001a*/ 	.short	0x0000


	//----- nvinfo : EIATTR_MAXREG_COUNT
	.align		4
        /*001c*/ 	.byte	0x03, 0x1b
        /*001e*/ 	.short	0x00a8


	//----- nvinfo : EIATTR_MERCURY_ISA_VERSION
	.align		4
        /*0020*/ 	.byte	0x03, 0x5f
        /*0022*/ 	.short	0x0101


	//----- nvinfo : EIATTR_VRC_CTA_INIT_COUNT
	.align		4
        /*0024*/ 	.byte	0x02, 0x4a
	.zero		1
	.zero		1


	//----- nvinfo : EIATTR_EXIT_INSTR_OFFSETS
	.align		4
        /*0028*/ 	.byte	0x04, 0x1c
        /*002a*/ 	.short	(.L_670 - .L_669)


	//   ....[0]....
.L_669:
        /*002c*/ 	.word	0x00000010


	//----- nvinfo : EIATTR_MAX_THREADS
	.align		4
.L_670:
        /*0030*/ 	.byte	0x04, 0x05
        /*0032*/ 	.short	(.L_672 - .L_671)
.L_671:
        /*0034*/ 	.word	0x00000180
        /*0038*/ 	.word	0x00000001
        /*003c*/ 	.word	0x00000001


	//----- nvinfo : EIATTR_CBANK_PARAM_SIZE
	.align		4
.L_672:
        /*0040*/ 	.byte	0x03, 0x19
        /*0042*/ 	.short	0x0b80


	//----- nvinfo : EIATTR_PARAM_CBANK
	.align		4
        /*0044*/ 	.byte	0x04, 0x0a
        /*0046*/ 	.short	(.L_674 - .L_673)
	.align		4
.L_673:
        /*0048*/ 	.word	index@(.nv.constant0._ZN7cutlass13device_kernelIN5flash11enable_sm90INS1_16FlashAttnFwdSm90INS1_25CollectiveMainloopFwdSm90ILi2EN4cute5tupleIJNS5_1CILi1EEES8_S8_EEENS6_IJNS7_ILi128EEENS7_ILi96EEENS7_ILi64EEEEEELi256ENS_6half_tEfNS_4arch4Sm90ELb0ELb0ELb1ELb1ELb1ELb1ELb1ELb1ELb0ELb1ELb0ELb0EEENS1_21CollectiveEpilogueFwdINS6_IJSA_NS7_ILi256EEESB_EEES9_SE_SG_Li256ELb1ELb1ELb0ELb0EEENS1_36VarlenDynamicPersistentTileSchedulerILi128ELi96ELi256ELi128ELb0ELb1ELb1ELb0ELb1ELb1EEEEEEEEEvNT_6ParamsE)
        /*004c*/ 	.short	0x0380
        /*004e*/ 	.short	0x0b80


	//----- nvinfo : EIATTR_SW_WAR
	.align		4
.L_674:
        /*0050*/ 	.byte	0x04, 0x36
        /*0052*/ 	.short	(.L_676 - .L_675)
.L_675:
        /*0054*/ 	.word	0x00000008
.L_676:


//--------------------- .nv.info._ZN7cutlass13device_kernelIN5flash11enable_sm90INS1_16FlashAttnFwdSm90INS1_25CollectiveMainloopFwdSm90ILi2EN4cute5tupleIJNS5_1CILi1EEES8_S8_EEENS6_IJNS7_ILi128EEENS7_ILi96EEENS7_ILi64EEEEEELi256ENS_6half_tEfNS_4arch4Sm90ELb0ELb1ELb1ELb0ELb1ELb0ELb0ELb1ELb0ELb1ELb0ELb0EEENS1_21CollectiveEpilogueFwdINS6_IJSA_NS7_ILi256EEESB_EEES9_SE_SG_Li256ELb0ELb1ELb0ELb0EEENS1_30DynamicPersistentTileSchedulerILi256ELi128ELb0ELb1ELb1EEEEEEEEEvNT_6ParamsE --------------------------
	.section	.nv.info._ZN7cutlass13device_kernelIN5flash11enable_sm90INS1_16FlashAttnFwdSm90INS1_25CollectiveMainloopFwdSm90ILi2EN4cute5tupleIJNS5_1CILi1EEES8_S8_EEENS6_IJNS7_ILi128EEENS7_ILi96EEENS7_ILi64EEEEEELi256ENS_6half_tEfNS_4arch4Sm90ELb0ELb1ELb1ELb0ELb1ELb0ELb0ELb1ELb0ELb1ELb0ELb0EEENS1_21CollectiveEpilogueFwdINS6_IJSA_NS7_ILi256EEESB_EEES9_SE_SG_Li256ELb0ELb1ELb0ELb0EEENS1_30DynamicPersistentTileSchedulerILi256ELi128ELb0ELb1ELb1EEEEEEEEEvNT_6ParamsE,"",@"SHT_CUDA_INFO"
	.sectionflags	@""
	.align	4


	//----- nvinfo : EIATTR_CUDA_API_VERSION
	.align		4
        /*0000*/ 	.byte	0x04, 0x37
        /*0002*/ 	.short	(.L_678 - .L_677)
.L_677:
        /*0004*/ 	.word	0x00000082


	//----- nvinfo : EIATTR_KPARAM_INFO
	.align		4
.L_678:
        /*0008*/ 	.byte	0x04, 0x17
        /*000a*/ 	.short	(.L_680 - .L_679)
.L_679:
        /*000c*/ 	.word	0x00000000
        /*0010*/ 	.short	0x0000
        /*0012*/ 	.short	0x0000
        /*0014*/ 	.byte	0x00, 0xf0, 0x01, 0x2a


	//----- nvinfo : EIATTR_SPARSE_MMA_MASK
	.align		4
.L_680:
        /*0018*/ 	.byte	0x03, 0x50
        /*001a*/ 	.short	0x0000


	//----- nvinfo : EIATTR_MAXREG_COUNT
	.align		4
        /*001c*/ 	.byte	0x03, 0x1b
        /*001e*/ 	.short	0x00a8


	//----- nvinfo : EIATTR_MERCURY_ISA_VERSION
	.align		4
        /*0020*/ 	.byte	0x03, 0x5f
        /*0022*/ 	.short	0x0101


	//----- nvinfo : EIATTR_VRC_CTA_INIT_COUNT
	.align		4
        /*0024*/ 	.byte	0x02, 0x4a
	.zero		1
	.zero		1


	//----- nvinfo : EIATTR_EXIT_INSTR_OFFSETS
	.align		4
        /*0028*/ 	.byte	0x04, 0x1c
        /*002a*/ 	.short	(.L_682 - .L_681)


	//   ....[0]....
.L_681:
        /*002c*/ 	.word	0x00000010


	//----- nvinfo : EIATTR_MAX_THREADS
	.align		4
.L_682:
        /*0030*/ 	.byte	0x04, 0x05
        /*0032*/ 	.short	(.L_684 - .L_683)
.L_683:
        /*0034*/ 	.word	0x00000180
        /*0038*/ 	.word	0x00000001
        /*003c*/ 	.word	0x00000001


	//----- nvinfo : EIATTR_CBANK_PARAM_SIZE
	.align		4
.L_684:
        /*0040*/ 	.byte	0x03, 0x19
        /*0042*/ 	.short	0x0a80


	//----- nvinfo : EIATTR_PARAM_CBANK
	.align		4
        /*0044*/ 	.byte	0x04, 0x0a
        /*0046*/ 	.short	(.L_686 - .L_685)
	.align		4
.L_685:
        /*0048*/ 	.word	index@(.nv.constant0._ZN7cutlass13device_kernelIN5flash11enable_sm90INS1_16FlashAttnFwdSm90INS1_25CollectiveMainloopFwdSm90ILi2EN4cute5tupleIJNS5_1CILi1EEES8_S8_EEENS6_IJNS7_ILi128EEENS7_ILi96EEENS7_ILi64EEEEEELi256ENS_6half_tEfNS_4arch4Sm90ELb0ELb1ELb1ELb0ELb1ELb0ELb0ELb1ELb0ELb1ELb0ELb0EEENS1_21CollectiveEpilogueFwdINS6_IJSA_NS7_ILi256EEESB_EEES9_SE_SG_Li256ELb0ELb1ELb0ELb0EEENS1_30DynamicPersistentTileSchedulerILi256ELi128ELb0ELb1ELb1EEEEEEEEEvNT_6ParamsE)
        /*004c*/ 	.short	0x0380
        /*004e*/ 	.short	0x0a80


	//----- nvinfo : EIATTR_SW_WAR
	.align		4
.L_686:
        /*0050*/ 	.byte	0x04, 0x36
        /*0052*/ 	.short	(.L_688 - .L_687)
.L_687:
        /*0054*/ 	.word	0x00000008
.L_688:


//--------------------- .nv.info._ZN7cutlass13device_kernelIN5flash11enable_sm90INS1_16FlashAttnFwdSm90INS1_25CollectiveMainloopFwdSm90ILi2EN4cute5tupleIJNS5_1CILi1EEES8_S8_EEENS6_IJNS7_ILi128EEENS7_ILi96EEENS7_ILi64EEEEEELi256ENS_6half_tEfNS_4arch4Sm90ELb0ELb1ELb1ELb0ELb1ELb0ELb1ELb1ELb0ELb1ELb0ELb0EEENS1_21CollectiveEpilogueFwdINS6_IJSA_NS7_ILi256EEESB_EEES9_SE_SG_Li256ELb0ELb1ELb0ELb0EEENS1_30DynamicPersistentTileSchedulerILi256ELi128ELb0ELb1ELb1EEEEEEEEEvNT_6ParamsE --------------------------
	.section	.nv.info._ZN7cutlass13device_kernelIN5flash11enable_sm90INS1_16FlashAttnFwdSm90INS1_25CollectiveMainloopFwdSm90ILi2EN4cute5tupleIJNS5_1CILi1EEES8_S8_EEENS6_IJNS7_ILi128EEENS7_ILi96EEENS7_ILi64EEEEEELi256ENS_6half_tEfNS_4arch4Sm90ELb0ELb1ELb1ELb0ELb1ELb0ELb1ELb1ELb0ELb1ELb0ELb0EEENS1_21CollectiveEpilogueFwdINS6_IJSA_NS7_ILi256EEESB_EEES9_SE_SG_Li256ELb0ELb1ELb0ELb0EEENS1_30DynamicPersistentTileSchedulerILi256ELi128ELb0ELb1ELb1EEEEEEEEEvNT_6ParamsE,"",@"SHT_CUDA_INFO"
	.sectionflags	@""
	.align	4


	//----- nvinfo : EIATTR_CUDA_API_VERSION
	.align		4
        /*0000*/ 	.byte	0x04, 0x37
        /*0002*/ 	.short	(.L_690 - .L_689)
.L_689:
        /*0004*/ 	.word	0x00000082


	//----- nvinfo : EIATTR_KPARAM_INFO
	.align		4
.L_690:
        /*0008*/ 	.byte	0x04, 0x17
        /*000a*/ 	.short	(.L_692 - .L_691)
.L_691:
        /*000c*/ 	.word	0x00000000
        /*0010*/ 	.short	0x0000
        /*0012*/ 	.short	0x0000
        /*0014*/ 	.byte	0x00, 0xf0, 0x01, 0x2e


	//----- nvinfo : EIATTR_SPARSE_MMA_MASK
	.align		4
.L_692:
        /*0018*/ 	.byte	0x03, 0x50
        /*001a*/ 	.short	0x0000


	//----- nvinfo : EIATTR_MAXREG_COUNT
	.align		4
        /*001c*/ 	.byte	0x03, 0x1b
        /*001e*/ 	.short	0x00a8


	//----- nvinfo : EIATTR_MERCURY_ISA_VERSION
	.align		4
        /*0020*/ 	.byte	0x03, 0x5f
        /*0022*/ 	.short	0x0101


	//----- nvinfo : EIATTR_VRC_CTA_INIT_COUNT
	.align		4
        /*0024*/ 	.byte	0x02, 0x4a
	.zero		1
	.zero		1


	//----- nvinfo : EIATTR_EXIT_INSTR_OFFSETS
	.align		4
        /*0028*/ 	.byte	0x04, 0x1c
        /*002a*/ 	.short	(.L_694 - .L_693)


	//   ....[0]....
.L_693:
        /*002c*/ 	.word	0x00000010


	//----- nvinfo : EIATTR_MAX_THREADS
	.align		4
.L_694:
        /*0030*/ 	.byte	0x04, 0x05
        /*0032*/ 	.short	(.L_696 - .L_695)
.L_695:
        /*0034*/ 	.word	0x00000180
        /*0038*/ 	.word	0x00000001
        /*003c*/ 	.word	0x00000001


	//----- nvinfo : EIATTR_CBANK_PARAM_SIZE
	.align		4
.L_696:
        /*0040*/ 	.byte	0x03, 0x19
        /*0042*/ 	.short	0x0b80


	//----- nvinfo : EIATTR_PARAM_CBANK
	.align		4
        /*0044*/ 	.byte	0x04, 0x0a
        /*0046*/ 	.short	(.L_698 - .L_697)
	.align		4
.L_697:
        /*0048*/ 	.word	index@(.nv.constant0._ZN7cutlass13device_kernelIN5flash11enable_sm90INS1_16FlashAttnFwdSm90INS1_25CollectiveMainloopFwdSm90ILi2EN4cute5tupleIJNS5_1CILi1EEES8_S8_EEENS6_IJNS7_ILi128EEENS7_ILi96EEENS7_ILi64EEEEEELi256ENS_6half_tEfNS_4arch4Sm90ELb0ELb1ELb1ELb0ELb1ELb0ELb1ELb1ELb0ELb1ELb0ELb0EEENS1_21CollectiveEpilogueFwdINS6_IJSA_NS7_ILi256EEESB_EEES9_SE_SG_Li256ELb0ELb1ELb0ELb0EEENS1_30DynamicPersistentTileSchedulerILi256ELi128ELb0ELb1ELb1EEEEEEEEEvNT_6ParamsE)
        /*004c*/ 	.short	0x0380
        /*004e*/ 	.short	0x0b80


	//----- nvinfo : EIATTR_SW_WAR
	.align		4
.L_698:
        /*0050*/ 	.byte	0x04, 0x36
        /*0052*/ 	.short	(.L_700 - .L_699)
.L_699:
        /*0054*/ 	.word	0x00000008
.L_700:


//--------------------- .nv.info._ZN7cutlass13device_kernelIN5flash11enable_sm90INS1_16FlashAttnFwdSm90INS1_25CollectiveMainloopFwdSm90ILi2EN4cute5tupleIJNS5_1CILi1EEES8_S8_EEENS6_IJNS7_ILi128EEENS7_ILi96EEENS7_ILi64EEEEEELi256ENS_6half_tEfNS_4arch4Sm90ELb0ELb1ELb1ELb1ELb1ELb0ELb0ELb1ELb0ELb1ELb0ELb0EEENS1_21CollectiveEpilogueFwdINS6_IJSA_NS7_ILi256EEESB_EEES9_SE_SG_Li256ELb1ELb1ELb0ELb0EEENS1_36VarlenDynamicPersistentTileSchedulerILi128ELi96ELi256ELi128ELb0ELb1ELb1ELb1ELb0ELb1EEEEEEEEEvNT_6ParamsE --------------------------
	.section	.nv.info._ZN7cutlass13device_kernelIN5flash11enable_sm90INS1_16FlashAttnFwdSm90INS1_25CollectiveMainloopFwdSm90ILi2EN4cute5tupleIJNS5_1CILi1EEES8_S8_EEENS6_IJNS7_ILi128EEENS7_ILi96EEENS7_ILi64EEEEEELi256ENS_6half_tEfNS_4arch4Sm90ELb0ELb1ELb1ELb1ELb1ELb0ELb0ELb1ELb0ELb1ELb0ELb0EEENS1_21CollectiveEpilogueFwdINS6_IJSA_NS7_ILi256EEESB_EEES9_SE_SG_Li256ELb1ELb1ELb0ELb0EEENS1_36VarlenDynamicPersistentTileSchedulerILi128ELi96ELi256ELi128ELb0ELb1ELb1ELb1ELb0ELb1EEEEEEEEEvNT_6ParamsE,"",@"SHT_CUDA_INFO"
	.sectionflags	@""
	.align	4


	//----- nvinfo : EIATTR_CUDA_API_VERSION
	.align		4
        /*0000*/ 	.byte	0x04, 0x37
        /*0002*/ 	.short	(.L_702 - .L_701)
.L_701:
        /*0004*/ 	.word	0x00000082


	//----- nvinfo : EIATTR_KPARAM_INFO
	.align		4
.L_702:
        /*0008*/ 	.byte	0x04, 0x17
        /*000a*/ 	.short	(.L_704 - .L_703)
.L_703:
        /*000c*/ 	.word	0x00000000
        /*0010*/ 	.short	0x0000
        /*0012*/ 	.short	0x0000
        /*0014*/ 	.byte	0x00, 0xf0, 0x01, 0x2a


	//----- nvinfo : EIATTR_SPARSE_MMA_MASK
	.align		4
.L_704:
        /*0018*/ 	.byte	0x03, 0x50
        /*001a*/ 	.short	0x0000


	//----- nvinfo : EIATTR_MAXREG_COUNT
	.align		4
        /*001c*/ 	.byte	0x03, 0x1b
        /*001e*/ 	.short	0x00a8


	//----- nvinfo : EIATTR_MERCURY_ISA_VERSION
	.align		4
        /*0020*/ 	.byte	0x03, 0x5f
        /*0022*/ 	.short	0x0101


	//----- nvinfo : EIATTR_VRC_CTA_INIT_COUNT
	.align		4
        /*0024*/ 	.byte	0x02, 0x4a
	.zero		1
	.zero		1


	//----- nvinfo : EIATTR_EXIT_INSTR_OFFSETS
	.align		4
        /*0028*/ 	.byte	0x04, 0x1c
        /*002a*/ 	.short	(.L_706 - .L_705)


	//   ....[0]....
.L_705:
        /*002c*/ 	.word	0x00000010


	//----- nvinfo : EIATTR_MAX_THREADS
	.align		4
.L_706:
        /*0030*/ 	.byte	0x04, 0x05
        /*0032*/ 	.short	(.L_708 - .L_707)
.L_707:
        /*0034*/ 	.word	0x00000180
        /*0038*/ 	.word	0x00000001
        /*003c*/ 	.word	0x00000001


	//----- nvinfo : EIATTR_CBANK_PARAM_SIZE
	.align		4
.L_708:
        /*0040*/ 	.byte	0x03, 0x19
        /*0042*/ 	.short	0x0a80


	//----- nvinfo : EIATTR_PARAM_CBANK
	.align		4
        /*0044*/ 	.byte	0x04, 0x0a
        /*0046*/ 	.short	(.L_710 - .L_709)
	.align		4
.L_709:
        /*0048*/ 	.word	index@(.nv.constant0._ZN7cutlass13device_kernelIN5flash11enable_sm90INS1_16FlashAttnFwdSm90INS1_25CollectiveMainloopFwdSm90ILi2EN4cute5tupleIJNS5_1CILi1EEES8_S8_EEENS6_IJNS7_ILi128EEENS7_ILi96EEENS7_ILi64EEEEEELi256ENS_6half_tEfNS_4arch4Sm90ELb0ELb1ELb1ELb1ELb1ELb0ELb0ELb1ELb0ELb1ELb0ELb0EEENS1_21CollectiveEpilogueFwdINS6_IJSA_NS7_ILi256EEESB_EEES9_SE_SG_Li256ELb1ELb1ELb0ELb0EEENS1_36VarlenDynamicPersistentTileSchedulerILi128ELi96ELi256ELi128ELb0ELb1ELb1ELb1ELb0ELb1EEEEEEEEEvNT_6ParamsE)
        /*004c*/ 	.short	0x0380
        /*004e*/ 	.short	0x0a80


	//----- nvinfo : EIATTR_SW_WAR
	.align		4
.L_710:
        /*0050*/ 	.byte	0x04, 0x36
        /*0052*/ 	.short	(.L_712 - .L_711)
.L_711:
        /*0054*/ 	.word	0x00000008
.L_712:


//--------------------- .nv.info._ZN7cutlass13device_kernelIN5flash11enable_sm90INS1_16FlashAttnFwdSm90INS1_25CollectiveMainloopFwdSm90ILi2EN4cute5tupleIJNS5_1CILi1EEES8_S8_EEENS6_IJNS7_ILi128EEENS7_ILi96EEENS7_ILi64EEEEEELi256ENS_6half_tEfNS_4arch4Sm90ELb0ELb1ELb1ELb1ELb1ELb1ELb0ELb1ELb0ELb1ELb0ELb0EEENS1_21CollectiveEpilogueFwdINS6_IJSA_NS7_ILi256EEESB_EEES9_SE_SG_Li256ELb1ELb1ELb0ELb0EEENS1_36VarlenDynamicPersistentTileSchedulerILi128ELi96ELi256ELi128ELb0ELb1ELb1ELb1ELb0ELb1EEEEEEEEEvNT_6ParamsE --------------------------
	.section	.nv.info._ZN7cutlass13device_kernelIN5flash11enable_sm90INS1_16FlashAttnFwdSm90INS1_25CollectiveMainloopFwdSm90ILi2EN4cute5tupleIJNS5_1CILi1EEES8_S8_EEENS6_IJNS7_ILi128EEENS7_ILi96EEENS7_ILi64EEEEEELi256ENS_6half_tEfNS_4arch4Sm90ELb0ELb1ELb1ELb1ELb1ELb1ELb0ELb1ELb0ELb1ELb0ELb0EEENS1_21CollectiveEpilogueFwdINS6_IJSA_NS7_ILi256EEESB_EEES9_SE_SG_Li256ELb1ELb1ELb0ELb0EEENS1_36VarlenDynamicPersistentTileSchedulerILi128ELi96ELi256ELi128ELb0ELb1ELb1ELb1ELb0ELb1EEEEEEEEEvNT_6ParamsE,"",@"SHT_CUDA_INFO"
	.sectionflags	@""
	.align	4


	//----- nvinfo : EIATTR_CUDA_API_VERSION
	.align		4
        /*0000*/ 	.byte	0x04, 0x37
        /*0002*/ 	.short	(.L_714 - .L_713)
.L_713:
        /*0004*/ 	.word	0x00000082


	//----- nvinfo : EIATTR_KPARAM_INFO
	.align		4
.L_714:
        /*0008*/ 	.byte	0x04, 0x17
        /*000a*/ 	.short	(.L_716 - .L_715)
.L_715:
        /*000c*/ 	.word	0x00000000
        /*0010*/ 	.short	0x0000
        /*0012*/ 	.short	0x0000
        /*0014*/ 	.byte	0x00, 0xf0, 0x01, 0x2a


	//----- nvinfo : EIATTR_SPARSE_MMA_MASK
	.align		4
.L_716:
        /*0018*/ 	.byte	0x03, 0x50
        /*001a*/ 	.short	0x0000


	//----- nvinfo : EIATTR_MAXREG_COUNT
	.align		4
        /*001c*/ 	.byte	0x03, 0x1b
        /*001e*/ 	.short	0x00a8


	//----- nvinfo : EIATTR_MERCURY_ISA_VERSION
	.align		4
        /*0020*/ 	.byte	0x03, 0x5f
        /*0022*/ 	.short	0x0101


	//----- nvinfo : EIATTR_VRC_CTA_INIT_COUNT
	.align		4
        /*0024*/ 	.byte	0x02, 0x4a
	.zero		1
	.zero		1


	//----- nvinfo : EIATTR_EXIT_INSTR_OFFSETS
	.align		4
        /*0028*/ 	.byte	0x04, 0x1c
        /*002a*/ 	.short	(.L_718 - .L_717)


	//   ....[0]....
.L_717:
        /*002c*/ 	.word	0x00000010


	//----- nvinfo : EIATTR_MAX_THREADS
	.align		4
.L_718:
        /*0030*/ 	.byte	0x04, 0x05
        /*0032*/ 	.short	(.L_720 - .L_719)
.L_719:
        /*0034*/ 	.word	0x00000180
        /*0038*/ 	.word	0x00000001
        /*003c*/ 	.word	0x00000001


	//----- nvinfo : EIATTR_CBANK_PARAM_SIZE
	.align		4
.L_720:
        /*0040*/ 	.byte	0x03, 0x19
        /*0042*/ 	.short	0x0a80


	//----- nvinfo : EIATTR_PARAM_CBANK
	.align		4
        /*0044*/ 	.byte	0x04, 0x0a
        /*0046*/ 	.short	(.L_722 - .L_721)
	.align		4
.L_721:
        /*0048*/ 	.word	index@(.nv.constant0._ZN7cutlass13device_kernelIN5flash11enable_sm90INS1_16FlashAttnFwdSm90INS1_25CollectiveMainloopFwdSm90ILi2EN4cute5tupleIJNS5_1CILi1EEES8_S8_EEENS6_IJNS7_ILi128EEENS7_ILi96EEENS7_ILi64EEEEEELi256ENS_6half_tEfNS_4arch4Sm90ELb0ELb1ELb1ELb1ELb1ELb1ELb0ELb1ELb0ELb1ELb0ELb0EEENS1_21CollectiveEpilogueFwdINS6_IJSA_NS7_ILi256EEESB_EEES9_SE_SG_Li256ELb1ELb1ELb0ELb0EEENS1_36VarlenDynamicPersistentTileSchedulerILi128ELi96ELi256ELi128ELb0ELb1ELb1ELb1ELb0ELb1EEEEEEEEEvNT_6ParamsE)
        /*004c*/ 	.short	0x0380
        /*004e*/ 	.short	0x0a80


	//----- nvinfo : EIATTR_SW_WAR
	.align		4
.L_722:
        /*0050*/ 	.byte	0x04, 0x36
        /*0052*/ 	.short	(.L_724 - .L_723)
.L_723:
        /*0054*/ 	.word	0x00000008
.L_724:


//--------------------- .nv.info._ZN7cutlass13device_kernelIN5flash11enable_sm90INS1_16FlashAttnFwdSm90INS1_25CollectiveMainloopFwdSm90ILi2EN4cute5tupleIJNS5_1CILi1EEES8_S8_EEENS6_IJNS7_ILi128EEENS7_ILi96EEENS7_ILi64EEEEEELi256ENS_6half_tEfNS_4arch4Sm90ELb0ELb1ELb1ELb1ELb1ELb0ELb1ELb1ELb0ELb1ELb0ELb0EEENS1_21CollectiveEpilogueFwdINS6_IJSA_NS7_ILi256EEESB_EEES9_SE_SG_Li256ELb1ELb1ELb0ELb0EEENS1_36VarlenDynamicPersistentTileSchedulerILi128ELi96ELi256ELi128ELb0ELb1ELb1ELb1ELb0ELb1EEEEEEEEEvNT_6ParamsE --------------------------
	.section	.nv.info._ZN7cutlass13device_kernelIN5flash11enable_sm90INS1_16FlashAttnFwdSm90INS1_25CollectiveMainloopFwdSm90ILi2EN4cute5tupleIJNS5_1CILi1EEES8_S8_EEENS6_IJNS7_ILi128EEENS7_ILi96EEENS7_ILi64EEEEEELi256ENS_6half_tEfNS_4arch4Sm90ELb0ELb1ELb1ELb1ELb1ELb0ELb1ELb1ELb0ELb1ELb0ELb0EEENS1_21CollectiveEpilogueFwdINS6_IJSA_NS7_ILi256EEESB_EEES9_SE_SG_Li256ELb1ELb1ELb0ELb0EEENS1_36VarlenDynamicPersistentTileSchedulerILi128ELi96ELi256ELi128ELb0ELb1ELb1ELb1ELb0ELb1EEEEEEEEEvNT_6ParamsE,"",@"SHT_CUDA_INFO"
	.sectionflags	@""
	.align	4


	//----- nvinfo : EIATTR_CUDA_API_VERSION
	.align		4
        /*0000*/ 	.byte	0x04, 0x37
        /*0002*/ 	.short	(.L_726 - .L_725)
.L_725:
        /*0004*/ 	.word	0x00000082


	//----- nvinfo : EIATTR_KPARAM_INFO
	.align		4
.L_726:
        /*0008*/ 	.byte	0x04, 0x17
        /*000a*/ 	.short	(.L_728 - .L_727)
.L_727:
        /*000c*/ 	.word	0x00000000
        /*0010*/ 	.short	0x0000
        /*0012*/ 	.short	0x0000
        /*0014*/ 	.byte	0x00, 0xf0, 0x01, 0x2e


	//----- nvinfo : EIATTR_SPARSE_MMA_MASK
	.align		4
.L_728:
        /*0018*/ 	.byte	0x03, 0x50
        /*001a*/ 	.short	0x0000


	//----- nvinfo : EIATTR_MAXREG_COUNT
	.align		4
        /*001c*/ 	.byte	0x03, 0x1b
        /*001e*/ 	.short	0x00a8


	//----- nvinfo : EIATTR_MERCURY_ISA_VERSION
	.align		4
        /*0020*/ 	.byte	0x03, 0x5f
        /*0022*/ 	.short	0x0101


	//----- nvinfo : EIATTR_VRC_CTA_INIT_COUNT
	.align		4
        /*0024*/ 	.byte	0x02, 0x4a
	.zero		1
	.zero		1


	//----- nvinfo : EIATTR_EXIT_INSTR_OFFSETS
	.align		4
        /*0028*/ 	.byte	0x04, 0x1c
        /*002a*/ 	.short	(.L_730 - .L_729)


	//   ....[0]....
.L_729:
        /*002c*/ 	.word	0x00000010


	//----- nvinfo : EIATTR_MAX_THREADS
	.align		4
.L_730:
        /*0030*/ 	.byte	0x04, 0x05
        /*0032*/ 	.short	(.L_732 - .L_731)
.L_731:
        /*0034*/ 	.word	0x00000180
        /*0038*/ 	.word	0x00000001
        /*003c*/ 	.word	0x00000001


	//----- nvinfo : EIATTR_CBANK_PARAM_SIZE
	.align		4
.L_732:
        /*0040*/ 	.byte	0x03, 0x19
        /*0042*/ 	.short	0x0b80


	//----- nvinfo : EIATTR_PARAM_CBANK
	.align		4
        /*0044*/ 	.byte	0x04, 0x0a
        /*0046*/ 	.short	(.L_734 - .L_733)
	.align		4
.L_733:
        /*0048*/ 	.word	index@(.nv.constant0._ZN7cutlass13device_kernelIN5flash11enable_sm90INS1_16FlashAttnFwdSm90INS1_25CollectiveMainloopFwdSm90ILi2EN4cute5tupleIJNS5_1CILi1EEES8_S8_EEENS6_IJNS7_ILi128EEENS7_ILi96EEENS7_ILi64EEEEEELi256ENS_6half_tEfNS_4arch4Sm90ELb0ELb1ELb1ELb1ELb1ELb0ELb1ELb1ELb0ELb1ELb0ELb0EEENS1_21CollectiveEpilogueFwdINS6_IJSA_NS7_ILi256EEESB_EEES9_SE_SG_Li256ELb1ELb1ELb0ELb0EEENS1_36VarlenDynamicPersistentTileSchedulerILi128ELi96ELi256ELi128ELb0ELb1ELb1ELb1ELb0ELb1EEEEEEEEEvNT_6ParamsE)
        /*004c*/ 	.short	0x0380
        /*004e*/ 	.short	0x0b80


	//----- nvinfo : EIATTR_SW_WAR
	.align		4
.L_734:
        /*0050*/ 	.byte	0x04, 0x36
        /*0052*/ 	.short	(.L_736 - .L_735)
.L_735:
        /*0054*/ 	.word	0x00000008
.L_736:


//--------------------- .nv.info._ZN7cutlass13device_kernelIN5flash11enable_sm90INS1_16FlashAttnFwdSm90INS1_25CollectiveMainloopFwdSm90ILi2EN4cute5tupleIJNS5_1CILi1EEES8_S8_EEENS6_IJNS7_ILi128EEENS7_ILi96EEENS7_ILi64EEEEEELi256ENS_6half_tEfNS_4arch4Sm90ELb0ELb1ELb1ELb1ELb1ELb1ELb1ELb1ELb0ELb1ELb0ELb0EEENS1_21CollectiveEpilogueFwdINS6_IJSA_NS7_ILi256EEESB_EEES9_SE_SG_Li256ELb1ELb1ELb0ELb0EEENS1_36VarlenDynamicPersistentTileSchedulerILi128ELi96ELi256ELi128ELb0ELb1ELb1ELb1ELb0ELb1EEEEEEEEEvNT_6ParamsE --------------------------
	.section	.nv.info._ZN7cutlass13device_kernelIN5flash11enable_sm90INS1_16FlashAttnFwdSm90INS1_25CollectiveMainloopFwdSm90ILi2EN4cute5tupleIJNS5_1CILi1EEES8_S8_EEENS6_IJNS7_ILi128EEENS7_ILi96EEENS7_ILi64EEEEEELi256ENS_6half_tEfNS_4arch4Sm90ELb0ELb1ELb1ELb1ELb1ELb1ELb1ELb1ELb0ELb1ELb0ELb0EEENS1_21CollectiveEpilogueFwdINS6_IJSA_NS7_ILi256EEESB_EEES9_SE_SG_Li256ELb1ELb1ELb0ELb0EEENS1_36VarlenDynamicPersistentTileSchedulerILi128ELi96ELi256ELi128ELb0ELb1ELb1ELb1ELb0ELb1EEEEEEEEEvNT_6ParamsE,"",@"SHT_CUDA_INFO"
	.sectionflags	@""
	.align	4


	//----- nvinfo : EIATTR_CUDA_API_VERSION
	.align		4
        /*0000*/ 	.byte	0x04, 0x37
        /*0002*/ 	.short	(.L_738 - .L_737)
.L_737:
        /*0004*/ 	.word	0x00000082


	//----- nvinfo : EIATTR_KPARAM_INFO
	.align		4
.L_738:
        /*0008*/ 	.byte	0x04, 0x17
        /*000a*/ 	.short	(.L_740 - .L_739)
.L_739:
        /*000c*/ 	.word	0x00000000
        /*0010*/ 	.short	0x0000
        /*0012*/ 	.short	0x0000
        /*0014*/ 	.byte	0x00, 0xf0, 0x01, 0x2e


	//----- nvinfo : EIATTR_SPARSE_MMA_MASK
	.align		4
.L_740:
        /*0018*/ 	.byte	0x03, 0x50
        /*001a*/ 	.short	0x0000


	//----- nvinfo : EIATTR_MAXREG_COUNT
	.align		4
        /*001c*/ 	.byte	0x03, 0x1b
        /*001e*/ 	.short	0x00a8


	//----- nvinfo : EIATTR_MERCURY_ISA_VERSION
	.align		4
        /*0020*/ 	.byte	0x03, 0x5f
        /*0022*/ 	.short	0x0101


	//----- nvinfo : EIATTR_VRC_CTA_INIT_COUNT
	.align		4
        /*0024*/ 	.byte	0x02, 0x4a
	.zero		1
	.zero		1


	//----- nvinfo : EIATTR_EXIT_INSTR_OFFSETS
	.align		4
        /*0028*/ 	.byte	0x04, 0x1c
        /*002a*/ 	.short	(.L_742 - .L_741)


	//   ....[0]....
.L_741:
        /*002c*/ 	.word	0x00000010


	//----- nvinfo : EIATTR_MAX_THREADS
	.align		4
.L_742:
        /*0030*/ 	.byte	0x04, 0x05
        /*0032*/ 	.short	(.L_744 - .L_743)
.L_743:
        /*0034*/ 	.word	0x00000180
        /*0038*/ 	.word	0x00000001
        /*003c*/ 	.word	0x00000001


	//----- nvinfo : EIATTR_CBANK_PARAM_SIZE
	.align		4
.L_744:
        /*0040*/ 	.byte	0x03, 0x19
        /*0042*/ 	.short	0x0b80


	//----- nvinfo : EIATTR_PARAM_CBANK
	.align		4
        /*0044*/ 	.byte	0x04, 0x0a
        /*0046*/ 	.short	(.L_746 - .L_745)
	.align		4
.L_745:
        /*0048*/ 	.word	index@(.nv.constant0._ZN7cutlass13device_kernelIN5flash11enable_sm90INS1_16FlashAttnFwdSm90INS1_25CollectiveMainloopFwdSm90ILi2EN4cute5tupleIJNS5_1CILi1EEES8_S8_EEENS6_IJNS7_ILi128EEENS7_ILi96EEENS7_ILi64EEEEEELi256ENS_6half_tEfNS_4arch4Sm90ELb0ELb1ELb1ELb1ELb1ELb1ELb1ELb1ELb0ELb1ELb0ELb0EEENS1_21CollectiveEpilogueFwdINS6_IJSA_NS7_ILi256EEESB_EEES9_SE_SG_Li256ELb1ELb1ELb0ELb0EEENS1_36VarlenDynamicPersistentTileSchedulerILi128ELi96ELi256ELi128ELb0ELb1ELb1ELb1ELb0ELb1EEEEEEEEEvNT_6ParamsE)
        /*004c*/ 	.short	0x0380
        /*004e*/ 	.short	0x0b80


	//----- nvinfo : EIATTR_SW_WAR
	.align		4
.L_746:
        /*0050*/ 	.byte	0x04, 0x36
        /*0052*/ 	.short	(.L_748 - .L_747)
.L_747:
        /*0054*/ 	.word	0x00000008
.L_748:


//--------------------- .nv.info._ZN7cutlass13device_kernelIN5flash11enable_sm90INS1_16FlashAttnFwdSm90INS1_25CollectiveMainloopFwdSm90ILi2EN4cute5tupleIJNS5_1CILi1EEES8_S8_EEENS6_IJNS7_ILi128EEENS7_ILi96EEENS7_ILi64EEEEEELi256ENS_6half_tEfNS_4arch4Sm90ELb1ELb0ELb1ELb0ELb1ELb0ELb0ELb1ELb0ELb1ELb0ELb0EEENS1_21CollectiveEpilogueFwdINS6_IJSA_NS7_ILi256EEESB_EEES9_SE_SG_Li256ELb0ELb1ELb0ELb0EEENS1_30DynamicPersistentTileSchedulerILi256ELi128ELb0ELb1ELb1EEEEEEEEEvNT_6ParamsE --------------------------
	.section	.nv.info._ZN7cutlass13device_kernelIN5flash11enable_sm90INS1_16FlashAttnFwdSm90INS1_25CollectiveMainloopFwdSm90ILi2EN4cute5tupleIJNS5_1CILi1EEES8_S8_EEENS6_IJNS7_ILi128EEENS7_ILi96EEENS7_ILi64EEEEEELi256ENS_6half_tEfNS_4arch4Sm90ELb1ELb0ELb1ELb0ELb1ELb0ELb0ELb1ELb0ELb1ELb0ELb0EEENS1_21CollectiveEpilogueFwdINS6_IJSA_NS7_ILi256EEESB_EEES9_SE_SG_Li256ELb0ELb1ELb0ELb0EEENS1_30DynamicPersistentTileSchedulerILi256ELi128ELb0ELb1ELb1EEEEEEEEEvNT_6ParamsE,"",@"SHT_CUDA_INFO"
	.sectionflags	@""
	.align	4


	//----- nvinfo : EIATTR_CUDA_API_VERSION
	.align		4
        /*0000*/ 	.byte	0x04, 0x37
        /*0002*/ 	.short	(.L_750 - .L_749)
.L_749:
        /*0004*/ 	.word	0x00000082


	//----- nvinfo : EIATTR_KPARAM_INFO
	.align		4
.L_750:
        /*0008*/ 	.byte	0x04, 0x17
        /*000a*/ 	.short	(.L_752 - .L_751)
.L_751:
        /*000c*/ 	.word	0x00000000
        /*0010*/ 	.short	0x0000
        /*0012*/ 	.short	0x0000
        /*0014*/ 	.byte	0x00, 0xf0, 0x01, 0x2a


	//----- nvinfo : EIATTR_SPARSE_MMA_MASK
	.align		4
.L_752:
        /*0018*/ 	.byte	0x03, 0x50
        /*001a*/ 	.short	0x0000


	//----- nvinfo : EIATTR_MAXREG_COUNT
	.align		4
        /*001c*/ 	.byte	0x03, 0x1b
        /*001e*/ 	.short	0x00a8


	//----- nvinfo : EIATTR_MERCURY_ISA_VERSION
	.align		4
        /*0020*/ 	.byte	0x03, 0x5f
        /*0022*/ 	.short	0x0101


	//----- nvinfo : EIATTR_VRC_CTA_INIT_COUNT
	.align		4
        /*0024*/ 	.byte	0x02, 0x4a
	.zero		1
	.zero		1


	//----- nvinfo : EIATTR_EXIT_INSTR_OFFSETS
	.align		4
        /*0028*/ 	.byte	0x04, 0x1c
        /*002a*/ 	.short	(.L_754 - .L_753)


	//   ....[0]....
.L_753:
        /*002c*/ 	.word	0x00000010


	//----- nvinfo : EIATTR_MAX_THREADS
	.align		4
.L_754:
        /*0030*/ 	.byte	0x04, 0x05
        /*0032*/ 	.short	(.L_756 - .L_755)
.L_755:
        /*0034*/ 	.word	0x00000180
        /*0038*/ 	.word	0x00000001
        /*003c*/ 	.word	0x00000001


	//----- nvinfo : EIATTR_CBANK_PARAM_SIZE
	.align		4
.L_756:
        /*0040*/ 	.byte	0x03, 0x19
        /*0042*/ 	.short	0x0a80


	//----- nvinfo : EIATTR_PARAM_CBANK
	.align		4
        /*0044*/ 	.byte	0x04, 0x0a
        /*0046*/ 	.short	(.L_758 - .L_757)
	.align		4
.L_757:
        /*0048*/ 	.word	index@(.nv.constant0._ZN7cutlass13device_kernelIN5flash11enable_sm90INS1_16FlashAttnFwdSm90INS1_25CollectiveMainloopFwdSm90ILi2EN4cute5tupleIJNS5_1CILi1EEES8_S8_EEENS6_IJNS7_ILi128EEENS7_ILi96EEENS7_ILi64EEEEEELi256ENS_6half_tEfNS_4arch4Sm90ELb1ELb0ELb1ELb0ELb1ELb0ELb0ELb1ELb0ELb1ELb0ELb0EEENS1_21CollectiveEpilogueFwdINS6_IJSA_NS7_ILi256EEESB_EEES9_SE_SG_Li256ELb0ELb1ELb0ELb0EEENS1_30DynamicPersistentTileSchedulerILi256ELi128ELb0ELb1ELb1EEEEEEEEEvNT_6ParamsE)
        /*004c*/ 	.short	0x0380
        /*004e*/ 	.short	0x0a80


	//----- nvinfo : EIATTR_SW_WAR
	.align		4
.L_758:
        /*0050*/ 	.byte	0x04, 0x36
        /*0052*/ 	.short	(.L_760 - .L_759)
.L_759:
        /*0054*/ 	.word	0x00000008
.L_760:


//--------------------- .nv.info._ZN7cutlass13device_kernelIN5flash11enable_sm90INS1_16FlashAttnFwdSm90INS1_25CollectiveMainloopFwdSm90ILi2EN4cute5tupleIJNS5_1CILi1EEES8_S8_EEENS6_IJNS7_ILi128EEENS7_ILi96EEENS7_ILi64EEEEEELi256ENS_6half_tEfNS_4arch4Sm90ELb1ELb0ELb1ELb0ELb1ELb0ELb1ELb1ELb0ELb1ELb0ELb0EEENS1_21CollectiveEpilogueFwdINS6_IJSA_NS7_ILi256EEESB_EEES9_SE_SG_Li256ELb0ELb1ELb0ELb0EEENS1_30DynamicPersistentTileSchedulerILi256ELi128ELb0ELb1ELb1EEEEEEEEEvNT_6ParamsE --------------------------
	.section	.nv.info._ZN7cutlass13device_kernelIN5flash11enable_sm90INS1_16FlashAttnFwdSm90INS1_25CollectiveMainloopFwdSm90ILi2EN4cute5tupleIJNS5_1CILi1EEES8_S8_EEENS6_IJNS7_ILi128EEENS7_ILi96EEENS7_ILi64EEEEEELi256ENS_6half_tEfNS_4arch4Sm90ELb1ELb0ELb1ELb0ELb1ELb0ELb1ELb1ELb0ELb1ELb0ELb0EEENS1_21CollectiveEpilogueFwdINS6_IJSA_NS7_ILi256EEESB_EEES9_SE_SG_Li256ELb0ELb1ELb0ELb0EEENS1_30DynamicPersistentTileSchedulerILi256ELi128ELb0ELb1ELb1EEEEEEEEEvNT_6ParamsE,"",@"SHT_CUDA_INFO"
	.sectionflags	@""
	.align	4


	//----- nvinfo : EIATTR_CUDA_API_VERSION
	.align		4
        /*0000*/ 	.byte	0x04, 0x37
        /*0002*/ 	.short	(.L_762 - .L_761)
.L_761:
        /*0004*/ 	.word	0x00000082


	//----- nvinfo : EIATTR_KPARAM_INFO
	.align		4
.L_762:
        /*0008*/ 	.byte	0x04, 0x17
        /*000a*/ 	.short	(.L_764 - .L_763)
.L_763:
        /*000c*/ 	.word	0x00000000
        /*0010*/ 	.short	0x0000
        /*0012*/ 	.short	0x0000
        /*0014*/ 	.byte	0x00, 0xf0, 0x01, 0x2e


	//----- nvinfo : EIATTR_SPARSE_MMA_MASK
	.align		4
.L_764:
        /*0018*/ 	.byte	0x03, 0x50
        /*001a*/ 	.short	0x0000


	//----- nvinfo : EIATTR_MAXREG_COUNT
	.align		4
        /*001c*/ 	.byte	0x03, 0x1b
        /*001e*/ 	.short	0x00a8


	//----- nvinfo : EIATTR_MERCURY_ISA_VERSION
	.align		4
        /*0020*/ 	.byte	0x03, 0x5f
        /*0022*/ 	.short	0x0101


	//----- nvinfo : EIATTR_VRC_CTA_INIT_COUNT
	.align		4
        /*0024*/ 	.byte	0x02, 0x4a
	.zero		1
	.zero		1


	//----- nvinfo : EIATTR_EXIT_INSTR_OFFSETS
	.align		4
        /*0028*/ 	.byte	0x04, 0x1c
        /*002a*/ 	.short	(.L_766 - .L_765)


	//   ....[0]....
.L_765:
        /*002c*/ 	.word	0x00000010


	//----- nvinfo : EIATTR_MAX_THREADS
	.align		4
.L_766:
        /*0030*/ 	.byte	0x04, 0x05
        /*0032*/ 	.short	(.L_768 - .L_767)
.L_767:
        /*0034*/ 	.word	0x00000180
        /*0038*/ 	.word	0x00000001
        /*003c*/ 	.word	0x00000001


	//----- nvinfo : EIATTR_CBANK_PARAM_SIZE
	.align		4
.L_768:
        /*0040*/ 	.byte	0x03, 0x19
        /*0042*/ 	.short	0x0b80


	//----- nvinfo : EIATTR_PARAM_CBANK
	.align		4
        /*0044*/ 	.byte	0x04, 0x0a
        /*0046*/ 	.short	(.L_770 - .L_769)
	.align		4
.L_769:
        /*0048*/ 	.word	index@(.nv.constant0._ZN7cutlass13device_kernelIN5flash11enable_sm90INS1_16FlashAttnFwdSm90INS1_25CollectiveMainloopFwdSm90ILi2EN4cute5tupleIJNS5_1CILi1EEES8_S8_EEENS6_IJNS7_ILi128EEENS7_ILi96EEENS7_ILi64EEEEEELi256ENS_6half_tEfNS_4arch4Sm90ELb1ELb0ELb1ELb0ELb1ELb0ELb1ELb1ELb0ELb1ELb0ELb0EEENS1_21CollectiveEpilogueFwdINS6_IJSA_NS7_ILi256EEESB_EEES9_SE_SG_Li256ELb0ELb1ELb0ELb0EEENS1_30DynamicPersistentTileSchedulerILi256ELi128ELb0ELb1ELb1EEEEEEEEEvNT_6ParamsE)
        /*004c*/ 	.short	0x0380
        /*004e*/ 	.short	0x0b80


	//----- nvinfo : EIATTR_SW_WAR
	.align		4
.L_770:
        /*0050*/ 	.byte	0x04, 0x36
        /*0052*/ 	.short	(.L_772 - .L_771)
.L_771:
        /*0054*/ 	.word	0x00000008
.L_772:


//--------------------- .nv.info._ZN7cutlass13device_kernelIN5flash11enable_sm90INS1_16FlashAttnFwdSm90INS1_25CollectiveMainloopFwdSm90ILi2EN4cute5tupleIJNS5_1CILi1EEES8_S8_EEENS6_IJNS7_ILi128EEENS7_ILi96EEENS7_ILi64EEEEEELi256ENS_6half_tEfNS_4arch4Sm90ELb1ELb0ELb1ELb1ELb1ELb0ELb0ELb1ELb0ELb1ELb0ELb0EEENS1_21CollectiveEpilogueFwdINS6_IJSA_NS7_ILi256EEESB_EEES9_SE_SG_Li256ELb1ELb1ELb0ELb0EEENS1_36VarlenDynamicPersistentTileSchedulerILi128ELi96ELi256ELi128ELb0ELb1ELb1ELb1ELb1ELb1EEEEEEEEEvNT_6ParamsE --------------------------
	.section	.nv.info._ZN7cutlass13device_kernelIN5flash11enable_sm90INS1_16FlashAttnFwdSm90INS1_25CollectiveMainloopFwdSm90ILi2EN4cute5tupleIJNS5_1CILi1EEES8_S8_EEENS6_IJNS7_ILi128EEENS7_ILi96EEENS7_ILi64EEEEEELi256ENS_6half_tEfNS_4arch4Sm90ELb1ELb0ELb1ELb1ELb1ELb0ELb0ELb1ELb0ELb1ELb0ELb0EEENS1_21CollectiveEpilogueFwdINS6_IJSA_NS7_ILi256EEESB_EEES9_SE_SG_Li256ELb1ELb1ELb0ELb0EEENS1_36VarlenDynamicPersistentTileSchedulerILi128ELi96ELi256ELi128ELb0ELb1ELb1ELb1ELb1ELb1EEEEEEEEEvNT_6ParamsE,"",@"SHT_CUDA_INFO"
	.sectionflags	@""
	.align	4


	//----- nvinfo : EIATTR_CUDA_API_VERSION
	.align		4
        /*0000*/ 	.byte	0x04, 0x37
        /*0002*/ 	.short	(.L_774 - .L_773)
.L_773:
        /*0004*/ 	.word	0x00000082


	//----- nvinfo : EIATTR_KPARAM_INFO
	.align		4
.L_774:
        /*0008*/ 	.byte	0x04, 0x17
        /*000a*/ 	.short	(.L_776 - .L_775)
.L_775:
        /*000c*/ 	.word	0x00000000
        /*0010*/ 	.short	0x0000
        /*0012*/ 	.short	0x0000
        /*0014*/ 	.byte	0x00, 0xf0, 0x01, 0x2a


	//----- nvinfo : EIATTR_SPARSE_MMA_MASK
	.align		4
.L_776:
        /*0018*/ 	.byte	0x03, 0x50
        /*001a*/ 	.short	0x0000


	//----- nvinfo : EIATTR_MAXREG_COUNT
	.align		4
        /*001c*/ 	.byte	0x03, 0x1b
        /*001e*/ 	.short	0x00a8


	//----- nvinfo : EIATTR_MERCURY_ISA_VERSION
	.align		4
        /*0020*/ 	.byte	0x03, 0x5f
        /*0022*/ 	.short	0x0101


	//----- nvinfo : EIATTR_VRC_CTA_INIT_COUNT
	.align		4
        /*0024*/ 	.byte	0x02, 0x4a
	.zero		1
	.zero		1


	//----- nvinfo : EIATTR_EXIT_INSTR_OFFSETS
	.align		4
        /*0028*/ 	.byte	0x04, 0x1c
        /*002a*/ 	.short	(.L_778 - .L_777)


	//   ....[0]....
.L_777:
        /*002c*/ 	.word	0x00000010


	//----- nvinfo : EIATTR_MAX_THREADS
	.align		4
.L_778:
        /*0030*/ 	.byte	0x04, 0x05
        /*0032*/ 	.short	(.L_780 - .L_779)
.L_779:
        /*0034*/ 	.word	0x00000180
        /*0038*/ 	.word	0x00000001
        /*003c*/ 	.word	0x00000001


	//----- nvinfo : EIATTR_CBANK_PARAM_SIZE
	.align		4
.L_780:
        /*0040*/ 	.byte	0x03, 0x19
        /*0042*/ 	.short	0x0a80


	//----- nvinfo : EIATTR_PARAM_CBANK
	.align		4
        /*0044*/ 	.byte	0x04, 0x0a
        /*0046*/ 	.short	(.L_782 - .L_781)
	.align		4
.L_781:
        /*0048*/ 	.word	index@(.nv.constant0._ZN7cutlass13device_kernelIN5flash11enable_sm90INS1_16FlashAttnFwdSm90INS1_25CollectiveMainloopFwdSm90ILi2EN4cute5tupleIJNS5_1CILi1EEES8_S8_EEENS6_IJNS7_ILi128EEENS7_ILi96EEENS7_ILi64EEEEEELi256ENS_6half_tEfNS_4arch4Sm90ELb1ELb0ELb1ELb1ELb1ELb0ELb0ELb1ELb0ELb1ELb0ELb0EEENS1_21CollectiveEpilogueFwdINS6_IJSA_NS7_ILi256EEESB_EEES9_SE_SG_Li256ELb1ELb1ELb0ELb0EEENS1_36VarlenDynamicPersistentTileSchedulerILi128ELi96ELi256ELi128ELb0ELb1ELb1ELb1ELb1ELb1EEEEEEEEEvNT_6ParamsE)
        /*004c*/ 	.short	0x0380
        /*004e*/ 	.short	0x0a80


	//----- nvinfo : EIATTR_SW_WAR
	.align		4
.L_782:
        /*0050*/ 	.byte	0x04, 0x36
        /*0052*/ 	.short	(.L_784 - .L_783)
.L_783:
        /*0054*/ 	.word	0x00000008
.L_784:


//--------------------- .nv.info._ZN7cutlass13device_kernelIN5flash11enable_sm90INS1_16FlashAttnFwdSm90INS1_25CollectiveMainloopFwdSm90ILi2EN4cute5tupleIJNS5_1CILi1EEES8_S8_EEENS6_IJNS7_ILi128EEENS7_ILi96EEENS7_ILi64EEEEEELi256ENS_6half_tEfNS_4arch4Sm90ELb1ELb0ELb1ELb1ELb1ELb1ELb0ELb1ELb0ELb1ELb0ELb0EEENS1_21CollectiveEpilogueFwdINS6_IJSA_NS7_ILi256EEESB_EEES9_SE_SG_Li256ELb1ELb1ELb0ELb0EEENS1_36VarlenDynamicPersistentTileSchedulerILi128ELi96ELi256ELi128ELb0ELb1ELb1ELb1ELb1ELb1EEEEEEEEEvNT_6ParamsE --------------------------
	.section	.nv.info._ZN7cutlass13device_kernelIN5flash11enable_sm90INS1_16FlashAttnFwdSm90INS1_25CollectiveMainloopFwdSm90ILi2EN4cute5tupleIJNS5_1CILi1EEES8_S8_EEENS6_IJNS7_ILi128EEENS7_ILi96EEENS7_ILi64EEEEEELi256ENS_6half_tEfNS_4arch4Sm90ELb1ELb0ELb1ELb1ELb1ELb1ELb0ELb1ELb0ELb1ELb0ELb0EEENS1_21CollectiveEpilogueFwdINS6_IJSA_NS7_ILi256EEESB_EEES9_SE_SG_Li256ELb1ELb1ELb0ELb0EEENS1_36VarlenDynamicPersistentTileSchedulerILi128ELi96ELi256ELi128ELb0ELb1ELb1ELb1ELb1ELb1EEEEEEEEEvNT_6ParamsE,"",@"SHT_CUDA_INFO"
	.sectionflags	@""
	.align	4


	//----- nvinfo : EIATTR_CUDA_API_VERSION
	.align		4
        /*0000*/ 	.byte	0x04, 0x37
        /*0002*/ 	.short	(.L_786 - .L_785)
.L_785:
        /*0004*/ 	.word	0x00000082


	//----- nvinfo : EIATTR_KPARAM_INFO
	.align		4
.L_786:
        /*0008*/ 	.byte	0x04, 0x17
        /*000a*/ 	.short	(.L_788 - .L_787)
.L_787:
        /*000c*/ 	.word	0x00000000
        /*0010*/ 	.short	0x0000
        /*0012*/ 	.short	0x0000
        /*0014*/ 	.byte	0x00, 0xf0, 0x01, 0x2a


	//----- nvinfo : EIATTR_SPARSE_MMA_MASK
	.align		4
.L_788:
        /*0018*/ 	.byte	0x03, 0x50
        /*001a*/ 	.short	0x0000


	//----- nvinfo : EIATTR_MAXREG_COUNT
	.align		4
        /*001c*/ 	.byte	0x03, 0x1b
        /*001e*/ 	.short	0x00a8


	//----- nvinfo : EIATTR_MERCURY_ISA_VERSION
	.align		4
        /*0020*/ 	.byte	0x03, 0x5f
        /*0022*/ 	.short	0x0101


	//----- nvinfo : EIATTR_VRC_CTA_INIT_COUNT
	.align		4
        /*0024*/ 	.byte	0x02, 0x4a
	.zero		1
	.zero		1


	//----- nvinfo : EIATTR_EXIT_INSTR_OFFSETS
	.align		4
        /*0028*/ 	.byte	0x04, 0x1c
        /*002a*/ 	.short	(.L_790 - .L_789)


	//   ....[0]....
.L_789:
        /*002c*/ 	.word	0x00000010


	//----- nvinfo : EIATTR_MAX_THREADS
	.align		4
.L_790:
        /*0030*/ 	.byte	0x04, 0x05
        /*0032*/ 	.short	(.L_792 - .L_791)
.L_791:
        /*0034*/ 	.word	0x00000180
        /*0038*/ 	.word	0x00000001
        /*003c*/ 	.word	0x00000001


	//----- nvinfo : EIATTR_CBANK_PARAM_SIZE
	.align		4
.L_792:
        /*0040*/ 	.byte	0x03, 0x19
        /*0042*/ 	.short	0x0a80


	//----- nvinfo : EIATTR_PARAM_CBANK
	.align		4
        /*0044*/ 	.byte	0x04, 0x0a
        /*0046*/ 	.short	(.L_794 - .L_793)
	.align		4
.L_793:
        /*0048*/ 	.word	index@(.nv.constant0._ZN7cutlass13device_kernelIN5flash11enable_sm90INS1_16FlashAttnFwdSm90INS1_25CollectiveMainloopFwdSm90ILi2EN4cute5tupleIJNS5_1CILi1EEES8_S8_EEENS6_IJNS7_ILi128EEENS7_ILi96EEENS7_ILi64EEEEEELi256ENS_6half_tEfNS_4arch4Sm90ELb1ELb0ELb1ELb1ELb1ELb1ELb0ELb1ELb0ELb1ELb0ELb0EEENS1_21CollectiveEpilogueFwdINS6_IJSA_NS7_ILi256EEESB_EEES9_SE_SG_Li256ELb1ELb1ELb0ELb0EEENS1_36VarlenDynamicPersistentTileSchedulerILi128ELi96ELi256ELi128ELb0ELb1ELb1ELb1ELb1ELb1EEEEEEEEEvNT_6ParamsE)
        /*004c*/ 	.short	0x0380
        /*004e*/ 	.short	0x0a80


	//----- nvinfo : EIATTR_SW_WAR
	.align		4
.L_794:
        /*0050*/ 	.byte	0x04, 0x36
        /*0052*/ 	.short	(.L_796 - .L_795)
.L_795:
        /*0054*/ 	.word	0x00000008
.L_796:


//--------------------- .nv.info._ZN7cutlass13device_kernelIN5flash11enable_sm90INS1_16FlashAttnFwdSm90INS1_25CollectiveMainloopFwdSm90ILi2EN4cute5tupleIJNS5_1CILi1EEES8_S8_EEENS6_IJNS7_ILi128EEENS7_ILi96EEENS7_ILi64EEEEEELi256ENS_6half_tEfNS_4arch4Sm90ELb1ELb0ELb1ELb1ELb1ELb0ELb1ELb1ELb0ELb1ELb0ELb0EEENS1_21CollectiveEpilogueFwdINS6_IJSA_NS7_ILi256EEESB_EEES9_SE_SG_Li256ELb1ELb1ELb0ELb0EEENS1_36VarlenDynamicPersistentTileSchedulerILi128ELi96ELi256ELi128ELb0ELb1ELb1ELb1ELb1ELb1EEEEEEEEEvNT_6ParamsE --------------------------
	.section	.nv.info._ZN7cutlass13device_kernelIN5flash11enable_sm90INS1_16FlashAttnFwdSm90INS1_25CollectiveMainloopFwdSm90ILi2EN4cute5tupleIJNS5_1CILi1EEES8_S8_EEENS6_IJNS7_ILi128EEENS7_ILi96EEENS7_ILi64EEEEEELi256ENS_6half_tEfNS_4arch4Sm90ELb1ELb0ELb1ELb1ELb1ELb0ELb1ELb1ELb0ELb1ELb0ELb0EEENS1_21CollectiveEpilogueFwdINS6_IJSA_NS7_ILi256EEESB_EEES9_SE_SG_Li256ELb1ELb1ELb0ELb0EEENS1_36VarlenDynamicPersistentTileSchedulerILi128ELi96ELi256ELi128ELb0ELb1ELb1ELb1ELb1ELb1EEEEEEEEEvNT_6ParamsE,"",@"SHT_CUDA_INFO"
	.sectionflags	@""
	.align	4


	//----- nvinfo : EIATTR_CUDA_API_VERSION
	.align		4
        /*0000*/ 	.byte	0x04, 0x37
        /*0002*/ 	.short	(.L_798 - .L_797)
.L_797:
        /*0004*/ 	.word	0x00000082


	//----- nvinfo : EIATTR_KPARAM_INFO
	.align		4
.L_798:
        /*0008*/ 	.byte	0x04, 0x17
        /*000a*/ 	.short	(.L_800 - .L_799)
.L_799:
        /*000c*/ 	.word	0x00000000
        /*0010*/ 	.short	0x0000
        /*0012*/ 	.short	0x0000
        /*0014*/ 	.byte	0x00, 0xf0, 0x01, 0x2e


	//----- nvinfo : EIATTR_SPARSE_MMA_MASK
	.align		4
.L_800:
        /*0018*/ 	.byte	0x03, 0x50
        /*001a*/ 	.short	0x0000


	//----- nvinfo : EIATTR_MAXREG_COUNT
	.align		4
        /*001c*/ 	.byte	0x03, 0x1b
        /*001e*/ 	.short	0x00a8


	//----- nvinfo : EIATTR_MERCURY_ISA_VERSION
	.align		4
        /*0020*/ 	.byte	0x03, 0x5f
        /*0022*/ 	.short	0x0101


	//----- nvinfo : EIATTR_VRC_CTA_INIT_COUNT
	.align		4
        /*0024*/ 	.byte	0x02, 0x4a
	.zero		1
	.zero		1


	//----- nvinfo : EIATTR_EXIT_INSTR_OFFSETS
	.align		4
        /*0028*/ 	.byte	0x04, 0x1c
        /*002a*/ 	.short	(.L_802 - .L_801)


	//   ....[0]....
.L_801:
        /*002c*/ 	.word	0x00000010


	//----- nvinfo : EIATTR_MAX_THREADS
	.align		4
.L_802:
        /*0030*/ 	.byte	0x04, 0x05
        /*0032*/ 	.short	(.L_804 - .L_803)
.L_803:
        /*0034*/ 	.word	0x00000180
        /*0038*/ 	.word	0x00000001
        /*003c*/ 	.word	0x00000001


	//----- nvinfo : EIATTR_CBANK_PARAM_SIZE
	.align		4
.L_804:
        /*0040*/ 	.byte	0x03, 0x19
        /*0042*/ 	.short	0x0b80


	//----- nvinfo : EIATTR_PARAM_CBANK
	.align		4
        /*0044*/ 	.byte	0x04, 0x0a
        /*0046*/ 	.short	(.L_806 - .L_805)
	.align		4
.L_805:
        /*0048*/ 	.word	index@(.nv.constant0._ZN7cutlass13device_kernelIN5flash11enable_sm90INS1_16FlashAttnFwdSm90INS1_25CollectiveMainloopFwdSm90ILi2EN4cute5tupleIJNS5_1CILi1EEES8_S8_EEENS6_IJNS7_ILi128EEENS7_ILi96EEENS7_ILi64EEEEEELi256ENS_6half_tEfNS_4arch4Sm90ELb1ELb0ELb1ELb1ELb1ELb0ELb1ELb1ELb0ELb1ELb0ELb0EEENS1_21CollectiveEpilogueFwdINS6_IJSA_NS7_ILi256EEESB_EEES9_SE_SG_Li256ELb1ELb1ELb0ELb0EEENS1_36VarlenDynamicPersistentTileSchedulerILi128ELi96ELi256ELi128ELb0ELb1ELb1ELb1ELb1ELb1EEEEEEEEEvNT_6ParamsE)
        /*004c*/ 	.short	0x0380
        /*004e*/ 	.short	0x0b80


	//----- nvinfo : EIATTR_SW_WAR
	.align		4
.L_806:
        /*0050*/ 	.byte	0x04, 0x36
        /*0052*/ 	.short	(.L_808 - .L_807)
.L_807:
        /*0054*/ 	.word	0x00000008
.L_808:


//--------------------- .nv.info._ZN7cutlass13device_kernelIN5flash11enable_sm90INS1_16FlashAttnFwdSm90INS1_25CollectiveMainloopFwdSm90ILi2EN4cute5tupleIJNS5_1CILi1EEES8_S8_EEENS6_IJNS7_ILi128EEENS7_ILi96EEENS7_ILi64EEEEEELi256ENS_6half_tEfNS_4arch4Sm90ELb1ELb0ELb1ELb1ELb1ELb1ELb1ELb1ELb0ELb1ELb0ELb0EEENS1_21CollectiveEpilogueFwdINS6_IJSA_NS7_ILi256EEESB_EEES9_SE_SG_Li256ELb1ELb1ELb0ELb0EEENS1_36VarlenDynamicPersistentTileSchedulerILi128ELi96ELi256ELi128ELb0ELb1ELb1ELb1ELb1ELb1EEEEEEEEEvNT_6ParamsE --------------------------
	.section	.nv.info._ZN7cutlass13device_kernelIN5flash11enable_sm90INS1_16FlashAttnFwdSm90INS1_25CollectiveMainloopFwdSm90ILi2EN4cute5tupleIJNS5_1CILi1EEES8_S8_EEENS6_IJNS7_ILi128EEENS7_ILi96EEENS7_ILi64EEEEEELi256ENS_6half_tEfNS_4arch4Sm90ELb1ELb0ELb1ELb1ELb1ELb1ELb1ELb1ELb0ELb1ELb0ELb0EEENS1_21CollectiveEpilogueFwdINS6_IJSA_NS7_ILi256EEESB_EEES9_SE_SG_Li256ELb1ELb1ELb0ELb0EEENS1_36VarlenDynamicPersistentTileSchedulerILi128ELi96ELi256ELi128ELb0ELb1ELb1ELb1ELb1ELb1EEEEEEEEEvNT_6ParamsE,"",@"SHT_CUDA_INFO"
	.sectionflags	@""
	.align	4


	//----- nvinfo : EIATTR_CUDA_API_VERSION
	.align		4
        /*0000*/ 	.byte	0x04, 0x37
        /*0002*/ 	.short	(.L_810 - .L_809)
.L_809:
        /*0004*/ 	.word	0x00000082


	//----- nvinfo : EIATTR_KPARAM_INFO
	.align		4
.L_810:
        /*0008*/ 	.byte	0x04, 0x17
        /*000a*/ 	.short	(.L_812 - .L_811)
.L_811:
        /*000c*/ 	.word	0x00000000
        /*0010*/ 	.short	0x0000
        /*0012*/ 	.short	0x0000
        /*0014*/ 	.byte	0x00, 0xf0, 0x01, 0x2e


	//----- nvinfo : EIATTR_SPARSE_MMA_MASK
	.align		4
.L_812:
        /*0018*/ 	.byte	0x03, 0x50
        /*001a*/ 	.short	0x0000


	//----- nvinfo : EIATTR_MAXREG_COUNT
	.align		4
        /*001c*/ 	.byte	0x03, 0x1b
        /*001e*/ 	.short	0x00a8


	//----- nvinfo : EIATTR_MERCURY_ISA_VERSION
	.align		4
        /*0020*/ 	.byte	0x03, 0x5f
        /*0022*/ 	.short	0x0101


	//----- nvinfo : EIATTR_VRC_CTA_INIT_COUNT
	.align		4
        /*0024*/ 	.byte	0x02, 0x4a
	.zero		1
	.zero		1


	//----- nvinfo : EIATTR_EXIT_INSTR_OFFSETS
	.align		4
        /*0028*/ 	.byte	0x04, 0x1c
        /*002a*/ 	.short	(.L_814 - .L_813)


	//   ....[0]....
.L_813:
        /*002c*/ 	.word	0x00000010


	//----- nvinfo : EIATTR_MAX_THREADS
	.align		4
.L_814:
        /*0030*/ 	.byte	0x04, 0x05
        /*0032*/ 	.short	(.L_816 - .L_815)
.L_815:
        /*0034*/ 	.word	0x00000180
        /*0038*/ 	.word	0x00000001
        /*003c*/ 	.word	0x00000001


	//----- nvinfo : EIATTR_CBANK_PARAM_SIZE
	.align		4
.L_816:
        /*0040*/ 	.byte	0x03, 0x19
        /*0042*/ 	.short	0x0b80


	//----- nvinfo : EIATTR_PARAM_CBANK
	.align		4
        /*0044*/ 	.byte	0x04, 0x0a
        /*0046*/ 	.short	(.L_818 - .L_817)
	.align		4
.L_817:
        /*0048*/ 	.word	index@(.nv.constant0._ZN7cutlass13device_kernelIN5flash11enable_sm90INS1_16FlashAttnFwdSm90INS1_25CollectiveMainloopFwdSm90ILi2EN4cute5tupleIJNS5_1CILi1EEES8_S8_EEENS6_IJNS7_ILi128EEENS7_ILi96EEENS7_ILi64EEEEEELi256ENS_6half_tEfNS_4arch4Sm90ELb1ELb0ELb1ELb1ELb1ELb1ELb1ELb1ELb0ELb1ELb0ELb0EEENS1_21CollectiveEpilogueFwdINS6_IJSA_NS7_ILi256EEESB_EEES9_SE_SG_Li256ELb1ELb1ELb0ELb0EEENS1_36VarlenDynamicPersistentTileSchedulerILi128ELi96ELi256ELi128ELb0ELb1ELb1ELb1ELb1ELb1EEEEEEEEEvNT_6ParamsE)
        /*004c*/ 	.short	0x0380
        /*004e*/ 	.short	0x0b80


	//----- nvinfo : EIATTR_SW_WAR
	.align		4
.L_818:
        /*0050*/ 	.byte	0x04, 0x36
        /*0052*/ 	.short	(.L_820 - .L_819)
.L_819:
        /*0054*/ 	.word	0x00000008
.L_820:


//--------------------- .nv.callgraph             --------------------------
	.section	.nv.callgraph,"",@"SHT_CUDA_CALLGRAPH"
	.align	4
	.sectionentsize	8
	.align		4
        /*0000*/ 	.word	0x00000000
	.align		4
        /*0004*/ 	.word	0xffffffff
	.align		4
        /*0008*/ 	.word	0x00000000
	.align		4
        /*000c*/ 	.word	0xfffffffe
	.align		4
        /*0010*/ 	.word	0x00000000
	.align		4
        /*0014*/ 	.word	0xfffffffd
	.align		4
        /*0018*/ 	.word	0x00000000
	.align		4
        /*001c*/ 	.word	0xfffffffc


//--------------------- .nv.constant4             --------------------------
	.section	.nv.constant4,"a",@progbits
	.align	8
	.align		8
.nv.constant4:
        /*0000*/ 	.dword	_ZN81_INTERNAL_74319047_45_flash_fwd_hdimdiff_fp16_paged_softcap_sm90_cu_bdbb69e5_39164cuda3std3__45__cpo5beginE
	.align		8
        /*0008*/ 	.dword	_ZN81_INTERNAL_74319047_45_flash_fwd_hdimdiff_fp16_paged_softcap_sm90_cu_bdbb69e5_39164cuda3std3__45__cpo3endE
	.align		8
        /*0010*/ 	.dword	_ZN81_INTERNAL_74319047_45_flash_fwd_hdimdiff_fp16_paged_softcap_sm90_cu_bdbb69e5_39164cuda3std3__45__cpo6cbeginE
	.align		8
        /*0018*/ 	.dword	_ZN81_INTERNAL_74319047_45_flash_fwd_hdimdiff_fp16_paged_softcap_sm90_cu_bdbb69e5_39164cuda3std3__45__cpo4cendE
	.align		8
        /*0020*/ 	.dword	_ZN81_INTERNAL_74319047_45_flash_fwd_hdimdiff_fp16_paged_softcap_sm90_cu_bdbb69e5_39164cuda3std3__483_GLOBAL__N__74319047_45_flash_fwd_hdimdiff_fp16_paged_softcap_sm90_cu_bdbb69e5_39166ignoreE
	.align		8
        /*0028*/ 	.dword	_ZN81_INTERNAL_74319047_45_flash_fwd_hdimdiff_fp16_paged_softcap_sm90_cu_bdbb69e5_39164cuda3std3__419piecewise_constructE
	.align		8
        /*0030*/ 	.dword	_ZN81_INTERNAL_74319047_45_flash_fwd_hdimdiff_fp16_paged_softcap_sm90_cu_bdbb69e5_39164cuda3std3__48in_placeE
	.align		8
        /*0038*/ 	.dword	_ZN81_INTERNAL_74319047_45_flash_fwd_hdimdiff_fp16_paged_softcap_sm90_cu_bdbb69e5_39164cuda3std6ranges3__45__cpo4swapE
	.align		8
        /*0040*/ 	.dword	_ZN81_INTERNAL_74319047_45_flash_fwd_hdimdiff_fp16_paged_softcap_sm90_cu_bdbb69e5_39164cuda3std6ranges3__45__cpo9iter_moveE
	.align		8
        /*0048*/ 	.dword	_ZN81_INTERNAL_74319047_45_flash_fwd_hdimdiff_fp16_paged_softcap_sm90_cu_bdbb69e5_39164cute7productE
	.align		8
        /*0050*/ 	.dword	_ZN81_INTERNAL_74319047_45_flash_fwd_hdimdiff_fp16_paged_softcap_sm90_cu_bdbb69e5_39164cute1_E


//--------------------- .text._ZN7cutlass13device_kernelIN5flash11enable_sm90INS1_16FlashAttnFwdSm90INS1_25CollectiveMainloopFwdSm90ILi2EN4cute5tupleIJNS5_1CILi1EEES8_S8_EEENS6_IJNS7_ILi128EEENS7_ILi96EEENS7_ILi192EEEEEELi128ENS_6half_tEfNS_4arch4Sm90ELb0ELb0ELb1ELb0ELb1ELb0ELb0ELb1ELb1ELb1ELb0ELb0EEENS1_21CollectiveEpilogueFwdINS6_IJSA_SA_SB_EEES9_SE_SG_Li256ELb0ELb1ELb0ELb0EEENS1_29StaticPersistentTileSchedulerILb0EEEEEEEEEvNT_6ParamsE --------------------------
	.section	.text._ZN7cutlass13device_kernelIN5flash11enable_sm90INS1_16FlashAttnFwdSm90INS1_25CollectiveMainloopFwdSm90ILi2EN4cute5tupleIJNS5_1CILi1EEES8_S8_EEENS6_IJNS7_ILi128EEENS7_ILi96EEENS7_ILi192EEEEEELi128ENS_6half_tEfNS_4arch4Sm90ELb0ELb0ELb1ELb0ELb1ELb0ELb0ELb1ELb1ELb1ELb0ELb0EEENS1_21CollectiveEpilogueFwdINS6_IJSA_SA_SB_EEES9_SE_SG_Li256ELb0ELb1ELb0ELb0EEENS1_29StaticPersistentTileSchedulerILb0EEEEEEEEEvNT_6ParamsE,"ax",@progbits
	.align	128
.text._ZN7cutlass13device_kernelIN5flash11enable_sm90INS1_16FlashAttnFwdSm90INS1_25CollectiveMainloopFwdSm90ILi2EN4cute5tupleIJNS5_1CILi1EEES8_S8_EEENS6_IJNS7_ILi128EEENS7_ILi96EEENS7_ILi192EEEEEELi128ENS_6half_tEfNS_4arch4Sm90ELb0ELb0ELb1ELb0ELb1ELb0ELb0ELb1ELb1ELb1ELb0ELb0EEENS1_21CollectiveEpilogueFwdINS6_IJSA_SA_SB_EEES9_SE_SG_Li256ELb0ELb1ELb0ELb0EEENS1_29StaticPersistentTileSchedulerILb0EEEEEEEEEvNT_6ParamsE:
        .type           _ZN7cutlass13device_kernelIN5flash11enable_sm90INS1_16FlashAttnFwdSm90INS1_25CollectiveMainloopFwdSm90ILi2EN4cute5tupleIJNS5_1CILi1EEES8_S8_EEENS6_IJNS7_ILi128EEENS7_ILi96EEENS7_ILi192EEEEEELi128ENS_6half_tEfNS_4arch4Sm90ELb0ELb0ELb1ELb0ELb1ELb0ELb0ELb1ELb1ELb1ELb0ELb0EEENS1_21CollectiveEpilogueFwdINS6_IJSA_SA_SB_EEES9_SE_SG_Li256ELb0ELb1ELb0ELb0EEENS1_29StaticPersistentTileSchedulerILb0EEEEEEEEEvNT_6ParamsE,@function
        .size           _ZN7cutlass13device_kernelIN5flash11enable_sm90INS1_16FlashAttnFwdSm90INS1_25CollectiveMainloopFwdSm90ILi2EN4cute5tupleIJNS5_1CILi1EEES8_S8_EEENS6_IJNS7_ILi128EEENS7_ILi96EEENS7_ILi192EEEEEELi128ENS_6half_tEfNS_4arch4Sm90ELb0ELb0ELb1ELb0ELb1ELb0ELb0ELb1ELb1ELb1ELb0ELb0EEENS1_21CollectiveEpilogueFwdINS6_IJSA_SA_SB_EEES9_SE_SG_Li256ELb0ELb1ELb0ELb0EEENS1_29StaticPersistentTileSchedulerILb0EEEEEEEEEvNT_6ParamsE,(.L_x_45 - _ZN7cutlass13device_kernelIN5flash11enable_sm90INS1_16FlashAttnFwdSm90INS1_25CollectiveMainloopFwdSm90ILi2EN4cute5tupleIJNS5_1CILi1EEES8_S8_EEENS6_IJNS7_ILi128EEENS7_ILi96EEENS7_ILi192EEEEEELi128ENS_6half_tEfNS_4arch4Sm90ELb0ELb0ELb1ELb0ELb1ELb0ELb0ELb1ELb1ELb1ELb0ELb0EEENS1_21CollectiveEpilogueFwdINS6_IJSA_SA_SB_EEES9_SE_SG_Li256ELb0ELb1ELb0ELb0EEENS1_29StaticPersistentTileSchedulerILb0EEEEEEEEEvNT_6ParamsE)
        .other          _ZN7cutlass13device_kernelIN5flash11enable_sm90INS1_16FlashAttnFwdSm90INS1_25CollectiveMainloopFwdSm90ILi2EN4cute5tupleIJNS5_1CILi1EEES8_S8_EEENS6_IJNS7_ILi128EEENS7_ILi96EEENS7_ILi192EEEEEELi128ENS_6half_tEfNS_4arch4Sm90ELb0ELb0ELb1ELb0ELb1ELb0ELb0ELb1ELb1ELb1ELb0ELb0EEENS1_21CollectiveEpilogueFwdINS6_IJSA_SA_SB_EEES9_SE_SG_Li256ELb0ELb1ELb0ELb0EEENS1_29StaticPersistentTileSchedulerILb0EEEEEEEEEvNT_6ParamsE,@"STO_CUDA_ENTRY STV_DEFAULT"
_ZN7cutlass13device_kernelIN5flash11enable_sm90INS1_16FlashAttnFwdSm90INS1_25CollectiveMainloopFwdSm90ILi2EN4cute5tupleIJNS5_1CILi1EEES8_S8_EEENS6_IJNS7_ILi128EEENS7_ILi96EEENS7_ILi192EEEEEELi128ENS_6half_tEfNS_4arch4Sm90ELb0ELb0ELb1ELb0ELb1ELb0ELb0ELb1ELb1ELb1ELb0ELb0EEENS1_21CollectiveEpilogueFwdINS6_IJSA_SA_SB_EEES9_SE_SG_Li256ELb0ELb1ELb0ELb0EEENS1_29StaticPersistentTileSchedulerILb0EEEEEEEEEvNT_6ParamsE:
[----:B------:R-:W-:Y:S01]  /*0000*/  LDC R1, c[0x0][0x37c] ;  /* 0x0000df00ff017b82 */ /* 0x000fe20000000800 */
[----:B------:R-:W-:Y:S05]  /*0010*/  EXIT ;  /* 0x000000000000794d */ /* 0x000fea0003800000 */
.L_x_0:
[----:B------:R-:W-:-:S00]  /*0020*/  BRA `(.L_x_0) ;  /* 0xfffffffc00fc7947 */ /* 0x000fc0000383ffff */
[----:B------:R-:W-:-:S00]  /*0030*/  NOP ;  /* 0x0000000000007918 */ /* 0x000fc00000000000 */
        /* <DEDUP_REMOVED lines=12> */
.L_x_45:


//--------------------- .text._ZN7cutlass13device_kernelIN5flash11enable_sm90INS1_16FlashAttnFwdSm90INS1_25CollectiveMainloopFwdSm90ILi2EN4cute5tupleIJNS5_1CILi1EEES8_S8_EEENS6_IJNS7_ILi128EEENS7_ILi96EEENS7_ILi192EEEEEELi128ENS_6half_tEfNS_4arch4Sm90ELb0ELb0ELb1ELb1ELb1ELb0ELb0ELb1ELb1ELb1ELb0ELb0EEENS1_21CollectiveEpilogueFwdINS6_IJSA_SA_SB_EEES9_SE_SG_Li256ELb1ELb1ELb0ELb0EEENS1_36VarlenDynamicPersistentTileSchedulerILi128ELi96ELi256ELi128ELb0ELb1ELb1ELb0ELb1ELb1EEEEEEEEEvNT_6ParamsE --------------------------
	.section	.text._ZN7cutlass13device_kernelIN5flash11enable_sm90INS1_16FlashAttnFwdSm90INS1_25CollectiveMainloopFwdSm90ILi2EN4cute5tupleIJNS5_1CILi1EEES8_S8_EEENS6_IJNS7_ILi128EEENS7_ILi96EEENS7_ILi192EEEEEELi128ENS_6half_tEfNS_4arch4Sm90ELb0ELb0ELb1ELb1ELb1ELb0ELb0ELb1ELb1ELb1ELb0ELb0EEENS1_21CollectiveEpilogueFwdINS6_IJSA_SA_SB_EEES9_SE_SG_Li256ELb1ELb1ELb0ELb0EEENS1_36VarlenDynamicPersistentTileSchedulerILi128ELi96ELi256ELi128ELb0ELb1ELb1ELb0ELb1ELb1EEEEEEEEEvNT_6ParamsE,"ax",@progbits
	.align	128
.text._ZN7cutlass13device_kernelIN5flash11enable_sm90INS1_16FlashAttnFwdSm90INS1_25CollectiveMainloopFwdSm90ILi2EN4cute5tupleIJNS5_1CILi1EEES8_S8_EEENS6_IJNS7_ILi128EEENS7_ILi96EEENS7_ILi192EEEEEELi128ENS_6half_tEfNS_4arch4Sm90ELb0ELb0ELb1ELb1ELb1ELb0ELb0ELb1ELb1ELb1ELb0ELb0EEENS1_21CollectiveEpilogueFwdINS6_IJSA_SA_SB_EEES9_SE_SG_Li256ELb1ELb1ELb0ELb0EEENS1_36VarlenDynamicPersistentTileSchedulerILi128ELi96ELi256ELi128ELb0ELb1ELb1ELb0ELb1ELb1EEEEEEEEEvNT_6ParamsE:
        .type           _ZN7cutlass13device_kernelIN5flash11enable_sm90INS1_16FlashAttnFwdSm90INS1_25CollectiveMainloopFwdSm90ILi2EN4cute5tupleIJNS5_1CILi1EEES8_S8_EEENS6_IJNS7_ILi128EEENS7_ILi96EEENS7_ILi192EEEEEELi128ENS_6half_tEfNS_4arch4Sm90ELb0ELb0ELb1ELb1ELb1ELb0ELb0ELb1ELb1ELb1ELb0ELb0EEENS1_21CollectiveEpilogueFwdINS6_IJSA_SA_SB_EEES9_SE_SG_Li256ELb1ELb1ELb0ELb0EEENS1_36VarlenDynamicPersistentTileSchedulerILi128ELi96ELi256ELi128ELb0ELb1ELb1ELb0ELb1ELb1EEEEEEEEEvNT_6ParamsE,@function
        .size           _ZN7cutlass13device_kernelIN5flash11enable_sm90INS1_16FlashAttnFwdSm90INS1_25CollectiveMainloopFwdSm90ILi2EN4cute5tupleIJNS5_1CILi1EEES8_S8_EEENS6_IJNS7_ILi128EEENS7_ILi96EEENS7_ILi192EEEEEELi128ENS_6half_tEfNS_4arch4Sm90ELb0ELb0ELb1ELb1ELb1ELb0ELb0ELb1ELb1ELb1ELb0ELb0EEENS1_21CollectiveEpilogueFwdINS6_IJSA_SA_SB_EEES9_SE_SG_Li256ELb1ELb1ELb0ELb0EEENS1_36VarlenDynamicPersistentTileSchedulerILi128ELi96ELi256ELi128ELb0ELb1ELb1ELb0ELb1ELb1EEEEEEEEEvNT_6ParamsE,(.L_x_46 - _ZN7cutlass13device_kernelIN5flash11enable_sm90INS1_16FlashAttnFwdSm90INS1_25CollectiveMainloopFwdSm90ILi2EN4cute5tupleIJNS5_1CILi1EEES8_S8_EEENS6_IJNS7_ILi128EEENS7_ILi96EEENS7_ILi192EEEEEELi128ENS_6half_tEfNS_4arch4Sm90ELb0ELb0ELb1ELb1ELb1ELb0ELb0ELb1ELb1ELb1ELb0ELb0EEENS1_21CollectiveEpilogueFwdINS6_IJSA_SA_SB_EEES9_SE_SG_Li256ELb1ELb1ELb0ELb0EEENS1_36VarlenDynamicPersistentTileSchedulerILi128ELi96ELi256ELi128ELb0ELb1ELb1ELb0ELb1ELb1EEEEEEEEEvNT_6ParamsE)
        .other          _ZN7cutlass13device_kernelIN5flash11enable_sm90INS1_16FlashAttnFwdSm90INS1_25CollectiveMainloopFwdSm90ILi2EN4cute5tupleIJNS5_1CILi1EEES8_S8_EEENS6_IJNS7_ILi128EEENS7_ILi96EEENS7_ILi192EEEEEELi128ENS_6half_tEfNS_4arch4Sm90ELb0ELb0ELb1ELb1ELb1ELb0ELb0ELb1ELb1ELb1ELb0ELb0EEENS1_21CollectiveEpilogueFwdINS6_IJSA_SA_SB_EEES9_SE_SG_Li256ELb1ELb1ELb0ELb0EEENS1_36VarlenDynamicPersistentTileSchedulerILi128ELi96ELi256ELi128ELb0ELb1ELb1ELb0ELb1ELb1EEEEEEEEEvNT_6ParamsE,@"STO_CUDA_ENTRY STV_DEFAULT"
_ZN7cutlass13device_kernelIN5flash11enable_sm90INS1_16FlashAttnFwdSm90INS1_25CollectiveMainloopFwdSm90ILi2EN4cute5tupleIJNS5_1CILi1EEES8_S8_EEENS6_IJNS7_ILi128EEENS7_ILi96EEENS7_ILi192EEEEEELi128ENS_6half_tEfNS_4arch4Sm90ELb0ELb0ELb1ELb1ELb1ELb0ELb0ELb1ELb1ELb1ELb0ELb0EEENS1_21CollectiveEpilogueFwdINS6_IJSA_SA_SB_EEES9_SE_SG_Li256ELb1ELb1ELb0ELb0EEENS1_36VarlenDynamicPersistentTileSchedulerILi128ELi96ELi256ELi128ELb0ELb1ELb1ELb0ELb1ELb1EEEEEEEEEvNT_6ParamsE:
[----:B------:R-:W-:Y:S01]  /*0000*/  LDC R1, c[0x0][0x37c] ;  /* 0x0000df00ff017b82 */ /* 0x000fe20000000800 */
[----:B------:R-:W-:Y:S05]  /*0010*/  EXIT ;  /* 0x000000000000794d */ /* 0x000fea0003800000 */
.L_x_1:
        /* <DEDUP_REMOVED lines=14> */
.L_x_46:


//--------------------- .text._ZN7cutlass13device_kernelIN5flash11enable_sm90INS1_16FlashAttnFwdSm90INS1_25CollectiveMainloopFwdSm90ILi2EN4cute5tupleIJNS5_1CILi1EEES8_S8_EEENS6_IJNS7_ILi128EEENS7_ILi96EEENS7_ILi192EEEEEELi128ENS_6half_tEfNS_4arch4Sm90ELb0ELb0ELb1ELb1ELb1ELb1ELb0ELb1ELb1ELb1ELb0ELb0EEENS1_21CollectiveEpilogueFwdINS6_IJSA_SA_SB_EEES9_SE_SG_Li256ELb1ELb1ELb0ELb0EEENS1_36VarlenDynamicPersistentTileSchedulerILi128ELi96ELi256ELi128ELb0ELb1ELb1ELb0ELb1ELb1EEEEEEEEEvNT_6ParamsE --------------------------
	.section	.text._ZN7cutlass13device_kernelIN5flash11enable_sm90INS1_16FlashAttnFwdSm90INS1_25CollectiveMainloopFwdSm90ILi2EN4cute5tupleIJNS5_1CILi1EEES8_S8_EEENS6_IJNS7_ILi128EEENS7_ILi96EEENS7_ILi192EEEEEELi128ENS_6half_tEfNS_4arch4Sm90ELb0ELb0ELb1ELb1ELb1ELb1ELb0ELb1ELb1ELb1ELb0ELb0EEENS1_21CollectiveEpilogueFwdINS6_IJSA_SA_SB_EEES9_SE_SG_Li256ELb1ELb1ELb0ELb0EEENS1_36VarlenDynamicPersistentTileSchedulerILi128ELi96ELi256ELi128ELb0ELb1ELb1ELb0ELb1ELb1EEEEEEEEEvNT_6ParamsE,"ax",@progbits
	.align	128
.text._ZN7cutlass13device_kernelIN5flash11enable_sm90INS1_16FlashAttnFwdSm90INS1_25CollectiveMainloopFwdSm90ILi2EN4cute5tupleIJNS5_1CILi1EEES8_S8_EEENS6_IJNS7_ILi128EEENS7_ILi96EEENS7_ILi192EEEEEELi128ENS_6half_tEfNS_4arch4Sm90ELb0ELb0ELb1ELb1ELb1ELb1ELb0ELb1ELb1ELb1ELb0ELb0EEENS1_21CollectiveEpilogueFwdINS6_IJSA_SA_SB_EEES9_SE_SG_Li256ELb1ELb1ELb0ELb0EEENS1_36VarlenDynamicPersistentTileSchedulerILi128ELi96ELi256ELi128ELb0ELb1ELb1ELb0ELb1ELb1EEEEEEEEEvNT_6ParamsE:
        .type           _ZN7cutlass13device_kernelIN5flash11enable_sm90INS1_16FlashAttnFwdSm90INS1_25CollectiveMainloopFwdSm90ILi2EN4cute5tupleIJNS5_1CILi1EEES8_S8_EEENS6_IJNS7_ILi128EEENS7_ILi96EEENS7_ILi192EEEEEELi128ENS_6half_tEfNS_4arch4Sm90ELb0ELb0ELb1ELb1ELb1ELb1ELb0ELb1ELb1ELb1ELb0ELb0EEENS1_21CollectiveEpilogueFwdINS6_IJSA_SA_SB_EEES9_SE_SG_Li256ELb1ELb1ELb0ELb0EEENS1_36VarlenDynamicPersistentTileSchedulerILi128ELi96ELi256ELi128ELb0ELb1ELb1ELb0ELb1ELb1EEEEEEEEEvNT_6ParamsE,@function
        .size           _ZN7cutlass13device_kernelIN5flash11enable_sm90INS1_16FlashAttnFwdSm90INS1_25CollectiveMainloopFwdSm90ILi2EN4cute5tupleIJNS5_1CILi1EEES8_S8_EEENS6_IJNS7_ILi128EEENS7_ILi96EEENS7_ILi192EEEEEELi128ENS_6half_tEfNS_4arch4Sm90ELb0ELb0ELb1ELb1ELb1ELb1ELb0ELb1ELb1ELb1ELb0ELb0EEENS1_21CollectiveEpilogueFwdINS6_IJSA_SA_SB_EEES9_SE_SG_Li256ELb1ELb1ELb0ELb0EEENS1_36VarlenDynamicPersistentTileSchedulerILi128ELi96ELi256ELi128ELb0ELb1ELb1ELb0ELb1ELb1EEEEEEEEEvNT_6ParamsE,(.L_x_47 - _ZN7cutlass13device_kernelIN5flash11enable_sm90INS1_16FlashAttnFwdSm90INS1_25CollectiveMainloopFwdSm90ILi2EN4cute5tupleIJNS5_1CILi1EEES8_S8_EEENS6_IJNS7_ILi128EEENS7_ILi96EEENS7_ILi192EEEEEELi128ENS_6half_tEfNS_4arch4Sm90ELb0ELb0ELb1ELb1ELb1ELb1ELb0ELb1ELb1ELb1ELb0ELb0EEENS1_21CollectiveEpilogueFwdINS6_IJSA_SA_SB_EEES9_SE_SG_Li256ELb1ELb1ELb0ELb0EEENS1_36VarlenDynamicPersistentTileSchedulerILi128ELi96ELi256ELi128ELb0ELb1ELb1ELb0ELb1ELb1EEEEEEEEEvNT_6ParamsE)
        .other          _ZN7cutlass13device_kernelIN5flash11enable_sm90INS1_16FlashAttnFwdSm90INS1_25CollectiveMainloopFwdSm90ILi2EN4cute5tupleIJNS5_1CILi1EEES8_S8_EEENS6_IJNS7_ILi128EEENS7_ILi96EEENS7_ILi192EEEEEELi128ENS_6half_tEfNS_4arch4Sm90ELb0ELb0ELb1ELb1ELb1ELb1ELb0ELb1ELb1ELb1ELb0ELb0EEENS1_21CollectiveEpilogueFwdINS6_IJSA_SA_SB_EEES9_SE_SG_Li256ELb1ELb1ELb0ELb0EEENS1_36VarlenDynamicPersistentTileSchedulerILi128ELi96ELi256ELi128ELb0ELb1ELb1ELb0ELb1ELb1EEEEEEEEEvNT_6ParamsE,@"STO_CUDA_ENTRY STV_DEFAULT"
_ZN7cutlass13device_kernelIN5flash11enable_sm90INS1_16FlashAttnFwdSm90INS1_25CollectiveMainloopFwdSm90ILi2EN4cute5tupleIJNS5_1CILi1EEES8_S8_EEENS6_IJNS7_ILi128EEENS7_ILi96EEENS7_ILi192EEEEEELi128ENS_6half_tEfNS_4arch4Sm90ELb0ELb0ELb1ELb1ELb1ELb1ELb0ELb1ELb1ELb1ELb0ELb0EEENS1_21CollectiveEpilogueFwdINS6_IJSA_SA_SB_EEES9_SE_SG_Li256ELb1ELb1ELb0ELb0EEENS1_36VarlenDynamicPersistentTileSchedulerILi128ELi96ELi256ELi128ELb0ELb1ELb1ELb0ELb1ELb1EEEEEEEEEvNT_6ParamsE:
[----:B------:R-:W-:Y:S01]  /*0000*/  LDC R1, c[0x0][0x37c] ;  /* 0x0000df00ff017b82 */ /* 0x000fe20000000800 */
[----:B------:R-:W-:Y:S05]  /*0010*/  EXIT ;  /* 0x000000000000794d */ /* 0x000fea0003800000 */
.L_x_2:
        /* <DEDUP_REMOVED lines=14> */
.L_x_47:


//--------------------- .text._ZN7cutlass13device_kernelIN5flash11enable_sm90INS1_16FlashAttnFwdSm90INS1_25CollectiveMainloopFwdSm90ILi2EN4cute5tupleIJNS5_1CILi1EEES8_S8_EEENS6_IJNS7_ILi128EEENS7_ILi96EEENS7_ILi192EEEEEELi128ENS_6half_tEfNS_4arch4Sm90ELb0ELb1ELb1ELb0ELb1ELb0ELb0ELb1ELb1ELb1ELb0ELb0EEENS1_21CollectiveEpilogueFwdINS6_IJSA_SA_SB_EEES9_SE_SG_Li256ELb0ELb1ELb0ELb0EEENS1_30DynamicPersistentTileSchedulerILi256ELi128ELb0ELb1ELb1EEEEEEEEEvNT_6ParamsE --------------------------
	.section	.text._ZN7cutlass13device_kernelIN5flash11enable_sm90INS1_16FlashAttnFwdSm90INS1_25CollectiveMainloopFwdSm90ILi2EN4cute5tupleIJNS5_1CILi1EEES8_S8_EEENS6_IJNS7_ILi128EEENS7_ILi96EEENS7_ILi192EEEEEELi128ENS_6half_tEfNS_4arch4Sm90ELb0ELb1ELb1ELb0ELb1ELb0ELb0ELb1ELb1ELb1ELb0ELb0EEENS1_21CollectiveEpilogueFwdINS6_IJSA_SA_SB_EEES9_SE_SG_Li256ELb0ELb1ELb0ELb0EEENS1_30DynamicPersistentTileSchedulerILi256ELi128ELb0ELb1ELb1EEEEEEEEEvNT_6ParamsE,"ax",@progbits
	.align	128
.text._ZN7cutlass13device_kernelIN5flash11enable_sm90INS1_16FlashAttnFwdSm90INS1_25CollectiveMainloopFwdSm90ILi2EN4cute5tupleIJNS5_1CILi1EEES8_S8_EEENS6_IJNS7_ILi128EEENS7_ILi96EEENS7_ILi192EEEEEELi128ENS_6half_tEfNS_4arch4Sm90ELb0ELb1ELb1ELb0ELb1ELb0ELb0ELb1ELb1ELb1ELb0ELb0EEENS1_21CollectiveEpilogueFwdINS6_IJSA_SA_SB_EEES9_SE_SG_Li256ELb0ELb1ELb0ELb0EEENS1_30DynamicPersistentTileSchedulerILi256ELi128ELb0ELb1ELb1EEEEEEEEEvNT_6ParamsE:
        .type           _ZN7cutlass13device_kernelIN5flash11enable_sm90INS1_16FlashAttnFwdSm90INS1_25CollectiveMainloopFwdSm90ILi2EN4cute5tupleIJNS5_1CILi1EEES8_S8_EEENS6_IJNS7_ILi128EEENS7_ILi96EEENS7_ILi192EEEEEELi128ENS_6half_tEfNS_4arch4Sm90ELb0ELb1ELb1ELb0ELb1ELb0ELb0ELb1ELb1ELb1ELb0ELb0EEENS1_21CollectiveEpilogueFwdINS6_IJSA_SA_SB_EEES9_SE_SG_Li256ELb0ELb1ELb0ELb0EEENS1_30DynamicPersistentTileSchedulerILi256ELi128ELb0ELb1ELb1EEEEEEEEEvNT_6ParamsE,@function
        .size           _ZN7cutlass13device_kernelIN5flash11enable_sm90INS1_16FlashAttnFwdSm90INS1_25CollectiveMainloopFwdSm90ILi2EN4cute5tupleIJNS5_1CILi1EEES8_S8_EEENS6_IJNS7_ILi128EEENS7_ILi96EEENS7_ILi192EEEEEELi128ENS_6half_tEfNS_4arch4Sm90ELb0ELb1ELb1ELb0ELb1ELb0ELb0ELb1ELb1ELb1ELb0ELb0EEENS1_21CollectiveEpilogueFwdINS6_IJSA_SA_SB_EEES9_SE_SG_Li256ELb0ELb1ELb0ELb0EEENS1_30DynamicPersistentTileSchedulerILi256ELi128ELb0ELb1ELb1EEEEEEEEEvNT_6ParamsE,(.L_x_48 - _ZN7cutlass13device_kernelIN5flash11enable_sm90INS1_16FlashAttnFwdSm90INS1_25CollectiveMainloopFwdSm90ILi2EN4cute5tupleIJNS5_1CILi1EEES8_S8_EEENS6_IJNS7_ILi128EEENS7_ILi96EEENS7_ILi192EEEEEELi128ENS_6half_tEfNS_4arch4Sm90ELb0ELb1ELb1ELb0ELb1ELb0ELb0ELb1ELb1ELb1ELb0ELb0EEENS1_21CollectiveEpilogueFwdINS6_IJSA_SA_SB_EEES9_SE_SG_Li256ELb0ELb1ELb0ELb0EEENS1_30DynamicPersistentTileSchedulerILi256ELi128ELb0ELb1ELb1EEEEEEEEEvNT_6ParamsE)
        .other          _ZN7cutlass13device_kernelIN5flash11enable_sm90INS1_16FlashAttnFwdSm90INS1_25CollectiveMainloopFwdSm90ILi2EN4cute5tupleIJNS5_1CILi1EEES8_S8_EEENS6_IJNS7_ILi128EEENS7_ILi96EEENS7_ILi192EEEEEELi128ENS_6half_tEfNS_4arch4Sm90ELb0ELb1ELb1ELb0ELb1ELb0ELb0ELb1ELb1ELb1ELb0ELb0EEENS1_21CollectiveEpilogueFwdINS6_IJSA_SA_SB_EEES9_SE_SG_Li256ELb0ELb1ELb0ELb0EEENS1_30DynamicPersistentTileSchedulerILi256ELi128ELb0ELb1ELb1EEEEEEEEEvNT_6ParamsE,@"STO_CUDA_ENTRY STV_DEFAULT"
_ZN7cutlass13device_kernelIN5flash11enable_sm90INS1_16FlashAttnFwdSm90INS1_25CollectiveMainloopFwdSm90ILi2EN4cute5tupleIJNS5_1CILi1EEES8_S8_EEENS6_IJNS7_ILi128EEENS7_ILi96EEENS7_ILi192EEEEEELi128ENS_6half_tEfNS_4arch4Sm90ELb0ELb1ELb1ELb0ELb1ELb0ELb0ELb1ELb1ELb1ELb0ELb0EEENS1_21CollectiveEpilogueFwdINS6_IJSA_SA_SB_EEES9_SE_SG_Li256ELb0ELb1ELb0ELb0EEENS1_30DynamicPersistentTileSchedulerILi256ELi128ELb0ELb1ELb1EEEEEEEEEvNT_6ParamsE:
[----:B------:R-:W-:Y:S01]  /*0000*/  LDC R1, c[0x0][0x37c] ;  /* 0x0000df00ff017b82 */ /* 0x000fe20000000800 */
[----:B------:R-:W-:Y:S05]  /*0010*/  EXIT ;  /* 0x000000000000794d */ /* 0x000fea0003800000 */
.L_x_3:
        /* <DEDUP_REMOVED lines=14> */
.L_x_48:


//--------------------- .text._ZN7cutlass13device_kernelIN5flash11enable_sm90INS1_16FlashAttnFwdSm90INS1_25CollectiveMainloopFwdSm90ILi2EN4cute5tupleIJNS5_1CILi1EEES8_S8_EEENS6_IJNS7_ILi128EEENS7_ILi96EEENS7_ILi192EEEEEELi128ENS_6half_tEfNS_4arch4Sm90ELb0ELb1ELb1ELb1ELb1ELb0ELb0ELb1ELb1ELb1ELb0ELb0EEENS1_21CollectiveEpilogueFwdINS6_IJSA_SA_SB_EEES9_SE_SG_Li256ELb1ELb1ELb0ELb0EEENS1_36VarlenDynamicPersistentTileSchedulerILi128ELi96ELi256ELi128ELb0ELb1ELb1ELb1ELb0ELb1EEEEEEEEEvNT_6ParamsE --------------------------
	.section	.text._ZN7cutlass13device_kernelIN5flash11enable_sm90INS1_16FlashAttnFwdSm90INS1_25CollectiveMainloopFwdSm90ILi2EN4cute5tupleIJNS5_1CILi1EEES8_S8_EEENS6_IJNS7_ILi128EEENS7_ILi96EEENS7_ILi192EEEEEELi128ENS_6half_tEfNS_4arch4Sm90ELb0ELb1ELb1ELb1ELb1ELb0ELb0ELb1ELb1ELb1ELb0ELb0EEENS1_21CollectiveEpilogueFwdINS6_IJSA_SA_SB_EEES9_SE_SG_Li256ELb1ELb1ELb0ELb0EEENS1_36VarlenDynamicPersistentTileSchedulerILi128ELi96ELi256ELi128ELb0ELb1ELb1ELb1ELb0ELb1EEEEEEEEEvNT_6ParamsE,"ax",@progbits
	.align	128
.text._ZN7cutlass13device_kernelIN5flash11enable_sm90INS1_16FlashAttnFwdSm90INS1_25CollectiveMainloopFwdSm90ILi2EN4cute5tupleIJNS5_1CILi1EEES8_S8_EEENS6_IJNS7_ILi128EEENS7_ILi96EEENS7_ILi192EEEEEELi128ENS_6half_tEfNS_4arch4Sm90ELb0ELb1ELb1ELb1ELb1ELb0ELb0ELb1ELb1ELb1ELb0ELb0EEENS1_21CollectiveEpilogueFwdINS6_IJSA_SA_SB_EEES9_SE_SG_Li256ELb1ELb1ELb0ELb0EEENS1_36VarlenDynamicPersistentTileSchedulerILi128ELi96ELi256ELi128ELb0ELb1ELb1ELb1ELb0ELb1EEEEEEEEEvNT_6ParamsE:
        .type           _ZN7cutlass13device_kernelIN5flash11enable_sm90INS1_16FlashAttnFwdSm90INS1_25CollectiveMainloopFwdSm90ILi2EN4cute5tupleIJNS5_1CILi1EEES8_S8_EEENS6_IJNS7_ILi128EEENS7_ILi96EEENS7_ILi192EEEEEELi128ENS_6half_tEfNS_4arch4Sm90ELb0ELb1ELb1ELb1ELb1ELb0ELb0ELb1ELb1ELb1ELb0ELb0EEENS1_21CollectiveEpilogueFwdINS6_IJSA_SA_SB_EEES9_SE_SG_Li256ELb1ELb1ELb0ELb0EEENS1_36VarlenDynamicPersistentTileSchedulerILi128ELi96ELi256ELi128ELb0ELb1ELb1ELb1ELb0ELb1EEEEEEEEEvNT_6ParamsE,@function
        .size           _ZN7cutlass13device_kernelIN5flash11enable_sm90INS1_16FlashAttnFwdSm90INS1_25CollectiveMainloopFwdSm90ILi2EN4cute5tupleIJNS5_1CILi1EEES8_S8_EEENS6_IJNS7_ILi128EEENS7_ILi96EEENS7_ILi192EEEEEELi128ENS_6half_tEfNS_4arch4Sm90ELb0ELb1ELb1ELb1ELb1ELb0ELb0ELb1ELb1ELb1ELb0ELb0EEENS1_21CollectiveEpilogueFwdINS6_IJSA_SA_SB_EEES9_SE_SG_Li256ELb1ELb1ELb0ELb0EEENS1_36VarlenDynamicPersistentTileSchedulerILi128ELi96ELi256ELi128ELb0ELb1ELb1ELb1ELb0ELb1EEEEEEEEEvNT_6ParamsE,(.L_x_49 - _ZN7cutlass13device_kernelIN5flash11enable_sm90INS1_16FlashAttnFwdSm90INS1_25CollectiveMainloopFwdSm90ILi2EN4cute5tupleIJNS5_1CILi1EEES8_S8_EEENS6_IJNS7_ILi128EEENS7_ILi96EEENS7_ILi192EEEEEELi128ENS_6half_tEfNS_4arch4Sm90ELb0ELb1ELb1ELb1ELb1ELb0ELb0ELb1ELb1ELb1ELb0ELb0EEENS1_21CollectiveEpilogueFwdINS6_IJSA_SA_SB_EEES9_SE_SG_Li256ELb1ELb1ELb0ELb0EEENS1_36VarlenDynamicPersistentTileSchedulerILi128ELi96ELi256ELi128ELb0ELb1ELb1ELb1ELb0ELb1EEEEEEEEEvNT_6ParamsE)
        .other          _ZN7cutlass13device_kernelIN5flash11enable_sm90INS1_16FlashAttnFwdSm90INS1_25CollectiveMainloopFwdSm90ILi2EN4cute5tupleIJNS5_1CILi1EEES8_S8_EEENS6_IJNS7_ILi128EEENS7_ILi96EEENS7_ILi192EEEEEELi128ENS_6half_tEfNS_4arch4Sm90ELb0ELb1ELb1ELb1ELb1ELb0ELb0ELb1ELb1ELb1ELb0ELb0EEENS1_21CollectiveEpilogueFwdINS6_IJSA_SA_SB_EEES9_SE_SG_Li256ELb1ELb1ELb0ELb0EEENS1_36VarlenDynamicPersistentTileSchedulerILi128ELi96ELi256ELi128ELb0ELb1ELb1ELb1ELb0ELb1EEEEEEEEEvNT_6ParamsE,@"STO_CUDA_ENTRY STV_DEFAULT"
_ZN7cutlass13device_kernelIN5flash11enable_sm90INS1_16FlashAttnFwdSm90INS1_25CollectiveMainloopFwdSm90ILi2EN4cute5tupleIJNS5_1CILi1EEES8_S8_EEENS6_IJNS7_ILi128EEENS7_ILi96EEENS7_ILi192EEEEEELi128ENS_6half_tEfNS_4arch4Sm90ELb0ELb1ELb1ELb1ELb1ELb0ELb0ELb1ELb1ELb1ELb0ELb0EEENS1_21CollectiveEpilogueFwdINS6_IJSA_SA_SB_EEES9_SE_SG_Li256ELb1ELb1ELb0ELb0EEENS1_36VarlenDynamicPersistentTileSchedulerILi128ELi96ELi256ELi128ELb0ELb1ELb1ELb1ELb0ELb1EEEEEEEEEvNT_6ParamsE:
[----:B------:R-:W-:Y:S01]  /*0000*/  LDC R1, c[0x0][0x37c] ;  /* 0x0000df00ff017b82 */ /* 0x000fe20000000800 */
[----:B------:R-:W-:Y:S05]  /*0010*/  EXIT ;  /* 0x000000000000794d */ /* 0x000fea0003800000 */
.L_x_4:
        /* <DEDUP_REMOVED lines=14> */
.L_x_49:


//--------------------- .text._ZN7cutlass13device_kernelIN5flash11enable_sm90INS1_16FlashAttnFwdSm90INS1_25CollectiveMainloopFwdSm90ILi2EN4cute5tupleIJNS5_1CILi1EEES8_S8_EEENS6_IJNS7_ILi128EEENS7_ILi96EEENS7_ILi192EEEEEELi128ENS_6half_tEfNS_4arch4Sm90ELb0ELb1ELb1ELb1ELb1ELb1ELb0ELb1ELb1ELb1ELb0ELb0EEENS1_21CollectiveEpilogueFwdINS6_IJSA_SA_SB_EEES9_SE_SG_Li256ELb1ELb1ELb0ELb0EEENS1_36VarlenDynamicPersistentTileSchedulerILi128ELi96ELi256ELi128ELb0ELb1ELb1ELb1ELb0ELb1EEEEEEEEEvNT_6ParamsE --------------------------
	.section	.text._ZN7cutlass13device_kernelIN5flash11enable_sm90INS1_16FlashAttnFwdSm90INS1_25CollectiveMainloopFwdSm90ILi2EN4cute5tupleIJNS5_1CILi1EEES8_S8_EEENS6_IJNS7_ILi128EEENS7_ILi96EEENS7_ILi192EEEEEELi128ENS_6half_tEfNS_4arch4Sm90ELb0ELb1ELb1ELb1ELb1ELb1ELb0ELb1ELb1ELb1ELb0ELb0EEENS1_21CollectiveEpilogueFwdINS6_IJSA_SA_SB_EEES9_SE_SG_Li256ELb1ELb1ELb0ELb0EEENS1_36VarlenDynamicPersistentTileSchedulerILi128ELi96ELi256ELi128ELb0ELb1ELb1ELb1ELb0ELb1EEEEEEEEEvNT_6ParamsE,"ax",@progbits
	.align	128
.text._ZN7cutlass13device_kernelIN5flash11enable_sm90INS1_16FlashAttnFwdSm90INS1_25CollectiveMainloopFwdSm90ILi2EN4cute5tupleIJNS5_1CILi1EEES8_S8_EEENS6_IJNS7_ILi128EEENS7_ILi96EEENS7_ILi192EEEEEELi128ENS_6half_tEfNS_4arch4Sm90ELb0ELb1ELb1ELb1ELb1ELb1ELb0ELb1ELb1ELb1ELb0ELb0EEENS1_21CollectiveEpilogueFwdINS6_IJSA_SA_SB_EEES9_SE_SG_Li256ELb1ELb1ELb0ELb0EEENS1_36VarlenDynamicPersistentTileSchedulerILi128ELi96ELi256ELi128ELb0ELb1ELb1ELb1ELb0ELb1EEEEEEEEEvNT_6ParamsE:
        .type           _ZN7cutlass13device_kernelIN5flash11enable_sm90INS1_16FlashAttnFwdSm90INS1_25CollectiveMainloopFwdSm90ILi2EN4cute5tupleIJNS5_1CILi1EEES8_S8_EEENS6_IJNS7_ILi128EEENS7_ILi96EEENS7_ILi192EEEEEELi128ENS_6half_tEfNS_4arch4Sm90ELb0ELb1ELb1ELb1ELb1ELb1ELb0ELb1ELb1ELb1ELb0ELb0EEENS1_21CollectiveEpilogueFwdINS6_IJSA_SA_SB_EEES9_SE_SG_Li256ELb1ELb1ELb0ELb0EEENS1_36VarlenDynamicPersistentTileSchedulerILi128ELi96ELi256ELi128ELb0ELb1ELb1ELb1ELb0ELb1EEEEEEEEEvNT_6ParamsE,@function
        .size           _ZN7cutlass13device_kernelIN5flash11enable_sm90INS1_16FlashAttnFwdSm90INS1_25CollectiveMainloopFwdSm90ILi2EN4cute5tupleIJNS5_1CILi1EEES8_S8_EEENS6_IJNS7_ILi128EEENS7_ILi96EEENS7_ILi192EEEEEELi128ENS_6half_tEfNS_4arch4Sm90ELb0ELb1ELb1ELb1ELb1ELb1ELb0ELb1ELb1ELb1ELb0ELb0EEENS1_21CollectiveEpilogueFwdINS6_IJSA_SA_SB_EEES9_SE_SG_Li256ELb1ELb1ELb0ELb0EEENS1_36VarlenDynamicPersistentTileSchedulerILi128ELi96ELi256ELi128ELb0ELb1ELb1ELb1ELb0ELb1EEEEEEEEEvNT_6ParamsE,(.L_x_50 - _ZN7cutlass13device_kernelIN5flash11enable_sm90INS1_16FlashAttnFwdSm90INS1_25CollectiveMainloopFwdSm90ILi2EN4cute5tupleIJNS5_1CILi1EEES8_S8_EEENS6_IJNS7_ILi128EEENS7_ILi96EEENS7_ILi192EEEEEELi128ENS_6half_tEfNS_4arch4Sm90ELb0ELb1ELb1ELb1ELb1ELb1ELb0ELb1ELb1ELb1ELb0ELb0EEENS1_21CollectiveEpilogueFwdINS6_IJSA_SA_SB_EEES9_SE_SG_Li256ELb1ELb1ELb0ELb0EEENS1_36VarlenDynamicPersistentTileSchedulerILi128ELi96ELi256ELi128ELb0ELb1ELb1ELb1ELb0ELb1EEEEEEEEEvNT_6ParamsE)
        .other          _ZN7cutlass13device_kernelIN5flash11enable_sm90INS1_16FlashAttnFwdSm90INS1_25CollectiveMainloopFwdSm90ILi2EN4cute5tupleIJNS5_1CILi1EEES8_S8_EEENS6_IJNS7_ILi128EEENS7_ILi96EEENS7_ILi192EEEEEELi128ENS_6half_tEfNS_4arch4Sm90ELb0ELb1ELb1ELb1ELb1ELb1ELb0ELb1ELb1ELb1ELb0ELb0EEENS1_21CollectiveEpilogueFwdINS6_IJSA_SA_SB_EEES9_SE_SG_Li256ELb1ELb1ELb0ELb0EEENS1_36VarlenDynamicPersistentTileSchedulerILi128ELi96ELi256ELi128ELb0ELb1ELb1ELb1ELb0ELb1EEEEEEEEEvNT_6ParamsE,@"STO_CUDA_ENTRY STV_DEFAULT"
_ZN7cutlass13device_kernelIN5flash11enable_sm90INS1_16FlashAttnFwdSm90INS1_25CollectiveMainloopFwdSm90ILi2EN4cute5tupleIJNS5_1CILi1EEES8_S8_EEENS6_IJNS7_ILi128EEENS7_ILi96EEENS7_ILi192EEEEEELi128ENS_6half_tEfNS_4arch4Sm90ELb0ELb1ELb1ELb1ELb1ELb1ELb0ELb1ELb1ELb1ELb0ELb0EEENS1_21CollectiveEpilogueFwdINS6_IJSA_SA_SB_EEES9_SE_SG_Li256ELb1ELb1ELb0ELb0EEENS1_36VarlenDynamicPersistentTileSchedulerILi128ELi96ELi256ELi128ELb0ELb1ELb1ELb1ELb0ELb1EEEEEEEEEvNT_6ParamsE:
[----:B------:R-:W-:Y:S01]  /*0000*/  LDC R1, c[0x0][0x37c] ;  /* 0x0000df00ff017b82 */ /* 0x000fe20000000800 */
[----:B------:R-:W-:Y:S05]  /*0010*/  EXIT ;  /* 0x000000000000794d */ /* 0x000fea0003800000 */
.L_x_5:
        /* <DEDUP_REMOVED lines=14> */
.L_x_50:


//--------------------- .text._ZN7cutlass13device_kernelIN5flash11enable_sm90INS1_16FlashAttnFwdSm90INS1_25CollectiveMainloopFwdSm90ILi2EN4cute5tupleIJNS5_1CILi1EEES8_S8_EEENS6_IJNS7_ILi128EEENS7_ILi96EEENS7_ILi192EEEEEELi128ENS_6half_tEfNS_4arch4Sm90ELb1ELb0ELb1ELb0ELb1ELb0ELb0ELb1ELb1ELb1ELb0ELb0EEENS1_21CollectiveEpilogueFwdINS6_IJSA_SA_SB_EEES9_SE_SG_Li256ELb0ELb1ELb0ELb0EEENS1_30DynamicPersistentTileSchedulerILi256ELi128ELb0ELb1ELb1EEEEEEEEEvNT_6ParamsE --------------------------
	.section	.text._ZN7cutlass13device_kernelIN5flash11enable_sm90INS1_16FlashAttnFwdSm90INS1_25CollectiveMainloopFwdSm90ILi2EN4cute5tupleIJNS5_1CILi1EEES8_S8_EEENS6_IJNS7_ILi128EEENS7_ILi96EEENS7_ILi192EEEEEELi128ENS_6half_tEfNS_4arch4Sm90ELb1ELb0ELb1ELb0ELb1ELb0ELb0ELb1ELb1ELb1ELb0ELb0EEENS1_21CollectiveEpilogueFwdINS6_IJSA_SA_SB_EEES9_SE_SG_Li256ELb0ELb1ELb0ELb0EEENS1_30DynamicPersistentTileSchedulerILi256ELi128ELb0ELb1ELb1EEEEEEEEEvNT_6ParamsE,"ax",@progbits
	.align	128
.text._ZN7cutlass13device_kernelIN5flash11enable_sm90INS1_16FlashAttnFwdSm90INS1_25CollectiveMainloopFwdSm90ILi2EN4cute5tupleIJNS5_1CILi1EEES8_S8_EEENS6_IJNS7_ILi128EEENS7_ILi96EEENS7_ILi192EEEEEELi128ENS_6half_tEfNS_4arch4Sm90ELb1ELb0ELb1ELb0ELb1ELb0ELb0ELb1ELb1ELb1ELb0ELb0EEENS1_21CollectiveEpilogueFwdINS6_IJSA_SA_SB_EEES9_SE_SG_Li256ELb0ELb1ELb0ELb0EEENS1_30DynamicPersistentTileSchedulerILi256ELi128ELb0ELb1ELb1EEEEEEEEEvNT_6ParamsE:
        .type           _ZN7cutlass13device_kernelIN5flash11enable_sm90INS1_16FlashAttnFwdSm90INS1_25CollectiveMainloopFwdSm90ILi2EN4cute5tupleIJNS5_1CILi1EEES8_S8_EEENS6_IJNS7_ILi128EEENS7_ILi96EEENS7_ILi192EEEEEELi128ENS_6half_tEfNS_4arch4Sm90ELb1ELb0ELb1ELb0ELb1ELb0ELb0ELb1ELb1ELb1ELb0ELb0EEENS1_21CollectiveEpilogueFwdINS6_IJSA_SA_SB_EEES9_SE_SG_Li256ELb0ELb1ELb0ELb0EEENS1_30DynamicPersistentTileSchedulerILi256ELi128ELb0ELb1ELb1EEEEEEEEEvNT_6ParamsE,@function
        .size           _ZN7cutlass13device_kernelIN5flash11enable_sm90INS1_16FlashAttnFwdSm90INS1_25CollectiveMainloopFwdSm90ILi2EN4cute5tupleIJNS5_1CILi1EEES8_S8_EEENS6_IJNS7_ILi128EEENS7_ILi96EEENS7_ILi192EEEEEELi128ENS_6half_tEfNS_4arch4Sm90ELb1ELb0ELb1ELb0ELb1ELb0ELb0ELb1ELb1ELb1ELb0ELb0EEENS1_21CollectiveEpilogueFwdINS6_IJSA_SA_SB_EEES9_SE_SG_Li256ELb0ELb1ELb0ELb0EEENS1_30DynamicPersistentTileSchedulerILi256ELi128ELb0ELb1ELb1EEEEEEEEEvNT_6ParamsE,(.L_x_51 - _ZN7cutlass13device_kernelIN5flash11enable_sm90INS1_16FlashAttnFwdSm90INS1_25CollectiveMainloopFwdSm90ILi2EN4cute5tupleIJNS5_1CILi1EEES8_S8_EEENS6_IJNS7_ILi128EEENS7_ILi96EEENS7_ILi192EEEEEELi128ENS_6half_tEfNS_4arch4Sm90ELb1ELb0ELb1ELb0ELb1ELb0ELb0ELb1ELb1ELb1ELb0ELb0EEENS1_21CollectiveEpilogueFwdINS6_IJSA_SA_SB_EEES9_SE_SG_Li256ELb0ELb1ELb0ELb0EEENS1_30DynamicPersistentTileSchedulerILi256ELi128ELb0ELb1ELb1EEEEEEEEEvNT_6ParamsE)
        .other          _ZN7cutlass13device_kernelIN5flash11enable_sm90INS1_16FlashAttnFwdSm90INS1_25CollectiveMainloopFwdSm90ILi2EN4cute5tupleIJNS5_1CILi1EEES8_S8_EEENS6_IJNS7_ILi128EEENS7_ILi96EEENS7_ILi192EEEEEELi128ENS_6half_tEfNS_4arch4Sm90ELb1ELb0ELb1ELb0ELb1ELb0ELb0ELb1ELb1ELb1ELb0ELb0EEENS1_21CollectiveEpilogueFwdINS6_IJSA_SA_SB_EEES9_SE_SG_Li256ELb0ELb1ELb0ELb0EEENS1_30DynamicPersistentTileSchedulerILi256ELi128ELb0ELb1ELb1EEEEEEEEEvNT_6ParamsE,@"STO_CUDA_ENTRY STV_DEFAULT"
_ZN7cutlass13device_kernelIN5flash11enable_sm90INS1_16FlashAttnFwdSm90INS1_25CollectiveMainloopFwdSm90ILi2EN4cute5tupleIJNS5_1CILi1EEES8_S8_EEENS6_IJNS7_ILi128EEENS7_ILi96EEENS7_ILi192EEEEEELi128ENS_6half_tEfNS_4arch4Sm90ELb1ELb0ELb1ELb0ELb1ELb0ELb0ELb1ELb1ELb1ELb0ELb0EEENS1_21CollectiveEpilogueFwdINS6_IJSA_SA_SB_EEES9_SE_SG_Li256ELb0ELb1ELb0ELb0EEENS1_30DynamicPersistentTileSchedulerILi256ELi128ELb0ELb1ELb1EEEEEEEEEvNT_6ParamsE:
[----:B------:R-:W-:Y:S01]  /*0000*/  LDC R1, c[0x0][0x37c] ;  /* 0x0000df00ff017b82 */ /* 0x000fe20000000800 */
[----:B------:R-:W-:Y:S05]  /*0010*/  EXIT ;  /* 0x000000000000794d */ /* 0x000fea0003800000 */
.L_x_6:
        /* <DEDUP_REMOVED lines=14> */
.L_x_51:


//--------------------- .text._ZN7cutlass13device_kernelIN5flash11enable_sm90INS1_16FlashAttnFwdSm90INS1_25CollectiveMainloopFwdSm90ILi2EN4cute5tupleIJNS5_1CILi1EEES8_S8_EEENS6_IJNS7_ILi128EEENS7_ILi96EEENS7_ILi192EEEEEELi128ENS_6half_tEfNS_4arch4Sm90ELb1ELb0ELb1ELb1ELb1ELb0ELb0ELb1ELb1ELb1ELb0ELb0EEENS1_21CollectiveEpilogueFwdINS6_IJSA_SA_SB_EEES9_SE_SG_Li256ELb1ELb1ELb0ELb0EEENS1_36VarlenDynamicPersistentTileSchedulerILi128ELi96ELi256ELi128ELb0ELb1ELb1ELb1ELb1ELb1EEEEEEEEEvNT_6ParamsE --------------------------
	.section	.text._ZN7cutlass13device_kernelIN5flash11enable_sm90INS1_16FlashAttnFwdSm90INS1_25CollectiveMainloopFwdSm90ILi2EN4cute5tupleIJNS5_1CILi1EEES8_S8_EEENS6_IJNS7_ILi128EEENS7_ILi96EEENS7_ILi192EEEEEELi128ENS_6half_tEfNS_4arch4Sm90ELb1ELb0ELb1ELb1ELb1ELb0ELb0ELb1ELb1ELb1ELb0ELb0EEENS1_21CollectiveEpilogueFwdINS6_IJSA_SA_SB_EEES9_SE_SG_Li256ELb1ELb1ELb0ELb0EEENS1_36VarlenDynamicPersistentTileSchedulerILi128ELi96ELi256ELi128ELb0ELb1ELb1ELb1ELb1ELb1EEEEEEEEEvNT_6ParamsE,"ax",@progbits
	.align	128
.text._ZN7cutlass13device_kernelIN5flash11enable_sm90INS1_16FlashAttnFwdSm90INS1_25CollectiveMainloopFwdSm90ILi2EN4cute5tupleIJNS5_1CILi1EEES8_S8_EEENS6_IJNS7_ILi128EEENS7_ILi96EEENS7_ILi192EEEEEELi128ENS_6half_tEfNS_4arch4Sm90ELb1ELb0ELb1ELb1ELb1ELb0ELb0ELb1ELb1ELb1ELb0ELb0EEENS1_21CollectiveEpilogueFwdINS6_IJSA_SA_SB_EEES9_SE_SG_Li256ELb1ELb1ELb0ELb0EEENS1_36VarlenDynamicPersistentTileSchedulerILi128ELi96ELi256ELi128ELb0ELb1ELb1ELb1ELb1ELb1EEEEEEEEEvNT_6ParamsE:
        .type           _ZN7cutlass13device_kernelIN5flash11enable_sm90INS1_16FlashAttnFwdSm90INS1_25CollectiveMainloopFwdSm90ILi2EN4cute5tupleIJNS5_1CILi1EEES8_S8_EEENS6_IJNS7_ILi128EEENS7_ILi96EEENS7_ILi192EEEEEELi128ENS_6half_tEfNS_4arch4Sm90ELb1ELb0ELb1ELb1ELb1ELb0ELb0ELb1ELb1ELb1ELb0ELb0EEENS1_21CollectiveEpilogueFwdINS6_IJSA_SA_SB_EEES9_SE_SG_Li256ELb1ELb1ELb0ELb0EEENS1_36VarlenDynamicPersistentTileSchedulerILi128ELi96ELi256ELi128ELb0ELb1ELb1ELb1ELb1ELb1EEEEEEEEEvNT_6ParamsE,@function
        .size           _ZN7cutlass13device_kernelIN5flash11enable_sm90INS1_16FlashAttnFwdSm90INS1_25CollectiveMainloopFwdSm90ILi2EN4cute5tupleIJNS5_1CILi1EEES8_S8_EEENS6_IJNS7_ILi128EEENS7_ILi96EEENS7_ILi192EEEEEELi128ENS_6half_tEfNS_4arch4Sm90ELb1ELb0ELb1ELb1ELb1ELb0ELb0ELb1ELb1ELb1ELb0ELb0EEENS1_21CollectiveEpilogueFwdINS6_IJSA_SA_SB_EEES9_SE_SG_Li256ELb1ELb1ELb0ELb0EEENS1_36VarlenDynamicPersistentTileSchedulerILi128ELi96ELi256ELi128ELb0ELb1ELb1ELb1ELb1ELb1EEEEEEEEEvNT_6ParamsE,(.L_x_52 - _ZN7cutlass13device_kernelIN5flash11enable_sm90INS1_16FlashAttnFwdSm90INS1_25CollectiveMainloopFwdSm90ILi2EN4cute5tupleIJNS5_1CILi1EEES8_S8_EEENS6_IJNS7_ILi128EEENS7_ILi96EEENS7_ILi192EEEEEELi128ENS_6half_tEfNS_4arch4Sm90ELb1ELb0ELb1ELb1ELb1ELb0ELb0ELb1ELb1ELb1ELb0ELb0EEENS1_21CollectiveEpilogueFwdINS6_IJSA_SA_SB_EEES9_SE_SG_Li256ELb1ELb1ELb0ELb0EEENS1_36VarlenDynamicPersistentTileSchedulerILi128ELi96ELi256ELi128ELb0ELb1ELb1ELb1ELb1ELb1EEEEEEEEEvNT_6ParamsE)
        .other          _ZN7cutlass13device_kernelIN5flash11enable_sm90INS1_16FlashAttnFwdSm90INS1_25CollectiveMainloopFwdSm90ILi2EN4cute5tupleIJNS5_1CILi1EEES8_S8_EEENS6_IJNS7_ILi128EEENS7_ILi96EEENS7_ILi192EEEEEELi128ENS_6half_tEfNS_4arch4Sm90ELb1ELb0ELb1ELb1ELb1ELb0ELb0ELb1ELb1ELb1ELb0ELb0EEENS1_21CollectiveEpilogueFwdINS6_IJSA_SA_SB_EEES9_SE_SG_Li256ELb1ELb1ELb0ELb0EEENS1_36VarlenDynamicPersistentTileSchedulerILi128ELi96ELi256ELi128ELb0ELb1ELb1ELb1ELb1ELb1EEEEEEEEEvNT_6ParamsE,@"STO_CUDA_ENTRY STV_DEFAULT"
_ZN7cutlass13device_kernelIN5flash11enable_sm90INS1_16FlashAttnFwdSm90INS1_25CollectiveMainloopFwdSm90ILi2EN4cute5tupleIJNS5_1CILi1EEES8_S8_EEENS6_IJNS7_ILi128EEENS7_ILi96EEENS7_ILi192EEEEEELi128ENS_6half_tEfNS_4arch4Sm90ELb1ELb0ELb1ELb1ELb1ELb0ELb0ELb1ELb1ELb1ELb0ELb0EEENS1_21CollectiveEpilogueFwdINS6_IJSA_SA_SB_EEES9_SE_SG_Li256ELb1ELb1ELb0ELb0EEENS1_36VarlenDynamicPersistentTileSchedulerILi128ELi96ELi256ELi128ELb0ELb1ELb1ELb1ELb1ELb1EEEEEEEEEvNT_6ParamsE:
[----:B------:R-:W-:Y:S01]  /*0000*/  LDC R1, c[0x0][0x37c] ;  /* 0x0000df00ff017b82 */ /* 0x000fe20000000800 */
[----:B------:R-:W-:Y:S05]  /*0010*/  EXIT ;  /* 0x000000000000794d */ /* 0x000fea0003800000 */
.L_x_7:
        /* <DEDUP_REMOVED lines=14> */
.L_x_52:


//--------------------- .text._ZN7cutlass13device_kernelIN5flash11enable_sm90INS1_16FlashAttnFwdSm90INS1_25CollectiveMainloopFwdSm90ILi2EN4cute5tupleIJNS5_1CILi1EEES8_S8_EEENS6_IJNS7_ILi128EEENS7_ILi96EEENS7_ILi192EEEEEELi128ENS_6half_tEfNS_4arch4Sm90ELb1ELb0ELb1ELb1ELb1ELb1ELb0ELb1ELb1ELb1ELb0ELb0EEENS1_21CollectiveEpilogueFwdINS6_IJSA_SA_SB_EEES9_SE_SG_Li256ELb1ELb1ELb0ELb0EEENS1_36VarlenDynamicPersistentTileSchedulerILi128ELi96ELi256ELi128ELb0ELb1ELb1ELb1ELb1ELb1EEEEEEEEEvNT_6ParamsE --------------------------
	.section	.text._ZN7cutlass13device_kernelIN5flash11enable_sm90INS1_16FlashAttnFwdSm90INS1_25CollectiveMainloopFwdSm90ILi2EN4cute5tupleIJNS5_1CILi1EEES8_S8_EEENS6_IJNS7_ILi128EEENS7_ILi96EEENS7_ILi192EEEEEELi128ENS_6half_tEfNS_4arch4Sm90ELb1ELb0ELb1ELb1ELb1ELb1ELb0ELb1ELb1ELb1ELb0ELb0EEENS1_21CollectiveEpilogueFwdINS6_IJSA_SA_SB_EEES9_SE_SG_Li256ELb1ELb1ELb0ELb0EEENS1_36VarlenDynamicPersistentTileSchedulerILi128ELi96ELi256ELi128ELb0ELb1ELb1ELb1ELb1ELb1EEEEEEEEEvNT_6ParamsE,"ax",@progbits
	.align	128
.text._ZN7cutlass13device_kernelIN5flash11enable_sm90INS1_16FlashAttnFwdSm90INS1_25CollectiveMainloopFwdSm90ILi2EN4cute5tupleIJNS5_1CILi1EEES8_S8_EEENS6_IJNS7_ILi128EEENS7_ILi96EEENS7_ILi192EEEEEELi128ENS_6half_tEfNS_4arch4Sm90ELb1ELb0ELb1ELb1ELb1ELb1ELb0ELb1ELb1ELb1ELb0ELb0EEENS1_21CollectiveEpilogueFwdINS6_IJSA_SA_SB_EEES9_SE_SG_Li256ELb1ELb1ELb0ELb0EEENS1_36VarlenDynamicPersistentTileSchedulerILi128ELi96ELi256ELi128ELb0ELb1ELb1ELb1ELb1ELb1EEEEEEEEEvNT_6ParamsE:
        .type           _ZN7cutlass13device_kernelIN5flash11enable_sm90INS1_16FlashAttnFwdSm90INS1_25CollectiveMainloopFwdSm90ILi2EN4cute5tupleIJNS5_1CILi1EEES8_S8_EEENS6_IJNS7_ILi128EEENS7_ILi96EEENS7_ILi192EEEEEELi128ENS_6half_tEfNS_4arch4Sm90ELb1ELb0ELb1ELb1ELb1ELb1ELb0ELb1ELb1ELb1ELb0ELb0EEENS1_21CollectiveEpilogueFwdINS6_IJSA_SA_SB_EEES9_SE_SG_Li256ELb1ELb1ELb0ELb0EEENS1_36VarlenDynamicPersistentTileSchedulerILi128ELi96ELi256ELi128ELb0ELb1ELb1ELb1ELb1ELb1EEEEEEEEEvNT_6ParamsE,@function
        .size           _ZN7cutlass13device_kernelIN5flash11enable_sm90INS1_16FlashAttnFwdSm90INS1_25CollectiveMainloopFwdSm90ILi2EN4cute5tupleIJNS5_1CILi1EEES8_S8_EEENS6_IJNS7_ILi128EEENS7_ILi96EEENS7_ILi192EEEEEELi128ENS_6half_tEfNS_4arch4Sm90ELb1ELb0ELb1ELb1ELb1ELb1ELb0ELb1ELb1ELb1ELb0ELb0EEENS1_21CollectiveEpilogueFwdINS6_IJSA_SA_SB_EEES9_SE_SG_Li256ELb1ELb1ELb0ELb0EEENS1_36VarlenDynamicPersistentTileSchedulerILi128ELi96ELi256ELi128ELb0ELb1ELb1ELb1ELb1ELb1EEEEEEEEEvNT_6ParamsE,(.L_x_53 - _ZN7cutlass13device_kernelIN5flash11enable_sm90INS1_16FlashAttnFwdSm90INS1_25CollectiveMainloopFwdSm90ILi2EN4cute5tupleIJNS5_1CILi1EEES8_S8_EEENS6_IJNS7_ILi128EEENS7_ILi96EEENS7_ILi192EEEEEELi128ENS_6half_tEfNS_4arch4Sm90ELb1ELb0ELb1ELb1ELb1ELb1ELb0ELb1ELb1ELb1ELb0ELb0EEENS1_21CollectiveEpilogueFwdINS6_IJSA_SA_SB_EEES9_SE_SG_Li256ELb1ELb1ELb0ELb0EEENS1_36VarlenDynamicPersistentTileSchedulerILi128ELi96ELi256ELi128ELb0ELb1ELb1ELb1ELb1ELb1EEEEEEEEEvNT_6ParamsE)
        .other          _ZN7cutlass13device_kernelIN5flash11enable_sm90INS1_16FlashAttnFwdSm90INS1_25CollectiveMainloopFwdSm90ILi2EN4cute5tupleIJNS5_1CILi1EEES8_S8_EEENS6_IJNS7_ILi128EEENS7_ILi96EEENS7_ILi192EEEEEELi128ENS_6half_tEfNS_4arch4Sm90ELb1ELb0ELb1ELb1ELb1ELb1ELb0ELb1ELb1ELb1ELb0ELb0EEENS1_21CollectiveEpilogueFwdINS6_IJSA_SA_SB_EEES9_SE_SG_Li256ELb1ELb1ELb0ELb0EEENS1_36VarlenDynamicPersistentTileSchedulerILi128ELi96ELi256ELi128ELb0ELb1ELb1ELb1ELb1ELb1EEEEEEEEEvNT_6ParamsE,@"STO_CUDA_ENTRY STV_DEFAULT"
_ZN7cutlass13device_kernelIN5flash11enable_sm90INS1_16FlashAttnFwdSm90INS1_25CollectiveMainloopFwdSm90ILi2EN4cute5tupleIJNS5_1CILi1EEES8_S8_EEENS6_IJNS7_ILi128EEENS7_ILi96EEENS7_ILi192EEEEEELi128ENS_6half_tEfNS_4arch4Sm90ELb1ELb0ELb1ELb1ELb1ELb1ELb0ELb1ELb1ELb1ELb0ELb0EEENS1_21CollectiveEpilogueFwdINS6_IJSA_SA_SB_EEES9_SE_SG_Li256ELb1ELb1ELb0ELb0EEENS1_36VarlenDynamicPersistentTileSchedulerILi128ELi96ELi256ELi128ELb0ELb1ELb1ELb1ELb1ELb1EEEEEEEEEvNT_6ParamsE:
[----:B------:R-:W-:Y:S01]  /*0000*/  LDC R1, c[0x0][0x37c] ;  /* 0x0000df00ff017b82 */ /* 0x000fe20000000800 */
[----:B------:R-:W-:Y:S05]  /*0010*/  EXIT ;  /* 0x000000000000794d */ /* 0x000fea0003800000 */
.L_x_8:
        /* <DEDUP_REMOVED lines=14> */
.L_x_53:


//--------------------- .text._ZN7cutlass13device_kernelIN5flash11enable_sm90INS1_16FlashAttnFwdSm90INS1_25CollectiveMainloopFwdSm90ILi2EN4cute5tupleIJNS5_1CILi1EEES8_S8_EEENS6_IJNS7_ILi64EEESA_SA_EEELi512ENS_6half_tEfNS_4arch4Sm90ELb0ELb0ELb1ELb0ELb1ELb0ELb0ELb0ELb0ELb1ELb0ELb0EEENS1_21CollectiveEpilogueFwdINS6_IJSA_NS7_ILi512EEESA_EEES9_SC_SE_Li256ELb0ELb1ELb0ELb0EEENS1_29StaticPersistentTileSchedulerILb0EEEEEEEEEvNT_6ParamsE --------------------------
	.section	.text._ZN7cutlass13device_kernelIN5flash11enable_sm90INS1_16FlashAttnFwdSm90INS1_25CollectiveMainloopFwdSm90ILi2EN4cute5tupleIJNS5_1CILi1EEES8_S8_EEENS6_IJNS7_ILi64EEESA_SA_EEELi512ENS_6half_tEfNS_4arch4Sm90ELb0ELb0ELb1ELb0ELb1ELb0ELb0ELb0ELb0ELb1ELb0ELb0EEENS1_21CollectiveEpilogueFwdINS6_IJSA_NS7_ILi512EEESA_EEES9_SC_SE_Li256ELb0ELb1ELb0ELb0EEENS1_29StaticPersistentTileSchedulerILb0EEEEEEEEEvNT_6ParamsE,"ax",@progbits
	.align	128
.text._ZN7cutlass13device_kernelIN5flash11enable_sm90INS1_16FlashAttnFwdSm90INS1_25CollectiveMainloopFwdSm90ILi2EN4cute5tupleIJNS5_1CILi1EEES8_S8_EEENS6_IJNS7_ILi64EEESA_SA_EEELi512ENS_6half_tEfNS_4arch4Sm90ELb0ELb0ELb1ELb0ELb1ELb0ELb0ELb0ELb0ELb1ELb0ELb0EEENS1_21CollectiveEpilogueFwdINS6_IJSA_NS7_ILi512EEESA_EEES9_SC_SE_Li256ELb0ELb1ELb0ELb0EEENS1_29StaticPersistentTileSchedulerILb0EEEEEEEEEvNT_6ParamsE:
        .type           _ZN7cutlass13device_kernelIN5flash11enable_sm90INS1_16FlashAttnFwdSm90INS1_25CollectiveMainloopFwdSm90ILi2EN4cute5tupleIJNS5_1CILi1EEES8_S8_EEENS6_IJNS7_ILi64EEESA_SA_EEELi512ENS_6half_tEfNS_4arch4Sm90ELb0ELb0ELb1ELb0ELb1ELb0ELb0ELb0ELb0ELb1ELb0ELb0EEENS1_21CollectiveEpilogueFwdINS6_IJSA_NS7_ILi512EEESA_EEES9_SC_SE_Li256ELb0ELb1ELb0ELb0EEENS1_29StaticPersistentTileSchedulerILb0EEEEEEEEEvNT_6ParamsE,@function
        .size           _ZN7cutlass13device_kernelIN5flash11enable_sm90INS1_16FlashAttnFwdSm90INS1_25CollectiveMainloopFwdSm90ILi2EN4cute5tupleIJNS5_1CILi1EEES8_S8_EEENS6_IJNS7_ILi64EEESA_SA_EEELi512ENS_6half_tEfNS_4arch4Sm90ELb0ELb0ELb1ELb0ELb1ELb0ELb0ELb0ELb0ELb1ELb0ELb0EEENS1_21CollectiveEpilogueFwdINS6_IJSA_NS7_ILi512EEESA_EEES9_SC_SE_Li256ELb0ELb1ELb0ELb0EEENS1_29StaticPersistentTileSchedulerILb0EEEEEEEEEvNT_6ParamsE,(.L_x_54 - _ZN7cutlass13device_kernelIN5flash11enable_sm90INS1_16FlashAttnFwdSm90INS1_25CollectiveMainloopFwdSm90ILi2EN4cute5tupleIJNS5_1CILi1EEES8_S8_EEENS6_IJNS7_ILi64EEESA_SA_EEELi512ENS_6half_tEfNS_4arch4Sm90ELb0ELb0ELb1ELb0ELb1ELb0ELb0ELb0ELb0ELb1ELb0ELb0EEENS1_21CollectiveEpilogueFwdINS6_IJSA_NS7_ILi512EEESA_EEES9_SC_SE_Li256ELb0ELb1ELb0ELb0EEENS1_29StaticPersistentTileSchedulerILb0EEEEEEEEEvNT_6ParamsE)
        .other          _ZN7cutlass13device_kernelIN5flash11enable_sm90INS1_16FlashAttnFwdSm90INS1_25CollectiveMainloopFwdSm90ILi2EN4cute5tupleIJNS5_1CILi1EEES8_S8_EEENS6_IJNS7_ILi64EEESA_SA_EEELi512ENS_6half_tEfNS_4arch4Sm90ELb0ELb0ELb1ELb0ELb1ELb0ELb0ELb0ELb0ELb1ELb0ELb0EEENS1_21CollectiveEpilogueFwdINS6_IJSA_NS7_ILi512EEESA_EEES9_SC_SE_Li256ELb0ELb1ELb0ELb0EEENS1_29StaticPersistentTileSchedulerILb0EEEEEEEEEvNT_6ParamsE,@"STO_CUDA_ENTRY STV_DEFAULT"
_ZN7cutlass13device_kernelIN5flash11enable_sm90INS1_16FlashAttnFwdSm90INS1_25CollectiveMainloopFwdSm90ILi2EN4cute5tupleIJNS5_1CILi1EEES8_S8_EEENS6_IJNS7_ILi64EEESA_SA_EEELi512ENS_6half_tEfNS_4arch4Sm90ELb0ELb0ELb1ELb0ELb1ELb0ELb0ELb0ELb0ELb1ELb0ELb0EEENS1_21CollectiveEpilogueFwdINS6_IJSA_NS7_ILi512EEESA_EEES9_SC_SE_Li256ELb0ELb1ELb0ELb0EEENS1_29StaticPersistentTileSchedulerILb0EEEEEEEEEvNT_6ParamsE:
[----:B------:R-:W-:Y:S01]  /*0000*/  LDC R1, c[0x0][0x37c] ;  /* 0x0000df00ff017b82 */ /* 0x000fe20000000800 */
[----:B------:R-:W-:Y:S05]  /*0010*/  EXIT ;  /* 0x000000000000794d */ /* 0x000fea0003800000 */
.L_x_9:
        /* <DEDUP_REMOVED lines=14> */
.L_x_54:


//--------------------- .text._ZN7cutlass13device_kernelIN5flash11enable_sm90INS1_16FlashAttnFwdSm90INS1_25CollectiveMainloopFwdSm90ILi2EN4cute5tupleIJNS5_1CILi1EEES8_S8_EEENS6_IJNS7_ILi64EEESA_SA_EEELi512ENS_6half_tEfNS_4arch4Sm90ELb0ELb0ELb1ELb0ELb1ELb0ELb1ELb0ELb0ELb1ELb0ELb0EEENS1_21CollectiveEpilogueFwdINS6_IJSA_NS7_ILi512EEESA_EEES9_SC_SE_Li256ELb0ELb1ELb0ELb0EEENS1_29StaticPersistentTileSchedulerILb0EEEEEEEEEvNT_6ParamsE --------------------------
	.section	.text._ZN7cutlass13device_kernelIN5flash11enable_sm90INS1_16FlashAttnFwdSm90INS1_25CollectiveMainloopFwdSm90ILi2EN4cute5tupleIJNS5_1CILi1EEES8_S8_EEENS6_IJNS7_ILi64EEESA_SA_EEELi512ENS_6half_tEfNS_4arch4Sm90ELb0ELb0ELb1ELb0ELb1ELb0ELb1ELb0ELb0ELb1ELb0ELb0EEENS1_21CollectiveEpilogueFwdINS6_IJSA_NS7_ILi512EEESA_EEES9_SC_SE_Li256ELb0ELb1ELb0ELb0EEENS1_29StaticPersistentTileSchedulerILb0EEEEEEEEEvNT_6ParamsE,"ax",@progbits
	.align	128
.text._ZN7cutlass13device_kernelIN5flash11enable_sm90INS1_16FlashAttnFwdSm90INS1_25CollectiveMainloopFwdSm90ILi2EN4cute5tupleIJNS5_1CILi1EEES8_S8_EEENS6_IJNS7_ILi64EEESA_SA_EEELi512ENS_6half_tEfNS_4arch4Sm90ELb0ELb0ELb1ELb0ELb1ELb0ELb1ELb0ELb0ELb1ELb0ELb0EEENS1_21CollectiveEpilogueFwdINS6_IJSA_NS7_ILi512EEESA_EEES9_SC_SE_Li256ELb0ELb1ELb0ELb0EEENS1_29StaticPersistentTileSchedulerILb0EEEEEEEEEvNT_6ParamsE:
        .type           _ZN7cutlass13device_kernelIN5flash11enable_sm90INS1_16FlashAttnFwdSm90INS1_25CollectiveMainloopFwdSm90ILi2EN4cute5tupleIJNS5_1CILi1EEES8_S8_EEENS6_IJNS7_ILi64EEESA_SA_EEELi512ENS_6half_tEfNS_4arch4Sm90ELb0ELb0ELb1ELb0ELb1ELb0ELb1ELb0ELb0ELb1ELb0ELb0EEENS1_21CollectiveEpilogueFwdINS6_IJSA_NS7_ILi512EEESA_EEES9_SC_SE_Li256ELb0ELb1ELb0ELb0EEENS1_29StaticPersistentTileSchedulerILb0EEEEEEEEEvNT_6ParamsE,@function
        .size           _ZN7cutlass13device_kernelIN5flash11enable_sm90INS1_16FlashAttnFwdSm90INS1_25CollectiveMainloopFwdSm90ILi2EN4cute5tupleIJNS5_1CILi1EEES8_S8_EEENS6_IJNS7_ILi64EEESA_SA_EEELi512ENS_6half_tEfNS_4arch4Sm90ELb0ELb0ELb1ELb0ELb1ELb0ELb1ELb0ELb0ELb1ELb0ELb0EEENS1_21CollectiveEpilogueFwdINS6_IJSA_NS7_ILi512EEESA_EEES9_SC_SE_Li256ELb0ELb1ELb0ELb0EEENS1_29StaticPersistentTileSchedulerILb0EEEEEEEEEvNT_6ParamsE,(.L_x_55 - _ZN7cutlass13device_kernelIN5flash11enable_sm90INS1_16FlashAttnFwdSm90INS1_25CollectiveMainloopFwdSm90ILi2EN4cute5tupleIJNS5_1CILi1EEES8_S8_EEENS6_IJNS7_ILi64EEESA_SA_EEELi512ENS_6half_tEfNS_4arch4Sm90ELb0ELb0ELb1ELb0ELb1ELb0ELb1ELb0ELb0ELb1ELb0ELb0EEENS1_21CollectiveEpilogueFwdINS6_IJSA_NS7_ILi512EEESA_EEES9_SC_SE_Li256ELb0ELb1ELb0ELb0EEENS1_29StaticPersistentTileSchedulerILb0EEEEEEEEEvNT_6ParamsE)
        .other          _ZN7cutlass13device_kernelIN5flash11enable_sm90INS1_16FlashAttnFwdSm90INS1_25CollectiveMainloopFwdSm90ILi2EN4cute5tupleIJNS5_1CILi1EEES8_S8_EEENS6_IJNS7_ILi64EEESA_SA_EEELi512ENS_6half_tEfNS_4arch4Sm90ELb0ELb0ELb1ELb0ELb1ELb0ELb1ELb0ELb0ELb1ELb0ELb0EEENS1_21CollectiveEpilogueFwdINS6_IJSA_NS7_ILi512EEESA_EEES9_SC_SE_Li256ELb0ELb1ELb0ELb0EEENS1_29StaticPersistentTileSchedulerILb0EEEEEEEEEvNT_6ParamsE,@"STO_CUDA_ENTRY STV_DEFAULT"
_ZN7cutlass13device_kernelIN5flash11enable_sm90INS1_16FlashAttnFwdSm90INS1_25CollectiveMainloopFwdSm90ILi2EN4cute5tupleIJNS5_1CILi1EEES8_S8_EEENS6_IJNS7_ILi64EEESA_SA_EEELi512ENS_6half_tEfNS_4arch4Sm90ELb0ELb0ELb1ELb0ELb1ELb0ELb1ELb0ELb0ELb1ELb0ELb0EEENS1_21CollectiveEpilogueFwdINS6_IJSA_NS7_ILi512EEESA_EEES9_SC_SE_Li256ELb0ELb1ELb0ELb0EEENS1_29StaticPersistentTileSchedulerILb0EEEEEEEEEvNT_6ParamsE:
[----:B------:R-:W-:Y:S01]  /*0000*/  LDC R1, c[0x0][0x37c] ;  /* 0x0000df00ff017b82 */ /* 0x000fe20000000800 */
[----:B------:R-:W-:Y:S05]  /*0010*/  EXIT ;  /* 0x000000000000794d */ /* 0x000fea0003800000 */
.L_x_10:
        /* <DEDUP_REMOVED lines=14> */
.L_x_55:


//--------------------- .text._ZN7cutlass13device_kernelIN5flash11enable_sm90INS1_16FlashAttnFwdSm90INS1_25CollectiveMainloopFwdSm90ILi2EN4cute5tupleIJNS5_1CILi1EEES8_S8_EEENS6_IJNS7_ILi64EEESA_SA_EEELi512ENS_6half_tEfNS_4arch4Sm90ELb0ELb0ELb1ELb1ELb1ELb0ELb0ELb0ELb0ELb1ELb0ELb0EEENS1_21CollectiveEpilogueFwdINS6_IJSA_NS7_ILi512EEESA_EEES9_SC_SE_Li256ELb1ELb1ELb0ELb0EEENS1_36VarlenDynamicPersistentTileSchedulerILi64ELi64ELi256ELi128ELb0ELb1ELb1ELb0ELb1ELb1EEEEEEEEEvNT_6ParamsE --------------------------
	.section	.text._ZN7cutlass13device_kernelIN5flash11enable_sm90INS1_16FlashAttnFwdSm90INS1_25CollectiveMainloopFwdSm90ILi2EN4cute5tupleIJNS5_1CILi1EEES8_S8_EEENS6_IJNS7_ILi64EEESA_SA_EEELi512ENS_6half_tEfNS_4arch4Sm90ELb0ELb0ELb1ELb1ELb1ELb0ELb0ELb0ELb0ELb1ELb0ELb0EEENS1_21CollectiveEpilogueFwdINS6_IJSA_NS7_ILi512EEESA_EEES9_SC_SE_Li256ELb1ELb1ELb0ELb0EEENS1_36VarlenDynamicPersistentTileSchedulerILi64ELi64ELi256ELi128ELb0ELb1ELb1ELb0ELb1ELb1EEEEEEEEEvNT_6ParamsE,"ax",@progbits
	.align	128
.text._ZN7cutlass13device_kernelIN5flash11enable_sm90INS1_16FlashAttnFwdSm90INS1_25CollectiveMainloopFwdSm90ILi2EN4cute5tupleIJNS5_1CILi1EEES8_S8_EEENS6_IJNS7_ILi64EEESA_SA_EEELi512ENS_6half_tEfNS_4arch4Sm90ELb0ELb0ELb1ELb1ELb1ELb0ELb0ELb0ELb0ELb1ELb0ELb0EEENS1_21CollectiveEpilogueFwdINS6_IJSA_NS7_ILi512EEESA_EEES9_SC_SE_Li256ELb1ELb1ELb0ELb0EEENS1_36VarlenDynamicPersistentTileSchedulerILi64ELi64ELi256ELi128ELb0ELb1ELb1ELb0ELb1ELb1EEEEEEEEEvNT_6ParamsE:
        .type           _ZN7cutlass13device_kernelIN5flash11enable_sm90INS1_16FlashAttnFwdSm90INS1_25CollectiveMainloopFwdSm90ILi2EN4cute5tupleIJNS5_1CILi1EEES8_S8_EEENS6_IJNS7_ILi64EEESA_SA_EEELi512ENS_6half_tEfNS_4arch4Sm90ELb0ELb0ELb1ELb1ELb1ELb0ELb0ELb0ELb0ELb1ELb0ELb0EEENS1_21CollectiveEpilogueFwdINS6_IJSA_NS7_ILi512EEESA_EEES9_SC_SE_Li256ELb1ELb1ELb0ELb0EEENS1_36VarlenDynamicPersistentTileSchedulerILi64ELi64ELi256ELi128ELb0ELb1ELb1ELb0ELb1ELb1EEEEEEEEEvNT_6ParamsE,@function
        .size           _ZN7cutlass13device_kernelIN5flash11enable_sm90INS1_16FlashAttnFwdSm90INS1_25CollectiveMainloopFwdSm90ILi2EN4cute5tupleIJNS5_1CILi1EEES8_S8_EEENS6_IJNS7_ILi64EEESA_SA_EEELi512ENS_6half_tEfNS_4arch4Sm90ELb0ELb0ELb1ELb1ELb1ELb0ELb0ELb0ELb0ELb1ELb0ELb0EEENS1_21CollectiveEpilogueFwdINS6_IJSA_NS7_ILi512EEESA_EEES9_SC_SE_Li256ELb1ELb1ELb0ELb0EEENS1_36VarlenDynamicPersistentTileSchedulerILi64ELi64ELi256ELi128ELb0ELb1ELb1ELb0ELb1ELb1EEEEEEEEEvNT_6ParamsE,(.L_x_56 - _ZN7cutlass13device_kernelIN5flash11enable_sm90INS1_16FlashAttnFwdSm90INS1_25CollectiveMainloopFwdSm90ILi2EN4cute5tupleIJNS5_1CILi1EEES8_S8_EEENS6_IJNS7_ILi64EEESA_SA_EEELi512ENS_6half_tEfNS_4arch4Sm90ELb0ELb0ELb1ELb1ELb1ELb0ELb0ELb0ELb0ELb1ELb0ELb0EEENS1_21CollectiveEpilogueFwdINS6_IJSA_NS7_ILi512EEESA_EEES9_SC_SE_Li256ELb1ELb1ELb0ELb0EEENS1_36VarlenDynamicPersistentTileSchedulerILi64ELi64ELi256ELi128ELb0ELb1ELb1ELb0ELb1ELb1EEEEEEEEEvNT_6ParamsE)
        .other          _ZN7cutlass13device_kernelIN5flash11enable_sm90INS1_16FlashAttnFwdSm90INS1_25CollectiveMainloopFwdSm90ILi2EN4cute5tupleIJNS5_1CILi1EEES8_S8_EEENS6_IJNS7_ILi64EEESA_SA_EEELi512ENS_6half_tEfNS_4arch4Sm90ELb0ELb0ELb1ELb1ELb1ELb0ELb0ELb0ELb0ELb1ELb0ELb0EEENS1_21CollectiveEpilogueFwdINS6_IJSA_NS7_ILi512EEESA_EEES9_SC_SE_Li256ELb1ELb1ELb0ELb0EEENS1_36VarlenDynamicPersistentTileSchedulerILi64ELi64ELi256ELi128ELb0ELb1ELb1ELb0ELb1ELb1EEEEEEEEEvNT_6ParamsE,@"STO_CUDA_ENTRY STV_DEFAULT"
_ZN7cutlass13device_kernelIN5flash11enable_sm90INS1_16FlashAttnFwdSm90INS1_25CollectiveMainloopFwdSm90ILi2EN4cute5tupleIJNS5_1CILi1EEES8_S8_EEENS6_IJNS7_ILi64EEESA_SA_EEELi512ENS_6half_tEfNS_4arch4Sm90ELb0ELb0ELb1ELb1ELb1ELb0ELb0ELb0ELb0ELb1ELb0ELb0EEENS1_21CollectiveEpilogueFwdINS6_IJSA_NS7_ILi512EEESA_EEES9_SC_SE_Li256ELb1ELb1ELb0ELb0EEENS1_36VarlenDynamicPersistentTileSchedulerILi64ELi64ELi256ELi128ELb0ELb1ELb1ELb0ELb1ELb1EEEEEEEEEvNT_6ParamsE:
[----:B------:R-:W-:Y:S01]  /*0000*/  LDC R1, c[0x0][0x37c] ;  /* 0x0000df00ff017b82 */ /* 0x000fe20000000800 */
[----:B------:R-:W-:Y:S05]  /*0010*/  EXIT ;  /* 0x000000000000794d */ /* 0x000fea0003800000 */
.L_x_11:
        /* <DEDUP_REMOVED lines=14> */
.L_x_56:


//--------------------- .text._ZN7cutlass13device_kernelIN5flash11enable_sm90INS1_16FlashAttnFwdSm90INS1_25CollectiveMainloopFwdSm90ILi2EN4cute5tupleIJNS5_1CILi1EEES8_S8_EEENS6_IJNS7_ILi64EEESA_SA_EEELi512ENS_6half_tEfNS_4arch4Sm90ELb0ELb0ELb1ELb1ELb1ELb1ELb0ELb0ELb0ELb1ELb0ELb0EEENS1_21CollectiveEpilogueFwdINS6_IJSA_NS7_ILi512EEESA_EEES9_SC_SE_Li256ELb1ELb1ELb0ELb0EEENS1_36VarlenDynamicPersistentTileSchedulerILi64ELi64ELi256ELi128ELb0ELb1ELb1ELb0ELb1ELb1EEEEEEEEEvNT_6ParamsE --------------------------
	.section	.text._ZN7cutlass13device_kernelIN5flash11enable_sm90INS1_16FlashAttnFwdSm90INS1_25CollectiveMainloopFwdSm90ILi2EN4cute5tupleIJNS5_1CILi1EEES8_S8_EEENS6_IJNS7_ILi64EEESA_SA_EEELi512ENS_6half_tEfNS_4arch4Sm90ELb0ELb0ELb1ELb1ELb1ELb1ELb0ELb0ELb0ELb1ELb0ELb0EEENS1_21CollectiveEpilogueFwdINS6_IJSA_NS7_ILi512EEESA_EEES9_SC_SE_Li256ELb1ELb1ELb0ELb0EEENS1_36VarlenDynamicPersistentTileSchedulerILi64ELi64ELi256ELi128ELb0ELb1ELb1ELb0ELb1ELb1EEEEEEEEEvNT_6ParamsE,"ax",@progbits
	.align	128
.text._ZN7cutlass13device_kernelIN5flash11enable_sm90INS1_16FlashAttnFwdSm90INS1_25CollectiveMainloopFwdSm90ILi2EN4cute5tupleIJNS5_1CILi1EEES8_S8_EEENS6_IJNS7_ILi64EEESA_SA_EEELi512ENS_6half_tEfNS_4arch4Sm90ELb0ELb0ELb1ELb1ELb1ELb1ELb0ELb0ELb0ELb1ELb0ELb0EEENS1_21CollectiveEpilogueFwdINS6_IJSA_NS7_ILi512EEESA_EEES9_SC_SE_Li256ELb1ELb1ELb0ELb0EEENS1_36VarlenDynamicPersistentTileSchedulerILi64ELi64ELi256ELi128ELb0ELb1ELb1ELb0ELb1ELb1EEEEEEEEEvNT_6ParamsE:
        .type           _ZN7cutlass13device_kernelIN5flash11enable_sm90INS1_16FlashAttnFwdSm90INS1_25CollectiveMainloopFwdSm90ILi2EN4cute5tupleIJNS5_1CILi1EEES8_S8_EEENS6_IJNS7_ILi64EEESA_SA_EEELi512ENS_6half_tEfNS_4arch4Sm90ELb0ELb0ELb1ELb1ELb1ELb1ELb0ELb0ELb0ELb1ELb0ELb0EEENS1_21CollectiveEpilogueFwdINS6_IJSA_NS7_ILi512EEESA_EEES9_SC_SE_Li256ELb1ELb1ELb0ELb0EEENS1_36VarlenDynamicPersistentTileSchedulerILi64ELi64ELi256ELi128ELb0ELb1ELb1ELb0ELb1ELb1EEEEEEEEEvNT_6ParamsE,@function
        .size           _ZN7cutlass13device_kernelIN5flash11enable_sm90INS1_16FlashAttnFwdSm90INS1_25CollectiveMainloopFwdSm90ILi2EN4cute5tupleIJNS5_1CILi1EEES8_S8_EEENS6_IJNS7_ILi64EEESA_SA_EEELi512ENS_6half_tEfNS_4arch4Sm90ELb0ELb0ELb1ELb1ELb1ELb1ELb0ELb0ELb0ELb1ELb0ELb0EEENS1_21CollectiveEpilogueFwdINS6_IJSA_NS7_ILi512EEESA_EEES9_SC_SE_Li256ELb1ELb1ELb0ELb0EEENS1_36VarlenDynamicPersistentTileSchedulerILi64ELi64ELi256ELi128ELb0ELb1ELb1ELb0ELb1ELb1EEEEEEEEEvNT_6ParamsE,(.L_x_57 - _ZN7cutlass13device_kernelIN5flash11enable_sm90INS1_16FlashAttnFwdSm90INS1_25CollectiveMainloopFwdSm90ILi2EN4cute5tupleIJNS5_1CILi1EEES8_S8_EEENS6_IJNS7_ILi64EEESA_SA_EEELi512ENS_6half_tEfNS_4arch4Sm90ELb0ELb0ELb1ELb1ELb1ELb1ELb0ELb0ELb0ELb1ELb0ELb0EEENS1_21CollectiveEpilogueFwdINS6_IJSA_NS7_ILi512EEESA_EEES9_SC_SE_Li256ELb1ELb1ELb0ELb0EEENS1_36VarlenDynamicPersistentTileSchedulerILi64ELi64ELi256ELi128ELb0ELb1ELb1ELb0ELb1ELb1EEEEEEEEEvNT_6ParamsE)
        .other          _ZN7cutlass13device_kernelIN5flash11enable_sm90INS1_16FlashAttnFwdSm90INS1_25CollectiveMainloopFwdSm90ILi2EN4cute5tupleIJNS5_1CILi1EEES8_S8_EEENS6_IJNS7_ILi64EEESA_SA_EEELi512ENS_6half_tEfNS_4arch4Sm90ELb0ELb0ELb1ELb1ELb1ELb1ELb0ELb0ELb0ELb1ELb0ELb0EEENS1_21CollectiveEpilogueFwdINS6_IJSA_NS7_ILi512EEESA_EEES9_SC_SE_Li256ELb1ELb1ELb0ELb0EEENS1_36VarlenDynamicPersistentTileSchedulerILi64ELi64ELi256ELi128ELb0ELb1ELb1ELb0ELb1ELb1EEEEEEEEEvNT_6ParamsE,@"STO_CUDA_ENTRY STV_DEFAULT"
_ZN7cutlass13device_kernelIN5flash11enable_sm90INS1_16FlashAttnFwdSm90INS1_25CollectiveMainloopFwdSm90ILi2EN4cute5tupleIJNS5_1CILi1EEES8_S8_EEENS6_IJNS7_ILi64EEESA_SA_EEELi512ENS_6half_tEfNS_4arch4Sm90ELb0ELb0ELb1ELb1ELb1ELb1ELb0ELb0ELb0ELb1ELb0ELb0EEENS1_21CollectiveEpilogueFwdINS6_IJSA_NS7_ILi512EEESA_EEES9_SC_SE_Li256ELb1ELb1ELb0ELb0EEENS1_36VarlenDynamicPersistentTileSchedulerILi64ELi64ELi256ELi128ELb0ELb1ELb1ELb0ELb1ELb1EEEEEEEEEvNT_6ParamsE:
[----:B------:R-:W-:Y:S01]  /*0000*/  LDC R1, c[0x0][0x37c] ;  /* 0x0000df00ff017b82 */ /* 0x000fe20000000800 */
[----:B------:R-:W-:Y:S05]  /*0010*/  EXIT ;  /* 0x000000000000794d */ /* 0x000fea0003800000 */
.L_x_12:
        /* <DEDUP_REMOVED lines=14> */
.L_x_57:


//--------------------- .text._ZN7cutlass13device_kernelIN5flash11enable_sm90INS1_16FlashAttnFwdSm90INS1_25CollectiveMainloopFwdSm90ILi2EN4cute5tupleIJNS5_1CILi1EEES8_S8_EEENS6_IJNS7_ILi64EEESA_SA_EEELi512ENS_6half_tEfNS_4arch4Sm90ELb0ELb0ELb1ELb1ELb1ELb0ELb1ELb0ELb0ELb1ELb0ELb0EEENS1_21CollectiveEpilogueFwdINS6_IJSA_NS7_ILi512EEESA_EEES9_SC_SE_Li256ELb1ELb1ELb0ELb0EEENS1_36VarlenDynamicPersistentTileSchedulerILi64ELi64ELi256ELi128ELb0ELb1ELb1ELb0ELb1ELb1EEEEEEEEEvNT_6ParamsE --------------------------
	.section	.text._ZN7cutlass13device_kernelIN5flash11enable_sm90INS1_16FlashAttnFwdSm90INS1_25CollectiveMainloopFwdSm90ILi2EN4cute5tupleIJNS5_1CILi1EEES8_S8_EEENS6_IJNS7_ILi64EEESA_SA_EEELi512ENS_6half_tEfNS_4arch4Sm90ELb0ELb0ELb1ELb1ELb1ELb0ELb1ELb0ELb0ELb1ELb0ELb0EEENS1_21CollectiveEpilogueFwdINS6_IJSA_NS7_ILi512EEESA_EEES9_SC_SE_Li256ELb1ELb1ELb0ELb0EEENS1_36VarlenDynamicPersistentTileSchedulerILi64ELi64ELi256ELi128ELb0ELb1ELb1ELb0ELb1ELb1EEEEEEEEEvNT_6ParamsE,"ax",@progbits
	.align	128
.text._ZN7cutlass13device_kernelIN5flash11enable_sm90INS1_16FlashAttnFwdSm90INS1_25CollectiveMainloopFwdSm90ILi2EN4cute5tupleIJNS5_1CILi1EEES8_S8_EEENS6_IJNS7_ILi64EEESA_SA_EEELi512ENS_6half_tEfNS_4arch4Sm90ELb0ELb0ELb1ELb1ELb1ELb0ELb1ELb0ELb0ELb1ELb0ELb0EEENS1_21CollectiveEpilogueFwdINS6_IJSA_NS7_ILi512EEESA_EEES9_SC_SE_Li256ELb1ELb1ELb0ELb0EEENS1_36VarlenDynamicPersistentTileSchedulerILi64ELi64ELi256ELi128ELb0ELb1ELb1ELb0ELb1ELb1EEEEEEEEEvNT_6ParamsE:
        .type           _ZN7cutlass13device_kernelIN5flash11enable_sm90INS1_16FlashAttnFwdSm90INS1_25CollectiveMainloopFwdSm90ILi2EN4cute5tupleIJNS5_1CILi1EEES8_S8_EEENS6_IJNS7_ILi64EEESA_SA_EEELi512ENS_6half_tEfNS_4arch4Sm90ELb0ELb0ELb1ELb1ELb1ELb0ELb1ELb0ELb0ELb1ELb0ELb0EEENS1_21CollectiveEpilogueFwdINS6_IJSA_NS7_ILi512EEESA_EEES9_SC_SE_Li256ELb1ELb1ELb0ELb0EEENS1_36VarlenDynamicPersistentTileSchedulerILi64ELi64ELi256ELi128ELb0ELb1ELb1ELb0ELb1ELb1EEEEEEEEEvNT_6ParamsE,@function
        .size           _ZN7cutlass13device_kernelIN5flash11enable_sm90INS1_16FlashAttnFwdSm90INS1_25CollectiveMainloopFwdSm90ILi2EN4cute5tupleIJNS5_1CILi1EEES8_S8_EEENS6_IJNS7_ILi64EEESA_SA_EEELi512ENS_6half_tEfNS_4arch4Sm90ELb0ELb0ELb1ELb1ELb1ELb0ELb1ELb0ELb0ELb1ELb0ELb0EEENS1_21CollectiveEpilogueFwdINS6_IJSA_NS7_ILi512EEESA_EEES9_SC_SE_Li256ELb1ELb1ELb0ELb0EEENS1_36VarlenDynamicPersistentTileSchedulerILi64ELi64ELi256ELi128ELb0ELb1ELb1ELb0ELb1ELb1EEEEEEEEEvNT_6ParamsE,(.L_x_58 - _ZN7cutlass13device_kernelIN5flash11enable_sm90INS1_16FlashAttnFwdSm90INS1_25CollectiveMainloopFwdSm90ILi2EN4cute5tupleIJNS5_1CILi1EEES8_S8_EEENS6_IJNS7_ILi64EEESA_SA_EEELi512ENS_6half_tEfNS_4arch4Sm90ELb0ELb0ELb1ELb1ELb1ELb0ELb1ELb0ELb0ELb1ELb0ELb0EEENS1_21CollectiveEpilogueFwdINS6_IJSA_NS7_ILi512EEESA_EEES9_SC_SE_Li256ELb1ELb1ELb0ELb0EEENS1_36VarlenDynamicPersistentTileSchedulerILi64ELi64ELi256ELi128ELb0ELb1ELb1ELb0ELb1ELb1EEEEEEEEEvNT_6ParamsE)
        .other          _ZN7cutlass13device_kernelIN5flash11enable_sm90INS1_16FlashAttnFwdSm90INS1_25CollectiveMainloopFwdSm90ILi2EN4cute5tupleIJNS5_1CILi1EEES8_S8_EEENS6_IJNS7_ILi64EEESA_SA_EEELi512ENS_6half_tEfNS_4arch4Sm90ELb0ELb0ELb1ELb1ELb1ELb0ELb1ELb0ELb0ELb1ELb0ELb0EEENS1_21CollectiveEpilogueFwdINS6_IJSA_NS7_ILi512EEESA_EEES9_SC_SE_Li256ELb1ELb1ELb0ELb0EEENS1_36VarlenDynamicPersistentTileSchedulerILi64ELi64ELi256ELi128ELb0ELb1ELb1ELb0ELb1ELb1EEEEEEEEEvNT_6ParamsE,@"STO_CUDA_ENTRY STV_DEFAULT"
_ZN7cutlass13device_kernelIN5flash11enable_sm90INS1_16FlashAttnFwdSm90INS1_25CollectiveMainloopFwdSm90ILi2EN4cute5tupleIJNS5_1CILi1EEES8_S8_EEENS6_IJNS7_ILi64EEESA_SA_EEELi512ENS_6half_tEfNS_4arch4Sm90ELb0ELb0ELb1ELb1ELb1ELb0ELb1ELb0ELb0ELb1ELb0ELb0EEENS1_21CollectiveEpilogueFwdINS6_IJSA_NS7_ILi512EEESA_EEES9_SC_SE_Li256ELb1ELb1ELb0ELb0EEENS1_36VarlenDynamicPersistentTileSchedulerILi64ELi64ELi256ELi128ELb0ELb1ELb1ELb0ELb1ELb1EEEEEEEEEvNT_6ParamsE:
[----:B------:R-:W-:Y:S01]  /*0000*/  LDC R1, c[0x0][0x37c] ;  /* 0x0000df00ff017b82 */ /* 0x000fe20000000800 */
[----:B------:R-:W-:Y:S05]  /*0010*/  EXIT ;  /* 0x000000000000794d */ /* 0x000fea0003800000 */
.L_x_13:
        /* <DEDUP_REMOVED lines=14> */
.L_x_58:


//--------------------- .text._ZN7cutlass13device_kernelIN5flash11enable_sm90INS1_16FlashAttnFwdSm90INS1_25CollectiveMainloopFwdSm90ILi2EN4cute5tupleIJNS5_1CILi1EEES8_S8_EEENS6_IJNS7_ILi64EEESA_SA_EEELi512ENS_6half_tEfNS_4arch4Sm90ELb0ELb0ELb1ELb1ELb1ELb1ELb1ELb0ELb0ELb1ELb0ELb0EEENS1_21CollectiveEpilogueFwdINS6_IJSA_NS7_ILi512EEESA_EEES9_SC_SE_Li256ELb1ELb1ELb0ELb0EEENS1_36VarlenDynamicPersistentTileSchedulerILi64ELi64ELi256ELi128ELb0ELb1ELb1ELb0ELb1ELb1EEEEEEEEEvNT_6ParamsE --------------------------
	.section	.text._ZN7cutlass13device_kernelIN5flash11enable_sm90INS1_16FlashAttnFwdSm90INS1_25CollectiveMainloopFwdSm90ILi2EN4cute5tupleIJNS5_1CILi1EEES8_S8_EEENS6_IJNS7_ILi64EEESA_SA_EEELi512ENS_6half_tEfNS_4arch4Sm90ELb0ELb0ELb1ELb1ELb1ELb1ELb1ELb0ELb0ELb1ELb0ELb0EEENS1_21CollectiveEpilogueFwdINS6_IJSA_NS7_ILi512EEESA_EEES9_SC_SE_Li256ELb1ELb1ELb0ELb0EEENS1_36VarlenDynamicPersistentTileSchedulerILi64ELi64ELi256ELi128ELb0ELb1ELb1ELb0ELb1ELb1EEEEEEEEEvNT_6ParamsE,"ax",@progbits
	.align	128
.text._ZN7cutlass13device_kernelIN5flash11enable_sm90INS1_16FlashAttnFwdSm90INS1_25CollectiveMainloopFwdSm90ILi2EN4cute5tupleIJNS5_1CILi1EEES8_S8_EEENS6_IJNS7_ILi64EEESA_SA_EEELi512ENS_6half_tEfNS_4arch4Sm90ELb0ELb0ELb1ELb1ELb1ELb1ELb1ELb0ELb0ELb1ELb0ELb0EEENS1_21CollectiveEpilogueFwdINS6_IJSA_NS7_ILi512EEESA_EEES9_SC_SE_Li256ELb1ELb1ELb0ELb0EEENS1_36VarlenDynamicPersistentTileSchedulerILi64ELi64ELi256ELi128ELb0ELb1ELb1ELb0ELb1ELb1EEEEEEEEEvNT_6ParamsE:
        .type           _ZN7cutlass13device_kernelIN5flash11enable_sm90INS1_16FlashAttnFwdSm90INS1_25CollectiveMainloopFwdSm90ILi2EN4cute5tupleIJNS5_1CILi1EEES8_S8_EEENS6_IJNS7_ILi64EEESA_SA_EEELi512ENS_6half_tEfNS_4arch4Sm90ELb0ELb0ELb1ELb1ELb1ELb1ELb1ELb0ELb0ELb1ELb0ELb0EEENS1_21CollectiveEpilogueFwdINS6_IJSA_NS7_ILi512EEESA_EEES9_SC_SE_Li256ELb1ELb1ELb0ELb0EEENS1_36VarlenDynamicPersistentTileSchedulerILi64ELi64ELi256ELi128ELb0ELb1ELb1ELb0ELb1ELb1EEEEEEEEEvNT_6ParamsE,@function
        .size           _ZN7cutlass13device_kernelIN5flash11enable_sm90INS1_16FlashAttnFwdSm90INS1_25CollectiveMainloopFwdSm90ILi2EN4cute5tupleIJNS5_1CILi1EEES8_S8_EEENS6_IJNS7_ILi64EEESA_SA_EEELi512ENS_6half_tEfNS_4arch4Sm90ELb0ELb0ELb1ELb1ELb1ELb1ELb1ELb0ELb0ELb1ELb0ELb0EEENS1_21CollectiveEpilogueFwdINS6_IJSA_NS7_ILi512EEESA_EEES9_SC_SE_Li256ELb1ELb1ELb0ELb0EEENS1_36VarlenDynamicPersistentTileSchedulerILi64ELi64ELi256ELi128ELb0ELb1ELb1ELb0ELb1ELb1EEEEEEEEEvNT_6ParamsE,(.L_x_59 - _ZN7cutlass13device_kernelIN5flash11enable_sm90INS1_16FlashAttnFwdSm90INS1_25CollectiveMainloopFwdSm90ILi2EN4cute5tupleIJNS5_1CILi1EEES8_S8_EEENS6_IJNS7_ILi64EEESA_SA_EEELi512ENS_6half_tEfNS_4arch4Sm90ELb0ELb0ELb1ELb1ELb1ELb1ELb1ELb0ELb0ELb1ELb0ELb0EEENS1_21CollectiveEpilogueFwdINS6_IJSA_NS7_ILi512EEESA_EEES9_SC_SE_Li256ELb1ELb1ELb0ELb0EEENS1_36VarlenDynamicPersistentTileSchedulerILi64ELi64ELi256ELi128ELb0ELb1ELb1ELb0ELb1ELb1EEEEEEEEEvNT_6ParamsE)
        .other          _ZN7cutlass13device_kernelIN5flash11enable_sm90INS1_16FlashAttnFwdSm90INS1_25CollectiveMainloopFwdSm90ILi2EN4cute5tupleIJNS5_1CILi1EEES8_S8_EEENS6_IJNS7_ILi64EEESA_SA_EEELi512ENS_6half_tEfNS_4arch4Sm90ELb0ELb0ELb1ELb1ELb1ELb1ELb1ELb0ELb0ELb1ELb0ELb0EEENS1_21CollectiveEpilogueFwdINS6_IJSA_NS7_ILi512EEESA_EEES9_SC_SE_Li256ELb1ELb1ELb0ELb0EEENS1_36VarlenDynamicPersistentTileSchedulerILi64ELi64ELi256ELi128ELb0ELb1ELb1ELb0ELb1ELb1EEEEEEEEEvNT_6ParamsE,@"STO_CUDA_ENTRY STV_DEFAULT"
_ZN7cutlass13device_kernelIN5flash11enable_sm90INS1_16FlashAttnFwdSm90INS1_25CollectiveMainloopFwdSm90ILi2EN4cute5tupleIJNS5_1CILi1EEES8_S8_EEENS6_IJNS7_ILi64EEESA_SA_EEELi512ENS_6half_tEfNS_4arch4Sm90ELb0ELb0ELb1ELb1ELb1ELb1ELb1ELb0ELb0ELb1ELb0ELb0EEENS1_21CollectiveEpilogueFwdINS6_IJSA_NS7_ILi512EEESA_EEES9_SC_SE_Li256ELb1ELb1ELb0ELb0EEENS1_36VarlenDynamicPersistentTileSchedulerILi64ELi64ELi256ELi128ELb0ELb1ELb1ELb0ELb1ELb1EEEEEEEEEvNT_6ParamsE:
[----:B------:R-:W-:Y:S01]  /*0000*/  LDC R1, c[0x0][0x37c] ;  /* 0x0000df00ff017b82 */ /* 0x000fe20000000800 */
[----:B------:R-:W-:Y:S05]  /*0010*/  EXIT ;  /* 0x000000000000794d */ /* 0x000fea0003800000 */
.L_x_14:
        /* <DEDUP_REMOVED lines=14> */
.L_x_59:


//--------------------- .text._ZN7cutlass13device_kernelIN5flash11enable_sm90INS1_16FlashAttnFwdSm90INS1_25CollectiveMainloopFwdSm90ILi2EN4cute5tupleIJNS5_1CILi1EEES8_S8_EEENS6_IJNS7_ILi64EEESA_SA_EEELi512ENS_6half_tEfNS_4arch4Sm90ELb0ELb1ELb1ELb0ELb1ELb0ELb0ELb0ELb0ELb1ELb0ELb0EEENS1_21CollectiveEpilogueFwdINS6_IJSA_NS7_ILi512EEESA_EEES9_SC_SE_Li256ELb0ELb1ELb0ELb0EEENS1_30DynamicPersistentTileSchedulerILi256ELi128ELb0ELb1ELb1EEEEEEEEEvNT_6ParamsE --------------------------
	.section	.text._ZN7cutlass13device_kernelIN5flash11enable_sm90INS1_16FlashAttnFwdSm90INS1_25CollectiveMainloopFwdSm90ILi2EN4cute5tupleIJNS5_1CILi1EEES8_S8_EEENS6_IJNS7_ILi64EEESA_SA_EEELi512ENS_6half_tEfNS_4arch4Sm90ELb0ELb1ELb1ELb0ELb1ELb0ELb0ELb0ELb0ELb1ELb0ELb0EEENS1_21CollectiveEpilogueFwdINS6_IJSA_NS7_ILi512EEESA_EEES9_SC_SE_Li256ELb0ELb1ELb0ELb0EEENS1_30DynamicPersistentTileSchedulerILi256ELi128ELb0ELb1ELb1EEEEEEEEEvNT_6ParamsE,"ax",@progbits
	.align	128
.text._ZN7cutlass13device_kernelIN5flash11enable_sm90INS1_16FlashAttnFwdSm90INS1_25CollectiveMainloopFwdSm90ILi2EN4cute5tupleIJNS5_1CILi1EEES8_S8_EEENS6_IJNS7_ILi64EEESA_SA_EEELi512ENS_6half_tEfNS_4arch4Sm90ELb0ELb1ELb1ELb0ELb1ELb0ELb0ELb0ELb0ELb1ELb0ELb0EEENS1_21CollectiveEpilogueFwdINS6_IJSA_NS7_ILi512EEESA_EEES9_SC_SE_Li256ELb0ELb1ELb0ELb0EEENS1_30DynamicPersistentTileSchedulerILi256ELi128ELb0ELb1ELb1EEEEEEEEEvNT_6ParamsE:
        .type           _ZN7cutlass13device_kernelIN5flash11enable_sm90INS1_16FlashAttnFwdSm90INS1_25CollectiveMainloopFwdSm90ILi2EN4cute5tupleIJNS5_1CILi1EEES8_S8_EEENS6_IJNS7_ILi64EEESA_SA_EEELi512ENS_6half_tEfNS_4arch4Sm90ELb0ELb1ELb1ELb0ELb1ELb0ELb0ELb0ELb0ELb1ELb0ELb0EEENS1_21CollectiveEpilogueFwdINS6_IJSA_NS7_ILi512EEESA_EEES9_SC_SE_Li256ELb0ELb1ELb0ELb0EEENS1_30DynamicPersistentTileSchedulerILi256ELi128ELb0ELb1ELb1EEEEEEEEEvNT_6ParamsE,@function
        .size           _ZN7cutlass13device_kernelIN5flash11enable_sm90INS1_16FlashAttnFwdSm90INS1_25CollectiveMainloopFwdSm90ILi2EN4cute5tupleIJNS5_1CILi1EEES8_S8_EEENS6_IJNS7_ILi64EEESA_SA_EEELi512ENS_6half_tEfNS_4arch4Sm90ELb0ELb1ELb1ELb0ELb1ELb0ELb0ELb0ELb0ELb1ELb0ELb0EEENS1_21CollectiveEpilogueFwdINS6_IJSA_NS7_ILi512EEESA_EEES9_SC_SE_Li256ELb0ELb1ELb0ELb0EEENS1_30DynamicPersistentTileSchedulerILi256ELi128ELb0ELb1ELb1EEEEEEEEEvNT_6ParamsE,(.L_x_60 - _ZN7cutlass13device_kernelIN5flash11enable_sm90INS1_16FlashAttnFwdSm90INS1_25CollectiveMainloopFwdSm90ILi2EN4cute5tupleIJNS5_1CILi1EEES8_S8_EEENS6_IJNS7_ILi64EEESA_SA_EEELi512ENS_6half_tEfNS_4arch4Sm90ELb0ELb1ELb1ELb0ELb1ELb0ELb0ELb0ELb0ELb1ELb0ELb0EEENS1_21CollectiveEpilogueFwdINS6_IJSA_NS7_ILi512EEESA_EEES9_SC_SE_Li256ELb0ELb1ELb0ELb0EEENS1_30DynamicPersistentTileSchedulerILi256ELi128ELb0ELb1ELb1EEEEEEEEEvNT_6ParamsE)
        .other          _ZN7cutlass13device_kernelIN5flash11enable_sm90INS1_16FlashAttnFwdSm90INS1_25CollectiveMainloopFwdSm90ILi2EN4cute5tupleIJNS5_1CILi1EEES8_S8_EEENS6_IJNS7_ILi64EEESA_SA_EEELi512ENS_6half_tEfNS_4arch4Sm90ELb0ELb1ELb1ELb0ELb1ELb0ELb0ELb0ELb0ELb1ELb0ELb0EEENS1_21CollectiveEpilogueFwdINS6_IJSA_NS7_ILi512EEESA_EEES9_SC_SE_Li256ELb0ELb1ELb0ELb0EEENS1_30DynamicPersistentTileSchedulerILi256ELi128ELb0ELb1ELb1EEEEEEEEEvNT_6ParamsE,@"STO_CUDA_ENTRY STV_DEFAULT"
_ZN7cutlass13device_kernelIN5flash11enable_sm90INS1_16FlashAttnFwdSm90INS1_25CollectiveMainloopFwdSm90ILi2EN4cute5tupleIJNS5_1CILi1EEES8_S8_EEENS6_IJNS7_ILi64EEESA_SA_EEELi512ENS_6half_tEfNS_4arch4Sm90ELb0ELb1ELb1ELb0ELb1ELb0ELb0ELb0ELb0ELb1ELb0ELb0EEENS1_21CollectiveEpilogueFwdINS6_IJSA_NS7_ILi512EEESA_EEES9_SC_SE_Li256ELb0ELb1ELb0ELb0EEENS1_30DynamicPersistentTileSchedulerILi256ELi128ELb0ELb1ELb1EEEEEEEEEvNT_6ParamsE:
[----:B------:R-:W-:Y:S01]  /*0000*/  LDC R1, c[0x0][0x37c] ;  /* 0x0000df00ff017b82 */ /* 0x000fe20000000800 */
[----:B------:R-:W-:Y:S05]  /*0010*/  EXIT ;  /* 0x000000000000794d */ /* 0x000fea0003800000 */
.L_x_15:
        /* <DEDUP_REMOVED lines=14> */
.L_x_60:


//--------------------- .text._ZN7cutlass13device_kernelIN5flash11enable_sm90INS1_16FlashAttnFwdSm90INS1_25CollectiveMainloopFwdSm90ILi2EN4cute5tupleIJNS5_1CILi1EEES8_S8_EEENS6_IJNS7_ILi64EEESA_SA_EEELi512ENS_6half_tEfNS_4arch4Sm90ELb0ELb1ELb1ELb0ELb1ELb0ELb1ELb0ELb0ELb1ELb0ELb0EEENS1_21CollectiveEpilogueFwdINS6_IJSA_NS7_ILi512EEESA_EEES9_SC_SE_Li256ELb0ELb1ELb0ELb0EEENS1_30DynamicPersistentTileSchedulerILi256ELi128ELb0ELb1ELb1EEEEEEEEEvNT_6ParamsE --------------------------
	.section	.text._ZN7cutlass13device_kernelIN5flash11enable_sm90INS1_16FlashAttnFwdSm90INS1_25CollectiveMainloopFwdSm90ILi2EN4cute5tupleIJNS5_1CILi1EEES8_S8_EEENS6_IJNS7_ILi64EEESA_SA_EEELi512ENS_6half_tEfNS_4arch4Sm90ELb0ELb1ELb1ELb0ELb1ELb0ELb1ELb0ELb0ELb1ELb0ELb0EEENS1_21CollectiveEpilogueFwdINS6_IJSA_NS7_ILi512EEESA_EEES9_SC_SE_Li256ELb0ELb1ELb0ELb0EEENS1_30DynamicPersistentTileSchedulerILi256ELi128ELb0ELb1ELb1EEEEEEEEEvNT_6ParamsE,"ax",@progbits
	.align	128
.text._ZN7cutlass13device_kernelIN5flash11enable_sm90INS1_16FlashAttnFwdSm90INS1_25CollectiveMainloopFwdSm90ILi2EN4cute5tupleIJNS5_1CILi1EEES8_S8_EEENS6_IJNS7_ILi64EEESA_SA_EEELi512ENS_6half_tEfNS_4arch4Sm90ELb0ELb1ELb1ELb0ELb1ELb0ELb1ELb0ELb0ELb1ELb0ELb0EEENS1_21CollectiveEpilogueFwdINS6_IJSA_NS7_ILi512EEESA_EEES9_SC_SE_Li256ELb0ELb1ELb0ELb0EEENS1_30DynamicPersistentTileSchedulerILi256ELi128ELb0ELb1ELb1EEEEEEEEEvNT_6ParamsE:
        .type           _ZN7cutlass13device_kernelIN5flash11enable_sm90INS1_16FlashAttnFwdSm90INS1_25CollectiveMainloopFwdSm90ILi2EN4cute5tupleIJNS5_1CILi1EEES8_S8_EEENS6_IJNS7_ILi64EEESA_SA_EEELi512ENS_6half_tEfNS_4arch4Sm90ELb0ELb1ELb1ELb0ELb1ELb0ELb1ELb0ELb0ELb1ELb0ELb0EEENS1_21CollectiveEpilogueFwdINS6_IJSA_NS7_ILi512EEESA_EEES9_SC_SE_Li256ELb0ELb1ELb0ELb0EEENS1_30DynamicPersistentTileSchedulerILi256ELi128ELb0ELb1ELb1EEEEEEEEEvNT_6ParamsE,@function
        .size           _ZN7cutlass13device_kernelIN5flash11enable_sm90INS1_16FlashAttnFwdSm90INS1_25CollectiveMainloopFwdSm90ILi2EN4cute5tupleIJNS5_1CILi1EEES8_S8_EEENS6_IJNS7_ILi64EEESA_SA_EEELi512ENS_6half_tEfNS_4arch4Sm90ELb0ELb1ELb1ELb0ELb1ELb0ELb1ELb0ELb0ELb1ELb0ELb0EEENS1_21CollectiveEpilogueFwdINS6_IJSA_NS7_ILi512EEESA_EEES9_SC_SE_Li256ELb0ELb1ELb0ELb0EEENS1_30DynamicPersistentTileSchedulerILi256ELi128ELb0ELb1ELb1EEEEEEEEEvNT_6ParamsE,(.L_x_61 - _ZN7cutlass13device_kernelIN5flash11enable_sm90INS1_16FlashAttnFwdSm90INS1_25CollectiveMainloopFwdSm90ILi2EN4cute5tupleIJNS5_1CILi1EEES8_S8_EEENS6_IJNS7_ILi64EEESA_SA_EEELi512ENS_6half_tEfNS_4arch4Sm90ELb0ELb1ELb1ELb0ELb1ELb0ELb1ELb0ELb0ELb1ELb0ELb0EEENS1_21CollectiveEpilogueFwdINS6_IJSA_NS7_ILi512EEESA_EEES9_SC_SE_Li256ELb0ELb1ELb0ELb0EEENS1_30DynamicPersistentTileSchedulerILi256ELi128ELb0ELb1ELb1EEEEEEEEEvNT_6ParamsE)
        .other          _ZN7cutlass13device_kernelIN5flash11enable_sm90INS1_16FlashAttnFwdSm90INS1_25CollectiveMainloopFwdSm90ILi2EN4cute5tupleIJNS5_1CILi1EEES8_S8_EEENS6_IJNS7_ILi64EEESA_SA_EEELi512ENS_6half_tEfNS_4arch4Sm90ELb0ELb1ELb1ELb0ELb1ELb0ELb1ELb0ELb0ELb1ELb0ELb0EEENS1_21CollectiveEpilogueFwdINS6_IJSA_NS7_ILi512EEESA_EEES9_SC_SE_Li256ELb0ELb1ELb0ELb0EEENS1_30DynamicPersistentTileSchedulerILi256ELi128ELb0ELb1ELb1EEEEEEEEEvNT_6ParamsE,@"STO_CUDA_ENTRY STV_DEFAULT"
_ZN7cutlass13device_kernelIN5flash11enable_sm90INS1_16FlashAttnFwdSm90INS1_25CollectiveMainloopFwdSm90ILi2EN4cute5tupleIJNS5_1CILi1EEES8_S8_EEENS6_IJNS7_ILi64EEESA_SA_EEELi512ENS_6half_tEfNS_4arch4Sm90ELb0ELb1ELb1ELb0ELb1ELb0ELb1ELb0ELb0ELb1ELb0ELb0EEENS1_21CollectiveEpilogueFwdINS6_IJSA_NS7_ILi512EEESA_EEES9_SC_SE_Li256ELb0ELb1ELb0ELb0EEENS1_30DynamicPersistentTileSchedulerILi256ELi128ELb0ELb1ELb1EEEEEEEEEvNT_6ParamsE:
[----:B------:R-:W-:Y:S01]  /*0000*/  LDC R1, c[0x0][0x37c] ;  /* 0x0000df00ff017b82 */ /* 0x000fe20000000800 */
[----:B------:R-:W-:Y:S05]  /*0010*/  EXIT ;  /* 0x000000000000794d */ /* 0x000fea0003800000 */
.L_x_16:
        /* <DEDUP_REMOVED lines=14> */
.L_x_61:


//--------------------- .text._ZN7cutlass13device_kernelIN5flash11enable_sm90INS1_16FlashAttnFwdSm90INS1_25CollectiveMainloopFwdSm90ILi2EN4cute5tupleIJNS5_1CILi1EEES8_S8_EEENS6_IJNS7_ILi64EEESA_SA_EEELi512ENS_6half_tEfNS_4arch4Sm90ELb0ELb1ELb1ELb1ELb1ELb0ELb0ELb0ELb0ELb1ELb0ELb0EEENS1_21CollectiveEpilogueFwdINS6_IJSA_NS7_ILi512EEESA_EEES9_SC_SE_Li256ELb1ELb1ELb0ELb0EEENS1_36VarlenDynamicPersistentTileSchedulerILi64ELi64ELi256ELi128ELb0ELb1ELb1ELb1ELb0ELb1EEEEEEEEEvNT_6ParamsE --------------------------
	.section	.text._ZN7cutlass13device_kernelIN5flash11enable_sm90INS1_16FlashAttnFwdSm90INS1_25CollectiveMainloopFwdSm90ILi2EN4cute5tupleIJNS5_1CILi1EEES8_S8_EEENS6_IJNS7_ILi64EEESA_SA_EEELi512ENS_6half_tEfNS_4arch4Sm90ELb0ELb1ELb1ELb1ELb1ELb0ELb0ELb0ELb0ELb1ELb0ELb0EEENS1_21CollectiveEpilogueFwdINS6_IJSA_NS7_ILi512EEESA_EEES9_SC_SE_Li256ELb1ELb1ELb0ELb0EEENS1_36VarlenDynamicPersistentTileSchedulerILi64ELi64ELi256ELi128ELb0ELb1ELb1ELb1ELb0ELb1EEEEEEEEEvNT_6ParamsE,"ax",@progbits
	.align	128
.text._ZN7cutlass13device_kernelIN5flash11enable_sm90INS1_16FlashAttnFwdSm90INS1_25CollectiveMainloopFwdSm90ILi2EN4cute5tupleIJNS5_1CILi1EEES8_S8_EEENS6_IJNS7_ILi64EEESA_SA_EEELi512ENS_6half_tEfNS_4arch4Sm90ELb0ELb1ELb1ELb1ELb1ELb0ELb0ELb0ELb0ELb1ELb0ELb0EEENS1_21CollectiveEpilogueFwdINS6_IJSA_NS7_ILi512EEESA_EEES9_SC_SE_Li256ELb1ELb1ELb0ELb0EEENS1_36VarlenDynamicPersistentTileSchedulerILi64ELi64ELi256ELi128ELb0ELb1ELb1ELb1ELb0ELb1EEEEEEEEEvNT_6ParamsE:
        .type           _ZN7cutlass13device_kernelIN5flash11enable_sm90INS1_16FlashAttnFwdSm90INS1_25CollectiveMainloopFwdSm90ILi2EN4cute5tupleIJNS5_1CILi1EEES8_S8_EEENS6_IJNS7_ILi64EEESA_SA_EEELi512ENS_6half_tEfNS_4arch4Sm90ELb0ELb1ELb1ELb1ELb1ELb0ELb0ELb0ELb0ELb1ELb0ELb0EEENS1_21CollectiveEpilogueFwdINS6_IJSA_NS7_ILi512EEESA_EEES9_SC_SE_Li256ELb1ELb1ELb0ELb0EEENS1_36VarlenDynamicPersistentTileSchedulerILi64ELi64ELi256ELi128ELb0ELb1ELb1ELb1ELb0ELb1EEEEEEEEEvNT_6ParamsE,@function
        .size           _ZN7cutlass13device_kernelIN5flash11enable_sm90INS1_16FlashAttnFwdSm90INS1_25CollectiveMainloopFwdSm90ILi2EN4cute5tupleIJNS5_1CILi1EEES8_S8_EEENS6_IJNS7_ILi64EEESA_SA_EEELi512ENS_6half_tEfNS_4arch4Sm90ELb0ELb1ELb1ELb1ELb1ELb0ELb0ELb0ELb0ELb1ELb0ELb0EEENS1_21CollectiveEpilogueFwdINS6_IJSA_NS7_ILi512EEESA_EEES9_SC_SE_Li256ELb1ELb1ELb0ELb0EEENS1_36VarlenDynamicPersistentTileSchedulerILi64ELi64ELi256ELi128ELb0ELb1ELb1ELb1ELb0ELb1EEEEEEEEEvNT_6ParamsE,(.L_x_62 - _ZN7cutlass13device_kernelIN5flash11enable_sm90INS1_16FlashAttnFwdSm90INS1_25CollectiveMainloopFwdSm90ILi2EN4cute5tupleIJNS5_1CILi1EEES8_S8_EEENS6_IJNS7_ILi64EEESA_SA_EEELi512ENS_6half_tEfNS_4arch4Sm90ELb0ELb1ELb1ELb1ELb1ELb0ELb0ELb0ELb0ELb1ELb0ELb0EEENS1_21CollectiveEpilogueFwdINS6_IJSA_NS7_ILi512EEESA_EEES9_SC_SE_Li256ELb1ELb1ELb0ELb0EEENS1_36VarlenDynamicPersistentTileSchedulerILi64ELi64ELi256ELi128ELb0ELb1ELb1ELb1ELb0ELb1EEEEEEEEEvNT_6ParamsE)
        .other          _ZN7cutlass13device_kernelIN5flash11enable_sm90INS1_16FlashAttnFwdSm90INS1_25CollectiveMainloopFwdSm90ILi2EN4cute5tupleIJNS5_1CILi1EEES8_S8_EEENS6_IJNS7_ILi64EEESA_SA_EEELi512ENS_6half_tEfNS_4arch4Sm90ELb0ELb1ELb1ELb1ELb1ELb0ELb0ELb0ELb0ELb1ELb0ELb0EEENS1_21CollectiveEpilogueFwdINS6_IJSA_NS7_ILi512EEESA_EEES9_SC_SE_Li256ELb1ELb1ELb0ELb0EEENS1_36VarlenDynamicPersistentTileSchedulerILi64ELi64ELi256ELi128ELb0ELb1ELb1ELb1ELb0ELb1EEEEEEEEEvNT_6ParamsE,@"STO_CUDA_ENTRY STV_DEFAULT"
_ZN7cutlass13device_kernelIN5flash11enable_sm90INS1_16FlashAttnFwdSm90INS1_25CollectiveMainloopFwdSm90ILi2EN4cute5tupleIJNS5_1CILi1EEES8_S8_EEENS6_IJNS7_ILi64EEESA_SA_EEELi512ENS_6half_tEfNS_4arch4Sm90ELb0ELb1ELb1ELb1ELb1ELb0ELb0ELb0ELb0ELb1ELb0ELb0EEENS1_21CollectiveEpilogueFwdINS6_IJSA_NS7_ILi512EEESA_EEES9_SC_SE_Li256ELb1ELb1ELb0ELb0EEENS1_36VarlenDynamicPersistentTileSchedulerILi64ELi64ELi256ELi128ELb0ELb1ELb1ELb1ELb0ELb1EEEEEEEEEvNT_6ParamsE:
[----:B------:R-:W-:Y:S01]  /*0000*/  LDC R1, c[0x0][0x37c] ;  /* 0x0000df00ff017b82 */ /* 0x000fe20000000800 */
[----:B------:R-:W-:Y:S05]  /*0010*/  EXIT ;  /* 0x000000000000794d */ /* 0x000fea0003800000 */
.L_x_17:
        /* <DEDUP_REMOVED lines=14> */
.L_x_62:


//--------------------- .text._ZN7cutlass13device_kernelIN5flash11enable_sm90INS1_16FlashAttnFwdSm90INS1_25CollectiveMainloopFwdSm90ILi2EN4cute5tupleIJNS5_1CILi1EEES8_S8_EEENS6_IJNS7_ILi64EEESA_SA_EEELi512ENS_6half_tEfNS_4arch4Sm90ELb0ELb1ELb1ELb1ELb1ELb1ELb0ELb0ELb0ELb1ELb0ELb0EEENS1_21CollectiveEpilogueFwdINS6_IJSA_NS7_ILi512EEESA_EEES9_SC_SE_Li256ELb1ELb1ELb0ELb0EEENS1_36VarlenDynamicPersistentTileSchedulerILi64ELi64ELi256ELi128ELb0ELb1ELb1ELb1ELb0ELb1EEEEEEEEEvNT_6ParamsE --------------------------
	.section	.text._ZN7cutlass13device_kernelIN5flash11enable_sm90INS1_16FlashAttnFwdSm90INS1_25CollectiveMainloopFwdSm90ILi2EN4cute5tupleIJNS5_1CILi1EEES8_S8_EEENS6_IJNS7_ILi64EEESA_SA_EEELi512ENS_6half_tEfNS_4arch4Sm90ELb0ELb1ELb1ELb1ELb1ELb1ELb0ELb0ELb0ELb1ELb0ELb0EEENS1_21CollectiveEpilogueFwdINS6_IJSA_NS7_ILi512EEESA_EEES9_SC_SE_Li256ELb1ELb1ELb0ELb0EEENS1_36VarlenDynamicPersistentTileSchedulerILi64ELi64ELi256ELi128ELb0ELb1ELb1ELb1ELb0ELb1EEEEEEEEEvNT_6ParamsE,"ax",@progbits
	.align	128
.text._ZN7cutlass13device_kernelIN5flash11enable_sm90INS1_16FlashAttnFwdSm90INS1_25CollectiveMainloopFwdSm90ILi2EN4cute5tupleIJNS5_1CILi1EEES8_S8_EEENS6_IJNS7_ILi64EEESA_SA_EEELi512ENS_6half_tEfNS_4arch4Sm90ELb0ELb1ELb1ELb1ELb1ELb1ELb0ELb0ELb0ELb1ELb0ELb0EEENS1_21CollectiveEpilogueFwdINS6_IJSA_NS7_ILi512EEESA_EEES9_SC_SE_Li256ELb1ELb1ELb0ELb0EEENS1_36VarlenDynamicPersistentTileSchedulerILi64ELi64ELi256ELi128ELb0ELb1ELb1ELb1ELb0ELb1EEEEEEEEEvNT_6ParamsE:
        .type           _ZN7cutlass13device_kernelIN5flash11enable_sm90INS1_16FlashAttnFwdSm90INS1_25CollectiveMainloopFwdSm90ILi2EN4cute5tupleIJNS5_1CILi1EEES8_S8_EEENS6_IJNS7_ILi64EEESA_SA_EEELi512ENS_6half_tEfNS_4arch4Sm90ELb0ELb1ELb1ELb1ELb1ELb1ELb0ELb0ELb0ELb1ELb0ELb0EEENS1_21CollectiveEpilogueFwdINS6_IJSA_NS7_ILi512EEESA_EEES9_SC_SE_Li256ELb1ELb1ELb0ELb0EEENS1_36VarlenDynamicPersistentTileSchedulerILi64ELi64ELi256ELi128ELb0ELb1ELb1ELb1ELb0ELb1EEEEEEEEEvNT_6ParamsE,@function
        .size           _ZN7cutlass13device_kernelIN5flash11enable_sm90INS1_16FlashAttnFwdSm90INS1_25CollectiveMainloopFwdSm90ILi2EN4cute5tupleIJNS5_1CILi1EEES8_S8_EEENS6_IJNS7_ILi64EEESA_SA_EEELi512ENS_6half_tEfNS_4arch4Sm90ELb0ELb1ELb1ELb1ELb1ELb1ELb0ELb0ELb0ELb1ELb0ELb0EEENS1_21CollectiveEpilogueFwdINS6_IJSA_NS7_ILi512EEESA_EEES9_SC_SE_Li256ELb1ELb1ELb0ELb0EEENS1_36VarlenDynamicPersistentTileSchedulerILi64ELi64ELi256ELi128ELb0ELb1ELb1ELb1ELb0ELb1EEEEEEEEEvNT_6ParamsE,(.L_x_63 - _ZN7cutlass13device_kernelIN5flash11enable_sm90INS1_16FlashAttnFwdSm90INS1_25CollectiveMainloopFwdSm90ILi2EN4cute5tupleIJNS5_1CILi1EEES8_S8_EEENS6_IJNS7_ILi64EEESA_SA_EEELi512ENS_6half_tEfNS_4arch4Sm90ELb0ELb1ELb1ELb1ELb1ELb1ELb0ELb0ELb0ELb1ELb0ELb0EEENS1_21CollectiveEpilogueFwdINS6_IJSA_NS7_ILi512EEESA_EEES9_SC_SE_Li256ELb1ELb1ELb0ELb0EEENS1_36VarlenDynamicPersistentTileSchedulerILi64ELi64ELi256ELi128ELb0ELb1ELb1ELb1ELb0ELb1EEEEEEEEEvNT_6ParamsE)
        .other          _ZN7cutlass13device_kernelIN5flash11enable_sm90INS1_16FlashAttnFwdSm90INS1_25CollectiveMainloopFwdSm90ILi2EN4cute5tupleIJNS5_1CILi1EEES8_S8_EEENS6_IJNS7_ILi64EEESA_SA_EEELi512ENS_6half_tEfNS_4arch4Sm90ELb0ELb1ELb1ELb1ELb1ELb1ELb0ELb0ELb0ELb1ELb0ELb0EEENS1_21CollectiveEpilogueFwdINS6_IJSA_NS7_ILi512EEESA_EEES9_SC_SE_Li256ELb1ELb1ELb0ELb0EEENS1_36VarlenDynamicPersistentTileSchedulerILi64ELi64ELi256ELi128ELb0ELb1ELb1ELb1ELb0ELb1EEEEEEEEEvNT_6ParamsE,@"STO_CUDA_ENTRY STV_DEFAULT"
_ZN7cutlass13device_kernelIN5flash11enable_sm90INS1_16FlashAttnFwdSm90INS1_25CollectiveMainloopFwdSm90ILi2EN4cute5tupleIJNS5_1CILi1EEES8_S8_EEENS6_IJNS7_ILi64EEESA_SA_EEELi512ENS_6half_tEfNS_4arch4Sm90ELb0ELb1ELb1ELb1ELb1ELb1ELb0ELb0ELb0ELb1ELb0ELb0EEENS1_21CollectiveEpilogueFwdINS6_IJSA_NS7_ILi512EEESA_EEES9_SC_SE_Li256ELb1ELb1ELb0ELb0EEENS1_36VarlenDynamicPersistentTileSchedulerILi64ELi64ELi256ELi128ELb0ELb1ELb1ELb1ELb0ELb1EEEEEEEEEvNT_6ParamsE:
[----:B------:R-:W-:Y:S01]  /*0000*/  LDC R1, c[0x0][0x37c] ;  /* 0x0000df00ff017b82 */ /* 0x000fe20000000800 */
[----:B------:R-:W-:Y:S05]  /*0010*/  EXIT ;  /* 0x000000000000794d */ /* 0x000fea0003800000 */
.L_x_18:
        /* <DEDUP_REMOVED lines=14> */
.L_x_63:


//--------------------- .text._ZN7cutlass13device_kernelIN5flash11enable_sm90INS1_16FlashAttnFwdSm90INS1_25CollectiveMainloopFwdSm90ILi2EN4cute5tupleIJNS5_1CILi1EEES8_S8_EEENS6_IJNS7_ILi64EEESA_SA_EEELi512ENS_6half_tEfNS_4arch4Sm90ELb0ELb1ELb1ELb1ELb1ELb0ELb1ELb0ELb0ELb1ELb0ELb0EEENS1_21CollectiveEpilogueFwdINS6_IJSA_NS7_ILi512EEESA_EEES9_SC_SE_Li256ELb1ELb1ELb0ELb0EEENS1_36VarlenDynamicPersistentTileSchedulerILi64ELi64ELi256ELi128ELb0ELb1ELb1ELb1ELb0ELb1EEEEEEEEEvNT_6ParamsE --------------------------
	.section	.text._ZN7cutlass13device_kernelIN5flash11enable_sm90INS1_16FlashAttnFwdSm90INS1_25CollectiveMainloopFwdSm90ILi2EN4cute5tupleIJNS5_1CILi1EEES8_S8_EEENS6_IJNS7_ILi64EEESA_SA_EEELi512ENS_6half_tEfNS_4arch4Sm90ELb0ELb1ELb1ELb1ELb1ELb0ELb1ELb0ELb0ELb1ELb0ELb0EEENS1_21CollectiveEpilogueFwdINS6_IJSA_NS7_ILi512EEESA_EEES9_SC_SE_Li256ELb1ELb1ELb0ELb0EEENS1_36VarlenDynamicPersistentTileSchedulerILi64ELi64ELi256ELi128ELb0ELb1ELb1ELb1ELb0ELb1EEEEEEEEEvNT_6ParamsE,"ax",@progbits
	.align	128
.text._ZN7cutlass13device_kernelIN5flash11enable_sm90INS1_16FlashAttnFwdSm90INS1_25CollectiveMainloopFwdSm90ILi2EN4cute5tupleIJNS5_1CILi1EEES8_S8_EEENS6_IJNS7_ILi64EEESA_SA_EEELi512ENS_6half_tEfNS_4arch4Sm90ELb0ELb1ELb1ELb1ELb1ELb0ELb1ELb0ELb0ELb1ELb0ELb0EEENS1_21CollectiveEpilogueFwdINS6_IJSA_NS7_ILi512EEESA_EEES9_SC_SE_Li256ELb1ELb1ELb0ELb0EEENS1_36VarlenDynamicPersistentTileSchedulerILi64ELi64ELi256ELi128ELb0ELb1ELb1ELb1ELb0ELb1EEEEEEEEEvNT_6ParamsE:
        .type           _ZN7cutlass13device_kernelIN5flash11enable_sm90INS1_16FlashAttnFwdSm90INS1_25CollectiveMainloopFwdSm90ILi2EN4cute5tupleIJNS5_1CILi1EEES8_S8_EEENS6_IJNS7_ILi64EEESA_SA_EEELi512ENS_6half_tEfNS_4arch4Sm90ELb0ELb1ELb1ELb1ELb1ELb0ELb1ELb0ELb0ELb1ELb0ELb0EEENS1_21CollectiveEpilogueFwdINS6_IJSA_NS7_ILi512EEESA_EEES9_SC_SE_Li256ELb1ELb1ELb0ELb0EEENS1_36VarlenDynamicPersistentTileSchedulerILi64ELi64ELi256ELi128ELb0ELb1ELb1ELb1ELb0ELb1EEEEEEEEEvNT_6ParamsE,@function
        .size           _ZN7cutlass13device_kernelIN5flash11enable_sm90INS1_16FlashAttnFwdSm90INS1_25CollectiveMainloopFwdSm90ILi2EN4cute5tupleIJNS5_1CILi1EEES8_S8_EEENS6_IJNS7_ILi64EEESA_SA_EEELi512ENS_6half_tEfNS_4arch4Sm90ELb0ELb1ELb1ELb1ELb1ELb0ELb1ELb0ELb0ELb1ELb0ELb0EEENS1_21CollectiveEpilogueFwdINS6_IJSA_NS7_ILi512EEESA_EEES9_SC_SE_Li256ELb1ELb1ELb0ELb0EEENS1_36VarlenDynamicPersistentTileSchedulerILi64ELi64ELi256ELi128ELb0ELb1ELb1ELb1ELb0ELb1EEEEEEEEEvNT_6ParamsE,(.L_x_64 - _ZN7cutlass13device_kernelIN5flash11enable_sm90INS1_16FlashAttnFwdSm90INS1_25CollectiveMainloopFwdSm90ILi2EN4cute5tupleIJNS5_1CILi1EEES8_S8_EEENS6_IJNS7_ILi64EEESA_SA_EEELi512ENS_6half_tEfNS_4arch4Sm90ELb0ELb1ELb1ELb1ELb1ELb0ELb1ELb0ELb0ELb1ELb0ELb0EEENS1_21CollectiveEpilogueFwdINS6_IJSA_NS7_ILi512EEESA_EEES9_SC_SE_Li256ELb1ELb1ELb0ELb0EEENS1_36VarlenDynamicPersistentTileSchedulerILi64ELi64ELi256ELi128ELb0ELb1ELb1ELb1ELb0ELb1EEEEEEEEEvNT_6ParamsE)
        .other          _ZN7cutlass13device_kernelIN5flash11enable_sm90INS1_16FlashAttnFwdSm90INS1_25CollectiveMainloopFwdSm90ILi2EN4cute5tupleIJNS5_1CILi1EEES8_S8_EEENS6_IJNS7_ILi64EEESA_SA_EEELi512ENS_6half_tEfNS_4arch4Sm90ELb0ELb1ELb1ELb1ELb1ELb0ELb1ELb0ELb0ELb1ELb0ELb0EEENS1_21CollectiveEpilogueFwdINS6_IJSA_NS7_ILi512EEESA_EEES9_SC_SE_Li256ELb1ELb1ELb0ELb0EEENS1_36VarlenDynamicPersistentTileSchedulerILi64ELi64ELi256ELi128ELb0ELb1ELb1ELb1ELb0ELb1EEEEEEEEEvNT_6ParamsE,@"STO_CUDA_ENTRY STV_DEFAULT"
_ZN7cutlass13device_kernelIN5flash11enable_sm90INS1_16FlashAttnFwdSm90INS1_25CollectiveMainloopFwdSm90ILi2EN4cute5tupleIJNS5_1CILi1EEES8_S8_EEENS6_IJNS7_ILi64EEESA_SA_EEELi512ENS_6half_tEfNS_4arch4Sm90ELb0ELb1ELb1ELb1ELb1ELb0ELb1ELb0ELb0ELb1ELb0ELb0EEENS1_21CollectiveEpilogueFwdINS6_IJSA_NS7_ILi512EEESA_EEES9_SC_SE_Li256ELb1ELb1ELb0ELb0EEENS1_36VarlenDynamicPersistentTileSchedulerILi64ELi64ELi256ELi128ELb0ELb1ELb1ELb1ELb0ELb1EEEEEEEEEvNT_6ParamsE:
[----:B------:R-:W-:Y:S01]  /*0000*/  LDC R1, c[0x0][0x37c] ;  /* 0x0000df00ff017b82 */ /* 0x000fe20000000800 */
[----:B------:R-:W-:Y:S05]  /*0010*/  EXIT ;  /* 0x000000000000794d */ /* 0x000fea0003800000 */
.L_x_19:
        /* <DEDUP_REMOVED lines=14> */
.L_x_64:


//--------------------- .text._ZN7cutlass13device_kernelIN5flash11enable_sm90INS1_16FlashAttnFwdSm90INS1_25CollectiveMainloopFwdSm90ILi2EN4cute5tupleIJNS5_1CILi1EEES8_S8_EEENS6_IJNS7_ILi64EEESA_SA_EEELi512ENS_6half_tEfNS_4arch4Sm90ELb0ELb1ELb1ELb1ELb1ELb1ELb1ELb0ELb0ELb1ELb0ELb0EEENS1_21CollectiveEpilogueFwdINS6_IJSA_NS7_ILi512EEESA_EEES9_SC_SE_Li256ELb1ELb1ELb0ELb0EEENS1_36VarlenDynamicPersistentTileSchedulerILi64ELi64ELi256ELi128ELb0ELb1ELb1ELb1ELb0ELb1EEEEEEEEEvNT_6ParamsE --------------------------
	.section	.text._ZN7cutlass13device_kernelIN5flash11enable_sm90INS1_16FlashAttnFwdSm90INS1_25CollectiveMainloopFwdSm90ILi2EN4cute5tupleIJNS5_1CILi1EEES8_S8_EEENS6_IJNS7_ILi64EEESA_SA_EEELi512ENS_6half_tEfNS_4arch4Sm90ELb0ELb1ELb1ELb1ELb1ELb1ELb1ELb0ELb0ELb1ELb0ELb0EEENS1_21CollectiveEpilogueFwdINS6_IJSA_NS7_ILi512EEESA_EEES9_SC_SE_Li256ELb1ELb1ELb0ELb0EEENS1_36VarlenDynamicPersistentTileSchedulerILi64ELi64ELi256ELi128ELb0ELb1ELb1ELb1ELb0ELb1EEEEEEEEEvNT_6ParamsE,"ax",@progbits
	.align	128
.text._ZN7cutlass13device_kernelIN5flash11enable_sm90INS1_16FlashAttnFwdSm90INS1_25CollectiveMainloopFwdSm90ILi2EN4cute5tupleIJNS5_1CILi1EEES8_S8_EEENS6_IJNS7_ILi64EEESA_SA_EEELi512ENS_6half_tEfNS_4arch4Sm90ELb0ELb1ELb1ELb1ELb1ELb1ELb1ELb0ELb0ELb1ELb0ELb0EEENS1_21CollectiveEpilogueFwdINS6_IJSA_NS7_ILi512EEESA_EEES9_SC_SE_Li256ELb1ELb1ELb0ELb0EEENS1_36VarlenDynamicPersistentTileSchedulerILi64ELi64ELi256ELi128ELb0ELb1ELb1ELb1ELb0ELb1EEEEEEEEEvNT_6ParamsE:
        .type           _ZN7cutlass13device_kernelIN5flash11enable_sm90INS1_16FlashAttnFwdSm90INS1_25CollectiveMainloopFwdSm90ILi2EN4cute5tupleIJNS5_1CILi1EEES8_S8_EEENS6_IJNS7_ILi64EEESA_SA_EEELi512ENS_6half_tEfNS_4arch4Sm90ELb0ELb1ELb1ELb1ELb1ELb1ELb1ELb0ELb0ELb1ELb0ELb0EEENS1_21CollectiveEpilogueFwdINS6_IJSA_NS7_ILi512EEESA_EEES9_SC_SE_Li256ELb1ELb1ELb0ELb0EEENS1_36VarlenDynamicPersistentTileSchedulerILi64ELi64ELi256ELi128ELb0ELb1ELb1ELb1ELb0ELb1EEEEEEEEEvNT_6ParamsE,@function
        .size           _ZN7cutlass13device_kernelIN5flash11enable_sm90INS1_16FlashAttnFwdSm90INS1_25CollectiveMainloopFwdSm90ILi2EN4cute5tupleIJNS5_1CILi1EEES8_S8_EEENS6_IJNS7_ILi64EEESA_SA_EEELi512ENS_6half_tEfNS_4arch4Sm90ELb0ELb1ELb1ELb1ELb1ELb1ELb1ELb0ELb0ELb1ELb0ELb0EEENS1_21CollectiveEpilogueFwdINS6_IJSA_NS7_ILi512EEESA_EEES9_SC_SE_Li256ELb1ELb1ELb0ELb0EEENS1_36VarlenDynamicPersistentTileSchedulerILi64ELi64ELi256ELi128ELb0ELb1ELb1ELb1ELb0ELb1EEEEEEEEEvNT_6ParamsE,(.L_x_65 - _ZN7cutlass13device_kernelIN5flash11enable_sm90INS1_16FlashAttnFwdSm90INS1_25CollectiveMainloopFwdSm90ILi2EN4cute5tupleIJNS5_1CILi1EEES8_S8_EEENS6_IJNS7_ILi64EEESA_SA_EEELi512ENS_6half_tEfNS_4arch4Sm90ELb0ELb1ELb1ELb1ELb1ELb1ELb1ELb0ELb0ELb1ELb0ELb0EEENS1_21CollectiveEpilogueFwdINS6_IJSA_NS7_ILi512EEESA_EEES9_SC_SE_Li256ELb1ELb1ELb0ELb0EEENS1_36VarlenDynamicPersistentTileSchedulerILi64ELi64ELi256ELi128ELb0ELb1ELb1ELb1ELb0ELb1EEEEEEEEEvNT_6ParamsE)
        .other          _ZN7cutlass13device_kernelIN5flash11enable_sm90INS1_16FlashAttnFwdSm90INS1_25CollectiveMainloopFwdSm90ILi2EN4cute5tupleIJNS5_1CILi1EEES8_S8_EEENS6_IJNS7_ILi64EEESA_SA_EEELi512ENS_6half_tEfNS_4arch4Sm90ELb0ELb1ELb1ELb1ELb1ELb1ELb1ELb0ELb0ELb1ELb0ELb0EEENS1_21CollectiveEpilogueFwdINS6_IJSA_NS7_ILi512EEESA_EEES9_SC_SE_Li256ELb1ELb1ELb0ELb0EEENS1_36VarlenDynamicPersistentTileSchedulerILi64ELi64ELi256ELi128ELb0ELb1ELb1ELb1ELb0ELb1EEEEEEEEEvNT_6ParamsE,@"STO_CUDA_ENTRY STV_DEFAULT"
_ZN7cutlass13device_kernelIN5flash11enable_sm90INS1_16FlashAttnFwdSm90INS1_25CollectiveMainloopFwdSm90ILi2EN4cute5tupleIJNS5_1CILi1EEES8_S8_EEENS6_IJNS7_ILi64EEESA_SA_EEELi512ENS_6half_tEfNS_4arch4Sm90ELb0ELb1ELb1ELb1ELb1ELb1ELb1ELb0ELb0ELb1ELb0ELb0EEENS1_21CollectiveEpilogueFwdINS6_IJSA_NS7_ILi512EEESA_EEES9_SC_SE_Li256ELb1ELb1ELb0ELb0EEENS1_36VarlenDynamicPersistentTileSchedulerILi64ELi64ELi256ELi128ELb0ELb1ELb1ELb1ELb0ELb1EEEEEEEEEvNT_6ParamsE:
[----:B------:R-:W-:Y:S01]  /*0000*/  LDC R1, c[0x0][0x37c] ;  /* 0x0000df00ff017b82 */ /* 0x000fe20000000800 */
[----:B------:R-:W-:Y:S05]  /*0010*/  EXIT ;  /* 0x000000000000794d */ /* 0x000fea0003800000 */
.L_x_20:
        /* <DEDUP_REMOVED lines=14> */
.L_x_65:


//--------------------- .text._ZN7cutlass13device_kernelIN5flash11enable_sm90INS1_16FlashAttnFwdSm90INS1_25CollectiveMainloopFwdSm90ILi2EN4cute5tupleIJNS5_1CILi1EEES8_S8_EEENS6_IJNS7_ILi64EEESA_SA_EEELi512ENS_6half_tEfNS_4arch4Sm90ELb1ELb0ELb1ELb0ELb1ELb0ELb0ELb0ELb0ELb1ELb0ELb0EEENS1_21CollectiveEpilogueFwdINS6_IJSA_NS7_ILi512EEESA_EEES9_SC_SE_Li256ELb0ELb1ELb0ELb0EEENS1_30DynamicPersistentTileSchedulerILi256ELi128ELb0ELb1ELb1EEEEEEEEEvNT_6ParamsE --------------------------
	.section	.text._ZN7cutlass13device_kernelIN5flash11enable_sm90INS1_16FlashAttnFwdSm90INS1_25CollectiveMainloopFwdSm90ILi2EN4cute5tupleIJNS5_1CILi1EEES8_S8_EEENS6_IJNS7_ILi64EEESA_SA_EEELi512ENS_6half_tEfNS_4arch4Sm90ELb1ELb0ELb1ELb0ELb1ELb0ELb0ELb0ELb0ELb1ELb0ELb0EEENS1_21CollectiveEpilogueFwdINS6_IJSA_NS7_ILi512EEESA_EEES9_SC_SE_Li256ELb0ELb1ELb0ELb0EEENS1_30DynamicPersistentTileSchedulerILi256ELi128ELb0ELb1ELb1EEEEEEEEEvNT_6ParamsE,"ax",@progbits
	.align	128
.text._ZN7cutlass13device_kernelIN5flash11enable_sm90INS1_16FlashAttnFwdSm90INS1_25CollectiveMainloopFwdSm90ILi2EN4cute5tupleIJNS5_1CILi1EEES8_S8_EEENS6_IJNS7_ILi64EEESA_SA_EEELi512ENS_6half_tEfNS_4arch4Sm90ELb1ELb0ELb1ELb0ELb1ELb0ELb0ELb0ELb0ELb1ELb0ELb0EEENS1_21CollectiveEpilogueFwdINS6_IJSA_NS7_ILi512EEESA_EEES9_SC_SE_Li256ELb0ELb1ELb0ELb0EEENS1_30DynamicPersistentTileSchedulerILi256ELi128ELb0ELb1ELb1EEEEEEEEEvNT_6ParamsE:
        .type           _ZN7cutlass13device_kernelIN5flash11enable_sm90INS1_16FlashAttnFwdSm90INS1_25CollectiveMainloopFwdSm90ILi2EN4cute5tupleIJNS5_1CILi1EEES8_S8_EEENS6_IJNS7_ILi64EEESA_SA_EEELi512ENS_6half_tEfNS_4arch4Sm90ELb1ELb0ELb1ELb0ELb1ELb0ELb0ELb0ELb0ELb1ELb0ELb0EEENS1_21CollectiveEpilogueFwdINS6_IJSA_NS7_ILi512EEESA_EEES9_SC_SE_Li256ELb0ELb1ELb0ELb0EEENS1_30DynamicPersistentTileSchedulerILi256ELi128ELb0ELb1ELb1EEEEEEEEEvNT_6ParamsE,@function
        .size           _ZN7cutlass13device_kernelIN5flash11enable_sm90INS1_16FlashAttnFwdSm90INS1_25CollectiveMainloopFwdSm90ILi2EN4cute5tupleIJNS5_1CILi1EEES8_S8_EEENS6_IJNS7_ILi64EEESA_SA_EEELi512ENS_6half_tEfNS_4arch4Sm90ELb1ELb0ELb1ELb0ELb1ELb0ELb0ELb0ELb0ELb1ELb0ELb0EEENS1_21CollectiveEpilogueFwdINS6_IJSA_NS7_ILi512EEESA_EEES9_SC_SE_Li256ELb0ELb1ELb0ELb0EEENS1_30DynamicPersistentTileSchedulerILi256ELi128ELb0ELb1ELb1EEEEEEEEEvNT_6ParamsE,(.L_x_66 - _ZN7cutlass13device_kernelIN5flash11enable_sm90INS1_16FlashAttnFwdSm90INS1_25CollectiveMainloopFwdSm90ILi2EN4cute5tupleIJNS5_1CILi1EEES8_S8_EEENS6_IJNS7_ILi64EEESA_SA_EEELi512ENS_6half_tEfNS_4arch4Sm90ELb1ELb0ELb1ELb0ELb1ELb0ELb0ELb0ELb0ELb1ELb0ELb0EEENS1_21CollectiveEpilogueFwdINS6_IJSA_NS7_ILi512EEESA_EEES9_SC_SE_Li256ELb0ELb1ELb0ELb0EEENS1_30DynamicPersistentTileSchedulerILi256ELi128ELb0ELb1ELb1EEEEEEEEEvNT_6ParamsE)
        .other          _ZN7cutlass13device_kernelIN5flash11enable_sm90INS1_16FlashAttnFwdSm90INS1_25CollectiveMainloopFwdSm90ILi2EN4cute5tupleIJNS5_1CILi1EEES8_S8_EEENS6_IJNS7_ILi64EEESA_SA_EEELi512ENS_6half_tEfNS_4arch4Sm90ELb1ELb0ELb1ELb0ELb1ELb0ELb0ELb0ELb0ELb1ELb0ELb0EEENS1_21CollectiveEpilogueFwdINS6_IJSA_NS7_ILi512EEESA_EEES9_SC_SE_Li256ELb0ELb1ELb0ELb0EEENS1_30DynamicPersistentTileSchedulerILi256ELi128ELb0ELb1ELb1EEEEEEEEEvNT_6ParamsE,@"STO_CUDA_ENTRY STV_DEFAULT"
_ZN7cutlass13device_kernelIN5flash11enable_sm90INS1_16FlashAttnFwdSm90INS1_25CollectiveMainloopFwdSm90ILi2EN4cute5tupleIJNS5_1CILi1EEES8_S8_EEENS6_IJNS7_ILi64EEESA_SA_EEELi512ENS_6half_tEfNS_4arch4Sm90ELb1ELb0ELb1ELb0ELb1ELb0ELb0ELb0ELb0ELb1ELb0ELb0EEENS1_21CollectiveEpilogueFwdINS6_IJSA_NS7_ILi512EEESA_EEES9_SC_SE_Li256ELb0ELb1ELb0ELb0EEENS1_30DynamicPersistentTileSchedulerILi256ELi128ELb0ELb1ELb1EEEEEEEEEvNT_6ParamsE:
[----:B------:R-:W-:Y:S01]  /*0000*/  LDC R1, c[0x0][0x37c] ;  /* 0x0000df00ff017b82 */ /* 0x000fe20000000800 */
[----:B------:R-:W-:Y:S05]  /*0010*/  EXIT ;  /* 0x000000000000794d */ /* 0x000fea0003800000 */
.L_x_21:
        /* <DEDUP_REMOVED lines=14> */
.L_x_66:


//--------------------- .text._ZN7cutlass13device_kernelIN5flash11enable_sm90INS1_16FlashAttnFwdSm90INS1_25CollectiveMainloopFwdSm90ILi2EN4cute5tupleIJNS5_1CILi1EEES8_S8_EEENS6_IJNS7_ILi64EEESA_SA_EEELi512ENS_6half_tEfNS_4arch4Sm90ELb1ELb0ELb1ELb0ELb1ELb0ELb1ELb0ELb0ELb1ELb0ELb0EEENS1_21CollectiveEpilogueFwdINS6_IJSA_NS7_ILi512EEESA_EEES9_SC_SE_Li256ELb0ELb1ELb0ELb0EEENS1_30DynamicPersistentTileSchedulerILi256ELi128ELb0ELb1ELb1EEEEEEEEEvNT_6ParamsE --------------------------
	.section	.text._ZN7cutlass13device_kernelIN5flash11enable_sm90INS1_16FlashAttnFwdSm90INS1_25CollectiveMainloopFwdSm90ILi2EN4cute5tupleIJNS5_1CILi1EEES8_S8_EEENS6_IJNS7_ILi64EEESA_SA_EEELi512ENS_6half_tEfNS_4arch4Sm90ELb1ELb0ELb1ELb0ELb1ELb0ELb1ELb0ELb0ELb1ELb0ELb0EEENS1_21CollectiveEpilogueFwdINS6_IJSA_NS7_ILi512EEESA_EEES9_SC_SE_Li256ELb0ELb1ELb0ELb0EEENS1_30DynamicPersistentTileSchedulerILi256ELi128ELb0ELb1ELb1EEEEEEEEEvNT_6ParamsE,"ax",@progbits
	.align	128
.text._ZN7cutlass13device_kernelIN5flash11enable_sm90INS1_16FlashAttnFwdSm90INS1_25CollectiveMainloopFwdSm90ILi2EN4cute5tupleIJNS5_1CILi1EEES8_S8_EEENS6_IJNS7_ILi64EEESA_SA_EEELi512ENS_6half_tEfNS_4arch4Sm90ELb1ELb0ELb1ELb0ELb1ELb0ELb1ELb0ELb0ELb1ELb0ELb0EEENS1_21CollectiveEpilogueFwdINS6_IJSA_NS7_ILi512EEESA_EEES9_SC_SE_Li256ELb0ELb1ELb0ELb0EEENS1_30DynamicPersistentTileSchedulerILi256ELi128ELb0ELb1ELb1EEEEEEEEEvNT_6ParamsE:
        .type           _ZN7cutlass13device_kernelIN5flash11enable_sm90INS1_16FlashAttnFwdSm90INS1_25CollectiveMainloopFwdSm90ILi2EN4cute5tupleIJNS5_1CILi1EEES8_S8_EEENS6_IJNS7_ILi64EEESA_SA_EEELi512ENS_6half_tEfNS_4arch4Sm90ELb1ELb0ELb1ELb0ELb1ELb0ELb1ELb0ELb0ELb1ELb0ELb0EEENS1_21CollectiveEpilogueFwdINS6_IJSA_NS7_ILi512EEESA_EEES9_SC_SE_Li256ELb0ELb1ELb0ELb0EEENS1_30DynamicPersistentTileSchedulerILi256ELi128ELb0ELb1ELb1EEEEEEEEEvNT_6ParamsE,@function
        .size           _ZN7cutlass13device_kernelIN5flash11enable_sm90INS1_16FlashAttnFwdSm90INS1_25CollectiveMainloopFwdSm90ILi2EN4cute5tupleIJNS5_1CILi1EEES8_S8_EEENS6_IJNS7_ILi64EEESA_SA_EEELi512ENS_6half_tEfNS_4arch4Sm90ELb1ELb0ELb1ELb0ELb1ELb0ELb1ELb0ELb0ELb1ELb0ELb0EEENS1_21CollectiveEpilogueFwdINS6_IJSA_NS7_ILi512EEESA_EEES9_SC_SE_Li256ELb0ELb1ELb0ELb0EEENS1_30DynamicPersistentTileSchedulerILi256ELi128ELb0ELb1ELb1EEEEEEEEEvNT_6ParamsE,(.L_x_67 - _ZN7cutlass13device_kernelIN5flash11enable_sm90INS1_16FlashAttnFwdSm90INS1_25CollectiveMainloopFwdSm90ILi2EN4cute5tupleIJNS5_1CILi1EEES8_S8_EEENS6_IJNS7_ILi64EEESA_SA_EEELi512ENS_6half_tEfNS_4arch4Sm90ELb1ELb0ELb1ELb0ELb1ELb0ELb1ELb0ELb0ELb1ELb0ELb0EEENS1_21CollectiveEpilogueFwdINS6_IJSA_NS7_ILi512EEESA_EEES9_SC_SE_Li256ELb0ELb1ELb0ELb0EEENS1_30DynamicPersistentTileSchedulerILi256ELi128ELb0ELb1ELb1EEEEEEEEEvNT_6ParamsE)
        .other          _ZN7cutlass13device_kernelIN5flash11enable_sm90INS1_16FlashAttnFwdSm90INS1_25CollectiveMainloopFwdSm90ILi2EN4cute5tupleIJNS5_1CILi1EEES8_S8_EEENS6_IJNS7_ILi64EEESA_SA_EEELi512ENS_6half_tEfNS_4arch4Sm90ELb1ELb0ELb1ELb0ELb1ELb0ELb1ELb0ELb0ELb1ELb0ELb0EEENS1_21CollectiveEpilogueFwdINS6_IJSA_NS7_ILi512EEESA_EEES9_SC_SE_Li256ELb0ELb1ELb0ELb0EEENS1_30DynamicPersistentTileSchedulerILi256ELi128ELb0ELb1ELb1EEEEEEEEEvNT_6ParamsE,@"STO_CUDA_ENTRY STV_DEFAULT"
_ZN7cutlass13device_kernelIN5flash11enable_sm90INS1_16FlashAttnFwdSm90INS1_25CollectiveMainloopFwdSm90ILi2EN4cute5tupleIJNS5_1CILi1EEES8_S8_EEENS6_IJNS7_ILi64EEESA_SA_EEELi512ENS_6half_tEfNS_4arch4Sm90ELb1ELb0ELb1ELb0ELb1ELb0ELb1ELb0ELb0ELb1ELb0ELb0EEENS1_21CollectiveEpilogueFwdINS6_IJSA_NS7_ILi512EEESA_EEES9_SC_SE_Li256ELb0ELb1ELb0ELb0EEENS1_30DynamicPersistentTileSchedulerILi256ELi128ELb0ELb1ELb1EEEEEEEEEvNT_6ParamsE:
[----:B------:R-:W-:Y:S01]  /*0000*/  LDC R1, c[0x0][0x37c] ;  /* 0x0000df00ff017b82 */ /* 0x000fe20000000800 */
[----:B------:R-:W-:Y:S05]  /*0010*/  EXIT ;  /* 0x000000000000794d */ /* 0x000fea0003800000 */
.L_x_22:
        /* <DEDUP_REMOVED lines=14> */
.L_x_67:


//--------------------- .text._ZN7cutlass13device_kernelIN5flash11enable_sm90INS1_16FlashAttnFwdSm90INS1_25CollectiveMainloopFwdSm90ILi2EN4cute5tupleIJNS5_1CILi1EEES8_S8_EEENS6_IJNS7_ILi64EEESA_SA_EEELi512ENS_6half_tEfNS_4arch4Sm90ELb1ELb0ELb1ELb1ELb1ELb0ELb0ELb0ELb0ELb1ELb0ELb0EEENS1_21CollectiveEpilogueFwdINS6_IJSA_NS7_ILi512EEESA_EEES9_SC_SE_Li256ELb1ELb1ELb0ELb0EEENS1_36VarlenDynamicPersistentTileSchedulerILi64ELi64ELi256ELi128ELb0ELb1ELb1ELb1ELb1ELb1EEEEEEEEEvNT_6ParamsE --------------------------
	.section	.text._ZN7cutlass13device_kernelIN5flash11enable_sm90INS1_16FlashAttnFwdSm90INS1_25CollectiveMainloopFwdSm90ILi2EN4cute5tupleIJNS5_1CILi1EEES8_S8_EEENS6_IJNS7_ILi64EEESA_SA_EEELi512ENS_6half_tEfNS_4arch4Sm90ELb1ELb0ELb1ELb1ELb1ELb0ELb0ELb0ELb0ELb1ELb0ELb0EEENS1_21CollectiveEpilogueFwdINS6_IJSA_NS7_ILi512EEESA_EEES9_SC_SE_Li256ELb1ELb1ELb0ELb0EEENS1_36VarlenDynamicPersistentTileSchedulerILi64ELi64ELi256ELi128ELb0ELb1ELb1ELb1ELb1ELb1EEEEEEEEEvNT_6ParamsE,"ax",@progbits
	.align	128
.text._ZN7cutlass13device_kernelIN5flash11enable_sm90INS1_16FlashAttnFwdSm90INS1_25CollectiveMainloopFwdSm90ILi2EN4cute5tupleIJNS5_1CILi1EEES8_S8_EEENS6_IJNS7_ILi64EEESA_SA_EEELi512ENS_6half_tEfNS_4arch4Sm90ELb1ELb0ELb1ELb1ELb1ELb0ELb0ELb0ELb0ELb1ELb0ELb0EEENS1_21CollectiveEpilogueFwdINS6_IJSA_NS7_ILi512EEESA_EEES9_SC_SE_Li256ELb1ELb1ELb0ELb0EEENS1_36VarlenDynamicPersistentTileSchedulerILi64ELi64ELi256ELi128ELb0ELb1ELb1ELb1ELb1ELb1EEEEEEEEEvNT_6ParamsE:
        .type           _ZN7cutlass13device_kernelIN5flash11enable_sm90INS1_16FlashAttnFwdSm90INS1_25CollectiveMainloopFwdSm90ILi2EN4cute5tupleIJNS5_1CILi1EEES8_S8_EEENS6_IJNS7_ILi64EEESA_SA_EEELi512ENS_6half_tEfNS_4arch4Sm90ELb1ELb0ELb1ELb1ELb1ELb0ELb0ELb0ELb0ELb1ELb0ELb0EEENS1_21CollectiveEpilogueFwdINS6_IJSA_NS7_ILi512EEESA_EEES9_SC_SE_Li256ELb1ELb1ELb0ELb0EEENS1_36VarlenDynamicPersistentTileSchedulerILi64ELi64ELi256ELi128ELb0ELb1ELb1ELb1ELb1ELb1EEEEEEEEEvNT_6ParamsE,@function
        .size           _ZN7cutlass13device_kernelIN5flash11enable_sm90INS1_16FlashAttnFwdSm90INS1_25CollectiveMainloopFwdSm90ILi2EN4cute5tupleIJNS5_1CILi1EEES8_S8_EEENS6_IJNS7_ILi64EEESA_SA_EEELi512ENS_6half_tEfNS_4arch4Sm90ELb1ELb0ELb1ELb1ELb1ELb0ELb0ELb0ELb0ELb1ELb0ELb0EEENS1_21CollectiveEpilogueFwdINS6_IJSA_NS7_ILi512EEESA_EEES9_SC_SE_Li256ELb1ELb1ELb0ELb0EEENS1_36VarlenDynamicPersistentTileSchedulerILi64ELi64ELi256ELi128ELb0ELb1ELb1ELb1ELb1ELb1EEEEEEEEEvNT_6ParamsE,(.L_x_68 - _ZN7cutlass13device_kernelIN5flash11enable_sm90INS1_16FlashAttnFwdSm90INS1_25CollectiveMainloopFwdSm90ILi2EN4cute5tupleIJNS5_1CILi1EEES8_S8_EEENS6_IJNS7_ILi64EEESA_SA_EEELi512ENS_6half_tEfNS_4arch4Sm90ELb1ELb0ELb1ELb1ELb1ELb0ELb0ELb0ELb0ELb1ELb0ELb0EEENS1_21CollectiveEpilogueFwdINS6_IJSA_NS7_ILi512EEESA_EEES9_SC_SE_Li256ELb1ELb1ELb0ELb0EEENS1_36VarlenDynamicPersistentTileSchedulerILi64ELi64ELi256ELi128ELb0ELb1ELb1ELb1ELb1ELb1EEEEEEEEEvNT_6ParamsE)
        .other          _ZN7cutlass13device_kernelIN5flash11enable_sm90INS1_16FlashAttnFwdSm90INS1_25CollectiveMainloopFwdSm90ILi2EN4cute5tupleIJNS5_1CILi1EEES8_S8_EEENS6_IJNS7_ILi64EEESA_SA_EEELi512ENS_6half_tEfNS_4arch4Sm90ELb1ELb0ELb1ELb1ELb1ELb0ELb0ELb0ELb0ELb1ELb0ELb0EEENS1_21CollectiveEpilogueFwdINS6_IJSA_NS7_ILi512EEESA_EEES9_SC_SE_Li256ELb1ELb1ELb0ELb0EEENS1_36VarlenDynamicPersistentTileSchedulerILi64ELi64ELi256ELi128ELb0ELb1ELb1ELb1ELb1ELb1EEEEEEEEEvNT_6ParamsE,@"STO_CUDA_ENTRY STV_DEFAULT"
_ZN7cutlass13device_kernelIN5flash11enable_sm90INS1_16FlashAttnFwdSm90INS1_25CollectiveMainloopFwdSm90ILi2EN4cute5tupleIJNS5_1CILi1EEES8_S8_EEENS6_IJNS7_ILi64EEESA_SA_EEELi512ENS_6half_tEfNS_4arch4Sm90ELb1ELb0ELb1ELb1ELb1ELb0ELb0ELb0ELb0ELb1ELb0ELb0EEENS1_21CollectiveEpilogueFwdINS6_IJSA_NS7_ILi512EEESA_EEES9_SC_SE_Li256ELb1ELb1ELb0ELb0EEENS1_36VarlenDynamicPersistentTileSchedulerILi64ELi64ELi256ELi128ELb0ELb1ELb1ELb1ELb1ELb1EEEEEEEEEvNT_6ParamsE:
[----:B------:R-:W-:Y:S01]  /*0000*/  LDC R1, c[0x0][0x37c] ;  /* 0x0000df00ff017b82 */ /* 0x000fe20000000800 */
[----:B------:R-:W-:Y:S05]  /*0010*/  EXIT ;  /* 0x000000000000794d */ /* 0x000fea0003800000 */
.L_x_23:
        /* <DEDUP_REMOVED lines=14> */
.L_x_68:


//--------------------- .text._ZN7cutlass13device_kernelIN5flash11enable_sm90INS1_16FlashAttnFwdSm90INS1_25CollectiveMainloopFwdSm90ILi2EN4cute5tupleIJNS5_1CILi1EEES8_S8_EEENS6_IJNS7_ILi64EEESA_SA_EEELi512ENS_6half_tEfNS_4arch4Sm90ELb1ELb0ELb1ELb1ELb1ELb1ELb0ELb0ELb0ELb1ELb0ELb0EEENS1_21CollectiveEpilogueFwdINS6_IJSA_NS7_ILi512EEESA_EEES9_SC_SE_Li256ELb1ELb1ELb0ELb0EEENS1_36VarlenDynamicPersistentTileSchedulerILi64ELi64ELi256ELi128ELb0ELb1ELb1ELb1ELb1ELb1EEEEEEEEEvNT_6ParamsE --------------------------
	.section	.text._ZN7cutlass13device_kernelIN5flash11enable_sm90INS1_16FlashAttnFwdSm90INS1_25CollectiveMainloopFwdSm90ILi2EN4cute5tupleIJNS5_1CILi1EEES8_S8_EEENS6_IJNS7_ILi64EEESA_SA_EEELi512ENS_6half_tEfNS_4arch4Sm90ELb1ELb0ELb1ELb1ELb1ELb1ELb0ELb0ELb0ELb1ELb0ELb0EEENS1_21CollectiveEpilogueFwdINS6_IJSA_NS7_ILi512EEESA_EEES9_SC_SE_Li256ELb1ELb1ELb0ELb0EEENS1_36VarlenDynamicPersistentTileSchedulerILi64ELi64ELi256ELi128ELb0ELb1ELb1ELb1ELb1ELb1EEEEEEEEEvNT_6ParamsE,"ax",@progbits
	.align	128
.text._ZN7cutlass13device_kernelIN5flash11enable_sm90INS1_16FlashAttnFwdSm90INS1_25CollectiveMainloopFwdSm90ILi2EN4cute5tupleIJNS5_1CILi1EEES8_S8_EEENS6_IJNS7_ILi64EEESA_SA_EEELi512ENS_6half_tEfNS_4arch4Sm90ELb1ELb0ELb1ELb1ELb1ELb1ELb0ELb0ELb0ELb1ELb0ELb0EEENS1_21CollectiveEpilogueFwdINS6_IJSA_NS7_ILi512EEESA_EEES9_SC_SE_Li256ELb1ELb1ELb0ELb0EEENS1_36VarlenDynamicPersistentTileSchedulerILi64ELi64ELi256ELi128ELb0ELb1ELb1ELb1ELb1ELb1EEEEEEEEEvNT_6ParamsE:
        .type           _ZN7cutlass13device_kernelIN5flash11enable_sm90INS1_16FlashAttnFwdSm90INS1_25CollectiveMainloopFwdSm90ILi2EN4cute5tupleIJNS5_1CILi1EEES8_S8_EEENS6_IJNS7_ILi64EEESA_SA_EEELi512ENS_6half_tEfNS_4arch4Sm90ELb1ELb0ELb1ELb1ELb1ELb1ELb0ELb0ELb0ELb1ELb0ELb0EEENS1_21CollectiveEpilogueFwdINS6_IJSA_NS7_ILi512EEESA_EEES9_SC_SE_Li256ELb1ELb1ELb0ELb0EEENS1_36VarlenDynamicPersistentTileSchedulerILi64ELi64ELi256ELi128ELb0ELb1ELb1ELb1ELb1ELb1EEEEEEEEEvNT_6ParamsE,@function
        .size           _ZN7cutlass13device_kernelIN5flash11enable_sm90INS1_16FlashAttnFwdSm90INS1_25CollectiveMainloopFwdSm90ILi2EN4cute5tupleIJNS5_1CILi1EEES8_S8_EEENS6_IJNS7_ILi64EEESA_SA_EEELi512ENS_6half_tEfNS_4arch4Sm90ELb1ELb0ELb1ELb1ELb1ELb1ELb0ELb0ELb0ELb1ELb0ELb0EEENS1_21CollectiveEpilogueFwdINS6_IJSA_NS7_ILi512EEESA_EEES9_SC_SE_Li256ELb1ELb1ELb0ELb0EEENS1_36VarlenDynamicPersistentTileSchedulerILi64ELi64ELi256ELi128ELb0ELb1ELb1ELb1ELb1ELb1EEEEEEEEEvNT_6ParamsE,(.L_x_69 - _ZN7cutlass13device_kernelIN5flash11enable_sm90INS1_16FlashAttnFwdSm90INS1_25CollectiveMainloopFwdSm90ILi2EN4cute5tupleIJNS5_1CILi1EEES8_S8_EEENS6_IJNS7_ILi64EEESA_SA_EEELi512ENS_6half_tEfNS_4arch4Sm90ELb1ELb0ELb1ELb1ELb1ELb1ELb0ELb0ELb0ELb1ELb0ELb0EEENS1_21CollectiveEpilogueFwdINS6_IJSA_NS7_ILi512EEESA_EEES9_SC_SE_Li256ELb1ELb1ELb0ELb0EEENS1_36VarlenDynamicPersistentTileSchedulerILi64ELi64ELi256ELi128ELb0ELb1ELb1ELb1ELb1ELb1EEEEEEEEEvNT_6ParamsE)
        .other          _ZN7cutlass13device_kernelIN5flash11enable_sm90INS1_16FlashAttnFwdSm90INS1_25CollectiveMainloopFwdSm90ILi2EN4cute5tupleIJNS5_1CILi1EEES8_S8_EEENS6_IJNS7_ILi64EEESA_SA_EEELi512ENS_6half_tEfNS_4arch4Sm90ELb1ELb0ELb1ELb1ELb1ELb1ELb0ELb0ELb0ELb1ELb0ELb0EEENS1_21CollectiveEpilogueFwdINS6_IJSA_NS7_ILi512EEESA_EEES9_SC_SE_Li256ELb1ELb1ELb0ELb0EEENS1_36VarlenDynamicPersistentTileSchedulerILi64ELi64ELi256ELi128ELb0ELb1ELb1ELb1ELb1ELb1EEEEEEEEEvNT_6ParamsE,@"STO_CUDA_ENTRY STV_DEFAULT"
_ZN7cutlass13device_kernelIN5flash11enable_sm90INS1_16FlashAttnFwdSm90INS1_25CollectiveMainloopFwdSm90ILi2EN4cute5tupleIJNS5_1CILi1EEES8_S8_EEENS6_IJNS7_ILi64EEESA_SA_EEELi512ENS_6half_tEfNS_4arch4Sm90ELb1ELb0ELb1ELb1ELb1ELb1ELb0ELb0ELb0ELb1ELb0ELb0EEENS1_21CollectiveEpilogueFwdINS6_IJSA_NS7_ILi512EEESA_EEES9_SC_SE_Li256ELb1ELb1ELb0ELb0EEENS1_36VarlenDynamicPersistentTileSchedulerILi64ELi64ELi256ELi128ELb0ELb1ELb1ELb1ELb1ELb1EEEEEEEEEvNT_6ParamsE:
[----:B------:R-:W-:Y:S01]  /*0000*/  LDC R1, c[0x0][0x37c] ;  /* 0x0000df00ff017b82 */ /* 0x000fe20000000800 */
[----:B------:R-:W-:Y:S05]  /*0010*/  EXIT ;  /* 0x000000000000794d */ /* 0x000fea0003800000 */
.L_x_24:
        /* <DEDUP_REMOVED lines=14> */
.L_x_69:


//--------------------- .text._ZN7cutlass13device_kernelIN5flash11enable_sm90INS1_16FlashAttnFwdSm90INS1_25CollectiveMainloopFwdSm90ILi2EN4cute5tupleIJNS5_1CILi1EEES8_S8_EEENS6_IJNS7_ILi64EEESA_SA_EEELi512ENS_6half_tEfNS_4arch4Sm90ELb1ELb0ELb1ELb1ELb1ELb0ELb1ELb0ELb0ELb1ELb0ELb0EEENS1_21CollectiveEpilogueFwdINS6_IJSA_NS7_ILi512EEESA_EEES9_SC_SE_Li256ELb1ELb1ELb0ELb0EEENS1_36VarlenDynamicPersistentTileSchedulerILi64ELi64ELi256ELi128ELb0ELb1ELb1ELb1ELb1ELb1EEEEEEEEEvNT_6ParamsE --------------------------
	.section	.text._ZN7cutlass13device_kernelIN5flash11enable_sm90INS1_16FlashAttnFwdSm90INS1_25CollectiveMainloopFwdSm90ILi2EN4cute5tupleIJNS5_1CILi1EEES8_S8_EEENS6_IJNS7_ILi64EEESA_SA_EEELi512ENS_6half_tEfNS_4arch4Sm90ELb1ELb0ELb1ELb1ELb1ELb0ELb1ELb0ELb0ELb1ELb0ELb0EEENS1_21CollectiveEpilogueFwdINS6_IJSA_NS7_ILi512EEESA_EEES9_SC_SE_Li256ELb1ELb1ELb0ELb0EEENS1_36VarlenDynamicPersistentTileSchedulerILi64ELi64ELi256ELi128ELb0ELb1ELb1ELb1ELb1ELb1EEEEEEEEEvNT_6ParamsE,"ax",@progbits
	.align	128
.text._ZN7cutlass13device_kernelIN5flash11enable_sm90INS1_16FlashAttnFwdSm90INS1_25CollectiveMainloopFwdSm90ILi2EN4cute5tupleIJNS5_1CILi1EEES8_S8_EEENS6_IJNS7_ILi64EEESA_SA_EEELi512ENS_6half_tEfNS_4arch4Sm90ELb1ELb0ELb1ELb1ELb1ELb0ELb1ELb0ELb0ELb1ELb0ELb0EEENS1_21CollectiveEpilogueFwdINS6_IJSA_NS7_ILi512EEESA_EEES9_SC_SE_Li256ELb1ELb1ELb0ELb0EEENS1_36VarlenDynamicPersistentTileSchedulerILi64ELi64ELi256ELi128ELb0ELb1ELb1ELb1ELb1ELb1EEEEEEEEEvNT_6ParamsE:
        .type           _ZN7cutlass13device_kernelIN5flash11enable_sm90INS1_16FlashAttnFwdSm90INS1_25CollectiveMainloopFwdSm90ILi2EN4cute5tupleIJNS5_1CILi1EEES8_S8_EEENS6_IJNS7_ILi64EEESA_SA_EEELi512ENS_6half_tEfNS_4arch4Sm90ELb1ELb0ELb1ELb1ELb1ELb0ELb1ELb0ELb0ELb1ELb0ELb0EEENS1_21CollectiveEpilogueFwdINS6_IJSA_NS7_ILi512EEESA_EEES9_SC_SE_Li256ELb1ELb1ELb0ELb0EEENS1_36VarlenDynamicPersistentTileSchedulerILi64ELi64ELi256ELi128ELb0ELb1ELb1ELb1ELb1ELb1EEEEEEEEEvNT_6ParamsE,@function
        .size           _ZN7cutlass13device_kernelIN5flash11enable_sm90INS1_16FlashAttnFwdSm90INS1_25CollectiveMainloopFwdSm90ILi2EN4cute5tupleIJNS5_1CILi1EEES8_S8_EEENS6_IJNS7_ILi64EEESA_SA_EEELi512ENS_6half_tEfNS_4arch4Sm90ELb1ELb0ELb1ELb1ELb1ELb0ELb1ELb0ELb0ELb1ELb0ELb0EEENS1_21CollectiveEpilogueFwdINS6_IJSA_NS7_ILi512EEESA_EEES9_SC_SE_Li256ELb1ELb1ELb0ELb0EEENS1_36VarlenDynamicPersistentTileSchedulerILi64ELi64ELi256ELi128ELb0ELb1ELb1ELb1ELb1ELb1EEEEEEEEEvNT_6ParamsE,(.L_x_70 - _ZN7cutlass13device_kernelIN5flash11enable_sm90INS1_16FlashAttnFwdSm90INS1_25CollectiveMainloopFwdSm90ILi2EN4cute5tupleIJNS5_1CILi1EEES8_S8_EEENS6_IJNS7_ILi64EEESA_SA_EEELi512ENS_6half_tEfNS_4arch4Sm90ELb1ELb0ELb1ELb1ELb1ELb0ELb1ELb0ELb0ELb1ELb0ELb0EEENS1_21CollectiveEpilogueFwdINS6_IJSA_NS7_ILi512EEESA_EEES9_SC_SE_Li256ELb1ELb1ELb0ELb0EEENS1_36VarlenDynamicPersistentTileSchedulerILi64ELi64ELi256ELi128ELb0ELb1ELb1ELb1ELb1ELb1EEEEEEEEEvNT_6ParamsE)
        .other          _ZN7cutlass13device_kernelIN5flash11enable_sm90INS1_16FlashAttnFwdSm90INS1_25CollectiveMainloopFwdSm90ILi2EN4cute5tupleIJNS5_1CILi1EEES8_S8_EEENS6_IJNS7_ILi64EEESA_SA_EEELi512ENS_6half_tEfNS_4arch4Sm90ELb1ELb0ELb1ELb1ELb1ELb0ELb1ELb0ELb0ELb1ELb0ELb0EEENS1_21CollectiveEpilogueFwdINS6_IJSA_NS7_ILi512EEESA_EEES9_SC_SE_Li256ELb1ELb1ELb0ELb0EEENS1_36VarlenDynamicPersistentTileSchedulerILi64ELi64ELi256ELi128ELb0ELb1ELb1ELb1ELb1ELb1EEEEEEEEEvNT_6ParamsE,@"STO_CUDA_ENTRY STV_DEFAULT"
_ZN7cutlass13device_kernelIN5flash11enable_sm90INS1_16FlashAttnFwdSm90INS1_25CollectiveMainloopFwdSm90ILi2EN4cute5tupleIJNS5_1CILi1EEES8_S8_EEENS6_IJNS7_ILi64EEESA_SA_EEELi512ENS_6half_tEfNS_4arch4Sm90ELb1ELb0ELb1ELb1ELb1ELb0ELb1ELb0ELb0ELb1ELb0ELb0EEENS1_21CollectiveEpilogueFwdINS6_IJSA_NS7_ILi512EEESA_EEES9_SC_SE_Li256ELb1ELb1ELb0ELb0EEENS1_36VarlenDynamicPersistentTileSchedulerILi64ELi64ELi256ELi128ELb0ELb1ELb1ELb1ELb1ELb1EEEEEEEEEvNT_6ParamsE:
[----:B------:R-:W-:Y:S01]  /*0000*/  LDC R1, c[0x0][0x37c] ;  /* 0x0000df00ff017b82 */ /* 0x000fe20000000800 */
[----:B------:R-:W-:Y:S05]  /*0010*/  EXIT ;  /* 0x000000000000794d */ /* 0x000fea0003800000 */
.L_x_25:
        /* <DEDUP_REMOVED lines=14> */
.L_x_70:


//--------------------- .text._ZN7cutlass13device_kernelIN5flash11enable_sm90INS1_16FlashAttnFwdSm90INS1_25CollectiveMainloopFwdSm90ILi2EN4cute5tupleIJNS5_1CILi1EEES8_S8_EEENS6_IJNS7_ILi64EEESA_SA_EEELi512ENS_6half_tEfNS_4arch4Sm90ELb1ELb0ELb1ELb1ELb1ELb1ELb1ELb0ELb0ELb1ELb0ELb0EEENS1_21CollectiveEpilogueFwdINS6_IJSA_NS7_ILi512EEESA_EEES9_SC_SE_Li256ELb1ELb1ELb0ELb0EEENS1_36VarlenDynamicPersistentTileSchedulerILi64ELi64ELi256ELi128ELb0ELb1ELb1ELb1ELb1ELb1EEEEEEEEEvNT_6ParamsE --------------------------
	.section	.text._ZN7cutlass13device_kernelIN5flash11enable_sm90INS1_16FlashAttnFwdSm90INS1_25CollectiveMainloopFwdSm90ILi2EN4cute5tupleIJNS5_1CILi1EEES8_S8_EEENS6_IJNS7_ILi64EEESA_SA_EEELi512ENS_6half_tEfNS_4arch4Sm90ELb1ELb0ELb1ELb1ELb1ELb1ELb1ELb0ELb0ELb1ELb0ELb0EEENS1_21CollectiveEpilogueFwdINS6_IJSA_NS7_ILi512EEESA_EEES9_SC_SE_Li256ELb1ELb1ELb0ELb0EEENS1_36VarlenDynamicPersistentTileSchedulerILi64ELi64ELi256ELi128ELb0ELb1ELb1ELb1ELb1ELb1EEEEEEEEEvNT_6ParamsE,"ax",@progbits
	.align	128
.text._ZN7cutlass13device_kernelIN5flash11enable_sm90INS1_16FlashAttnFwdSm90INS1_25CollectiveMainloopFwdSm90ILi2EN4cute5tupleIJNS5_1CILi1EEES8_S8_EEENS6_IJNS7_ILi64EEESA_SA_EEELi512ENS_6half_tEfNS_4arch4Sm90ELb1ELb0ELb1ELb1ELb1ELb1ELb1ELb0ELb0ELb1ELb0ELb0EEENS1_21CollectiveEpilogueFwdINS6_IJSA_NS7_ILi512EEESA_EEES9_SC_SE_Li256ELb1ELb1ELb0ELb0EEENS1_36VarlenDynamicPersistentTileSchedulerILi64ELi64ELi256ELi128ELb0ELb1ELb1ELb1ELb1ELb1EEEEEEEEEvNT_6ParamsE:
        .type           _ZN7cutlass13device_kernelIN5flash11enable_sm90INS1_16FlashAttnFwdSm90INS1_25CollectiveMainloopFwdSm90ILi2EN4cute5tupleIJNS5_1CILi1EEES8_S8_EEENS6_IJNS7_ILi64EEESA_SA_EEELi512ENS_6half_tEfNS_4arch4Sm90ELb1ELb0ELb1ELb1ELb1ELb1ELb1ELb0ELb0ELb1ELb0ELb0EEENS1_21CollectiveEpilogueFwdINS6_IJSA_NS7_ILi512EEESA_EEES9_SC_SE_Li256ELb1ELb1ELb0ELb0EEENS1_36VarlenDynamicPersistentTileSchedulerILi64ELi64ELi256ELi128ELb0ELb1ELb1ELb1ELb1ELb1EEEEEEEEEvNT_6ParamsE,@function
        .size           _ZN7cutlass13device_kernelIN5flash11enable_sm90INS1_16FlashAttnFwdSm90INS1_25CollectiveMainloopFwdSm90ILi2EN4cute5tupleIJNS5_1CILi1EEES8_S8_EEENS6_IJNS7_ILi64EEESA_SA_EEELi512ENS_6half_tEfNS_4arch4Sm90ELb1ELb0ELb1ELb1ELb1ELb1ELb1ELb0ELb0ELb1ELb0ELb0EEENS1_21CollectiveEpilogueFwdINS6_IJSA_NS7_ILi512EEESA_EEES9_SC_SE_Li256ELb1ELb1ELb0ELb0EEENS1_36VarlenDynamicPersistentTileSchedulerILi64ELi64ELi256ELi128ELb0ELb1ELb1ELb1ELb1ELb1EEEEEEEEEvNT_6ParamsE,(.L_x_71 - _ZN7cutlass13device_kernelIN5flash11enable_sm90INS1_16FlashAttnFwdSm90INS1_25CollectiveMainloopFwdSm90ILi2EN4cute5tupleIJNS5_1CILi1EEES8_S8_EEENS6_IJNS7_ILi64EEESA_SA_EEELi512ENS_6half_tEfNS_4arch4Sm90ELb1ELb0ELb1ELb1ELb1ELb1ELb1ELb0ELb0ELb1ELb0ELb0EEENS1_21CollectiveEpilogueFwdINS6_IJSA_NS7_ILi512EEESA_EEES9_SC_SE_Li256ELb1ELb1ELb0ELb0EEENS1_36VarlenDynamicPersistentTileSchedulerILi64ELi64ELi256ELi128ELb0ELb1ELb1ELb1ELb1ELb1EEEEEEEEEvNT_6ParamsE)
        .other          _ZN7cutlass13device_kernelIN5flash11enable_sm90INS1_16FlashAttnFwdSm90INS1_25CollectiveMainloopFwdSm90ILi2EN4cute5tupleIJNS5_1CILi1EEES8_S8_EEENS6_IJNS7_ILi64EEESA_SA_EEELi512ENS_6half_tEfNS_4arch4Sm90ELb1ELb0ELb1ELb1ELb1ELb1ELb1ELb0ELb0ELb1ELb0ELb0EEENS1_21CollectiveEpilogueFwdINS6_IJSA_NS7_ILi512EEESA_EEES9_SC_SE_Li256ELb1ELb1ELb0ELb0EEENS1_36VarlenDynamicPersistentTileSchedulerILi64ELi64ELi256ELi128ELb0ELb1ELb1ELb1ELb1ELb1EEEEEEEEEvNT_6ParamsE,@"STO_CUDA_ENTRY STV_DEFAULT"
_ZN7cutlass13device_kernelIN5flash11enable_sm90INS1_16FlashAttnFwdSm90INS1_25CollectiveMainloopFwdSm90ILi2EN4cute5tupleIJNS5_1CILi1EEES8_S8_EEENS6_IJNS7_ILi64EEESA_SA_EEELi512ENS_6half_tEfNS_4arch4Sm90ELb1ELb0ELb1ELb1ELb1ELb1ELb1ELb0ELb0ELb1ELb0ELb0EEENS1_21CollectiveEpilogueFwdINS6_IJSA_NS7_ILi512EEESA_EEES9_SC_SE_Li256ELb1ELb1ELb0ELb0EEENS1_36VarlenDynamicPersistentTileSchedulerILi64ELi64ELi256ELi128ELb0ELb1ELb1ELb1ELb1ELb1EEEEEEEEEvNT_6ParamsE:
[----:B------:R-:W-:Y:S01]  /*0000*/  LDC R1, c[0x0][0x37c] ;  /* 0x0000df00ff017b82 */ /* 0x000fe20000000800 */
[----:B------:R-:W-:Y:S05]  /*0010*/  EXIT ;  /* 0x000000000000794d */ /* 0x000fea0003800000 */
.L_x_26:
        /* <DEDUP_REMOVED lines=14> */
.L_x_71:


//--------------------- .text._ZN7cutlass13device_kernelIN5flash11enable_sm90INS1_16FlashAttnFwdSm90INS1_25CollectiveMainloopFwdSm90ILi2EN4cute5tupleIJNS5_1CILi1EEES8_S8_EEENS6_IJNS7_ILi128EEENS7_ILi96EEENS7_ILi64EEEEEELi256ENS_6half_tEfNS_4arch4Sm90ELb0ELb0ELb1ELb0ELb1ELb0ELb0ELb1ELb0ELb1ELb0ELb0EEENS1_21CollectiveEpilogueFwdINS6_IJSA_NS7_ILi256EEESB_EEES9_SE_SG_Li256ELb0ELb1ELb0ELb0EEENS1_29StaticPersistentTileSchedulerILb0EEEEEEEEEvNT_6ParamsE --------------------------
	.section	.text._ZN7cutlass13device_kernelIN5flash11enable_sm90INS1_16FlashAttnFwdSm90INS1_25CollectiveMainloopFwdSm90ILi2EN4cute5tupleIJNS5_1CILi1EEES8_S8_EEENS6_IJNS7_ILi128EEENS7_ILi96EEENS7_ILi64EEEEEELi256ENS_6half_tEfNS_4arch4Sm90ELb0ELb0ELb1ELb0ELb1ELb0ELb0ELb1ELb0ELb1ELb0ELb0EEENS1_21CollectiveEpilogueFwdINS6_IJSA_NS7_ILi256EEESB_EEES9_SE_SG_Li256ELb0ELb1ELb0ELb0EEENS1_29StaticPersistentTileSchedulerILb0EEEEEEEEEvNT_6ParamsE,"ax",@progbits
	.align	128
.text._ZN7cutlass13device_kernelIN5flash11enable_sm90INS1_16FlashAttnFwdSm90INS1_25CollectiveMainloopFwdSm90ILi2EN4cute5tupleIJNS5_1CILi1EEES8_S8_EEENS6_IJNS7_ILi128EEENS7_ILi96EEENS7_ILi64EEEEEELi256ENS_6half_tEfNS_4arch4Sm90ELb0ELb0ELb1ELb0ELb1ELb0ELb0ELb1ELb0ELb1ELb0ELb0EEENS1_21CollectiveEpilogueFwdINS6_IJSA_NS7_ILi256EEESB_EEES9_SE_SG_Li256ELb0ELb1ELb0ELb0EEENS1_29StaticPersistentTileSchedulerILb0EEEEEEEEEvNT_6ParamsE:
        .type           _ZN7cutlass13device_kernelIN5flash11enable_sm90INS1_16FlashAttnFwdSm90INS1_25CollectiveMainloopFwdSm90ILi2EN4cute5tupleIJNS5_1CILi1EEES8_S8_EEENS6_IJNS7_ILi128EEENS7_ILi96EEENS7_ILi64EEEEEELi256ENS_6half_tEfNS_4arch4Sm90ELb0ELb0ELb1ELb0ELb1ELb0ELb0ELb1ELb0ELb1ELb0ELb0EEENS1_21CollectiveEpilogueFwdINS6_IJSA_NS7_ILi256EEESB_EEES9_SE_SG_Li256ELb0ELb1ELb0ELb0EEENS1_29StaticPersistentTileSchedulerILb0EEEEEEEEEvNT_6ParamsE,@function
        .size           _ZN7cutlass13device_kernelIN5flash11enable_sm90INS1_16FlashAttnFwdSm90INS1_25CollectiveMainloopFwdSm90ILi2EN4cute5tupleIJNS5_1CILi1EEES8_S8_EEENS6_IJNS7_ILi128EEENS7_ILi96EEENS7_ILi64EEEEEELi256ENS_6half_tEfNS_4arch4Sm90ELb0ELb0ELb1ELb0ELb1ELb0ELb0ELb1ELb0ELb1ELb0ELb0EEENS1_21CollectiveEpilogueFwdINS6_IJSA_NS7_ILi256EEESB_EEES9_SE_SG_Li256ELb0ELb1ELb0ELb0EEENS1_29StaticPersistentTileSchedulerILb0EEEEEEEEEvNT_6ParamsE,(.L_x_72 - _ZN7cutlass13device_kernelIN5flash11enable_sm90INS1_16FlashAttnFwdSm90INS1_25CollectiveMainloopFwdSm90ILi2EN4cute5tupleIJNS5_1CILi1EEES8_S8_EEENS6_IJNS7_ILi128EEENS7_ILi96EEENS7_ILi64EEEEEELi256ENS_6half_tEfNS_4arch4Sm90ELb0ELb0ELb1ELb0ELb1ELb0ELb0ELb1ELb0ELb1ELb0ELb0EEENS1_21CollectiveEpilogueFwdINS6_IJSA_NS7_ILi256EEESB_EEES9_SE_SG_Li256ELb0ELb1ELb0ELb0EEENS1_29StaticPersistentTileSchedulerILb0EEEEEEEEEvNT_6ParamsE)
        .other          _ZN7cutlass13device_kernelIN5flash11enable_sm90INS1_16FlashAttnFwdSm90INS1_25CollectiveMainloopFwdSm90ILi2EN4cute5tupleIJNS5_1CILi1EEES8_S8_EEENS6_IJNS7_ILi128EEENS7_ILi96EEENS7_ILi64EEEEEELi256ENS_6half_tEfNS_4arch4Sm90ELb0ELb0ELb1ELb0ELb1ELb0ELb0ELb1ELb0ELb1ELb0ELb0EEENS1_21CollectiveEpilogueFwdINS6_IJSA_NS7_ILi256EEESB_EEES9_SE_SG_Li256ELb0ELb1ELb0ELb0EEENS1_29StaticPersistentTileSchedulerILb0EEEEEEEEEvNT_6ParamsE,@"STO_CUDA_ENTRY STV_DEFAULT"
_ZN7cutlass13device_kernelIN5flash11enable_sm90INS1_16FlashAttnFwdSm90INS1_25CollectiveMainloopFwdSm90ILi2EN4cute5tupleIJNS5_1CILi1EEES8_S8_EEENS6_IJNS7_ILi128EEENS7_ILi96EEENS7_ILi64EEEEEELi256ENS_6half_tEfNS_4arch4Sm90ELb0ELb0ELb1ELb0ELb1ELb0ELb0ELb1ELb0ELb1ELb0ELb0EEENS1_21CollectiveEpilogueFwdINS6_IJSA_NS7_ILi256EEESB_EEES9_SE_SG_Li256ELb0ELb1ELb0ELb0EEENS1_29StaticPersistentTileSchedulerILb0EEEEEEEEEvNT_6ParamsE:
[----:B------:R-:W-:Y:S01]  /*0000*/  LDC R1, c[0x0][0x37c] ;  /* 0x0000df00ff017b82 */ /* 0x000fe20000000800 */
[----:B------:R-:W-:Y:S05]  /*0010*/  EXIT ;  /* 0x000000000000794d */ /* 0x000fea0003800000 */
.L_x_27:
        /* <DEDUP_REMOVED lines=14> */
.L_x_72:


//--------------------- .text._ZN7cutlass13device_kernelIN5flash11enable_sm90INS1_16FlashAttnFwdSm90INS1_25CollectiveMainloopFwdSm90ILi2EN4cute5tupleIJNS5_1CILi1EEES8_S8_EEENS6_IJNS7_ILi128EEENS7_ILi96EEENS7_ILi64EEEEEELi256ENS_6half_tEfNS_4arch4Sm90ELb0ELb0ELb1ELb0ELb1ELb0ELb1ELb1ELb0ELb1ELb0ELb0EEENS1_21CollectiveEpilogueFwdINS6_IJSA_NS7_ILi256EEESB_EEES9_SE_SG_Li256ELb0ELb1ELb0ELb0EEENS1_29StaticPersistentTileSchedulerILb0EEEEEEEEEvNT_6ParamsE --------------------------
	.section	.text._ZN7cutlass13device_kernelIN5flash11enable_sm90INS1_16FlashAttnFwdSm90INS1_25CollectiveMainloopFwdSm90ILi2EN4cute5tupleIJNS5_1CILi1EEES8_S8_EEENS6_IJNS7_ILi128EEENS7_ILi96EEENS7_ILi64EEEEEELi256ENS_6half_tEfNS_4arch4Sm90ELb0ELb0ELb1ELb0ELb1ELb0ELb1ELb1ELb0ELb1ELb0ELb0EEENS1_21CollectiveEpilogueFwdINS6_IJSA_NS7_ILi256EEESB_EEES9_SE_SG_Li256ELb0ELb1ELb0ELb0EEENS1_29StaticPersistentTileSchedulerILb0EEEEEEEEEvNT_6ParamsE,"ax",@progbits
	.align	128
.text._ZN7cutlass13device_kernelIN5flash11enable_sm90INS1_16FlashAttnFwdSm90INS1_25CollectiveMainloopFwdSm90ILi2EN4cute5tupleIJNS5_1CILi1EEES8_S8_EEENS6_IJNS7_ILi128EEENS7_ILi96EEENS7_ILi64EEEEEELi256ENS_6half_tEfNS_4arch4Sm90ELb0ELb0ELb1ELb0ELb1ELb0ELb1ELb1ELb0ELb1ELb0ELb0EEENS1_21CollectiveEpilogueFwdINS6_IJSA_NS7_ILi256EEESB_EEES9_SE_SG_Li256ELb0ELb1ELb0ELb0EEENS1_29StaticPersistentTileSchedulerILb0EEEEEEEEEvNT_6ParamsE:
        .type           _ZN7cutlass13device_kernelIN5flash11enable_sm90INS1_16FlashAttnFwdSm90INS1_25CollectiveMainloopFwdSm90ILi2EN4cute5tupleIJNS5_1CILi1EEES8_S8_EEENS6_IJNS7_ILi128EEENS7_ILi96EEENS7_ILi64EEEEEELi256ENS_6half_tEfNS_4arch4Sm90ELb0ELb0ELb1ELb0ELb1ELb0ELb1ELb1ELb0ELb1ELb0ELb0EEENS1_21CollectiveEpilogueFwdINS6_IJSA_NS7_ILi256EEESB_EEES9_SE_SG_Li256ELb0ELb1ELb0ELb0EEENS1_29StaticPersistentTileSchedulerILb0EEEEEEEEEvNT_6ParamsE,@function
        .size           _ZN7cutlass13device_kernelIN5flash11enable_sm90INS1_16FlashAttnFwdSm90INS1_25CollectiveMainloopFwdSm90ILi2EN4cute5tupleIJNS5_1CILi1EEES8_S8_EEENS6_IJNS7_ILi128EEENS7_ILi96EEENS7_ILi64EEEEEELi256ENS_6half_tEfNS_4arch4Sm90ELb0ELb0ELb1ELb0ELb1ELb0ELb1ELb1ELb0ELb1ELb0ELb0EEENS1_21CollectiveEpilogueFwdINS6_IJSA_NS7_ILi256EEESB_EEES9_SE_SG_Li256ELb0ELb1ELb0ELb0EEENS1_29StaticPersistentTileSchedulerILb0EEEEEEEEEvNT_6ParamsE,(.L_x_73 - _ZN7cutlass13device_kernelIN5flash11enable_sm90INS1_16FlashAttnFwdSm90INS1_25CollectiveMainloopFwdSm90ILi2EN4cute5tupleIJNS5_1CILi1EEES8_S8_EEENS6_IJNS7_ILi128EEENS7_ILi96EEENS7_ILi64EEEEEELi256ENS_6half_tEfNS_4arch4Sm90ELb0ELb0ELb1ELb0ELb1ELb0ELb1ELb1ELb0ELb1ELb0ELb0EEENS1_21CollectiveEpilogueFwdINS6_IJSA_NS7_ILi256EEESB_EEES9_SE_SG_Li256ELb0ELb1ELb0ELb0EEENS1_29StaticPersistentTileSchedulerILb0EEEEEEEEEvNT_6ParamsE)
        .other          _ZN7cutlass13device_kernelIN5flash11enable_sm90INS1_16FlashAttnFwdSm90INS1_25CollectiveMainloopFwdSm90ILi2EN4cute5tupleIJNS5_1CILi1EEES8_S8_EEENS6_IJNS7_ILi128EEENS7_ILi96EEENS7_ILi64EEEEEELi256ENS_6half_tEfNS_4arch4Sm90ELb0ELb0ELb1ELb0ELb1ELb0ELb1ELb1ELb0ELb1ELb0ELb0EEENS1_21CollectiveEpilogueFwdINS6_IJSA_NS7_ILi256EEESB_EEES9_SE_SG_Li256ELb0ELb1ELb0ELb0EEENS1_29StaticPersistentTileSchedulerILb0EEEEEEEEEvNT_6ParamsE,@"STO_CUDA_ENTRY STV_DEFAULT"
_ZN7cutlass13device_kernelIN5flash11enable_sm90INS1_16FlashAttnFwdSm90INS1_25CollectiveMainloopFwdSm90ILi2EN4cute5tupleIJNS5_1CILi1EEES8_S8_EEENS6_IJNS7_ILi128EEENS7_ILi96EEENS7_ILi64EEEEEELi256ENS_6half_tEfNS_4arch4Sm90ELb0ELb0ELb1ELb0ELb1ELb0ELb1ELb1ELb0ELb1ELb0ELb0EEENS1_21CollectiveEpilogueFwdINS6_IJSA_NS7_ILi256EEESB_EEES9_SE_SG_Li256ELb0ELb1ELb0ELb0EEENS1_29StaticPersistentTileSchedulerILb0EEEEEEEEEvNT_6ParamsE:
[----:B------:R-:W-:Y:S01]  /*0000*/  LDC R1, c[0x0][0x37c] ;  /* 0x0000df00ff017b82 */ /* 0x000fe20000000800 */
[----:B------:R-:W-:Y:S05]  /*0010*/  EXIT ;  /* 0x000000000000794d */ /* 0x000fea0003800000 */
.L_x_28:
        /* <DEDUP_REMOVED lines=14> */
.L_x_73:


//--------------------- .text._ZN7cutlass13device_kernelIN5flash11enable_sm90INS1_16FlashAttnFwdSm90INS1_25CollectiveMainloopFwdSm90ILi2EN4cute5tupleIJNS5_1CILi1EEES8_S8_EEENS6_IJNS7_ILi128EEENS7_ILi96EEENS7_ILi64EEEEEELi256ENS_6half_tEfNS_4arch4Sm90ELb0ELb0ELb1ELb1ELb1ELb0ELb0ELb1ELb0ELb1ELb0ELb0EEENS1_21CollectiveEpilogueFwdINS6_IJSA_NS7_ILi256EEESB_EEES9_SE_SG_Li256ELb1ELb1ELb0ELb0EEENS1_36VarlenDynamicPersistentTileSchedulerILi128ELi96ELi256ELi128ELb0ELb1ELb1ELb0ELb1ELb1EEEEEEEEEvNT_6ParamsE --------------------------
	.section	.text._ZN7cutlass13device_kernelIN5flash11enable_sm90INS1_16FlashAttnFwdSm90INS1_25CollectiveMainloopFwdSm90ILi2EN4cute5tupleIJNS5_1CILi1EEES8_S8_EEENS6_IJNS7_ILi128EEENS7_ILi96EEENS7_ILi64EEEEEELi256ENS_6half_tEfNS_4arch4Sm90ELb0ELb0ELb1ELb1ELb1ELb0ELb0ELb1ELb0ELb1ELb0ELb0EEENS1_21CollectiveEpilogueFwdINS6_IJSA_NS7_ILi256EEESB_EEES9_SE_SG_Li256ELb1ELb1ELb0ELb0EEENS1_36VarlenDynamicPersistentTileSchedulerILi128ELi96ELi256ELi128ELb0ELb1ELb1ELb0ELb1ELb1EEEEEEEEEvNT_6ParamsE,"ax",@progbits
	.align	128
.text._ZN7cutlass13device_kernelIN5flash11enable_sm90INS1_16FlashAttnFwdSm90INS1_25CollectiveMainloopFwdSm90ILi2EN4cute5tupleIJNS5_1CILi1EEES8_S8_EEENS6_IJNS7_ILi128EEENS7_ILi96EEENS7_ILi64EEEEEELi256ENS_6half_tEfNS_4arch4Sm90ELb0ELb0ELb1ELb1ELb1ELb0ELb0ELb1ELb0ELb1ELb0ELb0EEENS1_21CollectiveEpilogueFwdINS6_IJSA_NS7_ILi256EEESB_EEES9_SE_SG_Li256ELb1ELb1ELb0ELb0EEENS1_36VarlenDynamicPersistentTileSchedulerILi128ELi96ELi256ELi128ELb0ELb1ELb1ELb0ELb1ELb1EEEEEEEEEvNT_6ParamsE:
        .type           _ZN7cutlass13device_kernelIN5flash11enable_sm90INS1_16FlashAttnFwdSm90INS1_25CollectiveMainloopFwdSm90ILi2EN4cute5tupleIJNS5_1CILi1EEES8_S8_EEENS6_IJNS7_ILi128EEENS7_ILi96EEENS7_ILi64EEEEEELi256ENS_6half_tEfNS_4arch4Sm90ELb0ELb0ELb1ELb1ELb1ELb0ELb0ELb1ELb0ELb1ELb0ELb0EEENS1_21CollectiveEpilogueFwdINS6_IJSA_NS7_ILi256EEESB_EEES9_SE_SG_Li256ELb1ELb1ELb0ELb0EEENS1_36VarlenDynamicPersistentTileSchedulerILi128ELi96ELi256ELi128ELb0ELb1ELb1ELb0ELb1ELb1EEEEEEEEEvNT_6ParamsE,@function
        .size           _ZN7cutlass13device_kernelIN5flash11enable_sm90INS1_16FlashAttnFwdSm90INS1_25CollectiveMainloopFwdSm90ILi2EN4cute5tupleIJNS5_1CILi1EEES8_S8_EEENS6_IJNS7_ILi128EEENS7_ILi96EEENS7_ILi64EEEEEELi256ENS_6half_tEfNS_4arch4Sm90ELb0ELb0ELb1ELb1ELb1ELb0ELb0ELb1ELb0ELb1ELb0ELb0EEENS1_21CollectiveEpilogueFwdINS6_IJSA_NS7_ILi256EEESB_EEES9_SE_SG_Li256ELb1ELb1ELb0ELb0EEENS1_36VarlenDynamicPersistentTileSchedulerILi128ELi96ELi256ELi128ELb0ELb1ELb1ELb0ELb1ELb1EEEEEEEEEvNT_6ParamsE,(.L_x_74 - _ZN7cutlass13device_kernelIN5flash11enable_sm90INS1_16FlashAttnFwdSm90INS1_25CollectiveMainloopFwdSm90ILi2EN4cute5tupleIJNS5_1CILi1EEES8_S8_EEENS6_IJNS7_ILi128EEENS7_ILi96EEENS7_ILi64EEEEEELi256ENS_6half_tEfNS_4arch4Sm90ELb0ELb0ELb1ELb1ELb1ELb0ELb0ELb1ELb0ELb1ELb0ELb0EEENS1_21CollectiveEpilogueFwdINS6_IJSA_NS7_ILi256EEESB_EEES9_SE_SG_Li256ELb1ELb1ELb0ELb0EEENS1_36VarlenDynamicPersistentTileSchedulerILi128ELi96ELi256ELi128ELb0ELb1ELb1ELb0ELb1ELb1EEEEEEEEEvNT_6ParamsE)
        .other          _ZN7cutlass13device_kernelIN5flash11enable_sm90INS1_16FlashAttnFwdSm90INS1_25CollectiveMainloopFwdSm90ILi2EN4cute5tupleIJNS5_1CILi1EEES8_S8_EEENS6_IJNS7_ILi128EEENS7_ILi96EEENS7_ILi64EEEEEELi256ENS_6half_tEfNS_4arch4Sm90ELb0ELb0ELb1ELb1ELb1ELb0ELb0ELb1ELb0ELb1ELb0ELb0EEENS1_21CollectiveEpilogueFwdINS6_IJSA_NS7_ILi256EEESB_EEES9_SE_SG_Li256ELb1ELb1ELb0ELb0EEENS1_36VarlenDynamicPersistentTileSchedulerILi128ELi96ELi256ELi128ELb0ELb1ELb1ELb0ELb1ELb1EEEEEEEEEvNT_6ParamsE,@"STO_CUDA_ENTRY STV_DEFAULT"
_ZN7cutlass13device_kernelIN5flash11enable_sm90INS1_16FlashAttnFwdSm90INS1_25CollectiveMainloopFwdSm90ILi2EN4cute5tupleIJNS5_1CILi1EEES8_S8_EEENS6_IJNS7_ILi128EEENS7_ILi96EEENS7_ILi64EEEEEELi256ENS_6half_tEfNS_4arch4Sm90ELb0ELb0ELb1ELb1ELb1ELb0ELb0ELb1ELb0ELb1ELb0ELb0EEENS1_21CollectiveEpilogueFwdINS6_IJSA_NS7_ILi256EEESB_EEES9_SE_SG_Li256ELb1ELb1ELb0ELb0EEENS1_36VarlenDynamicPersistentTileSchedulerILi128ELi96ELi256ELi128ELb0ELb1ELb1ELb0ELb1ELb1EEEEEEEEEvNT_6ParamsE:
[----:B------:R-:W-:Y:S01]  /*0000*/  LDC R1, c[0x0][0x37c] ;  /* 0x0000df00ff017b82 */ /* 0x000fe20000000800 */
[----:B------:R-:W-:Y:S05]  /*0010*/  EXIT ;  /* 0x000000000000794d */ /* 0x000fea0003800000 */
.L_x_29:
        /* <DEDUP_REMOVED lines=14> */
.L_x_74:


//--------------------- .text._ZN7cutlass13device_kernelIN5flash11enable_sm90INS1_16FlashAttnFwdSm90INS1_25CollectiveMainloopFwdSm90ILi2EN4cute5tupleIJNS5_1CILi1EEES8_S8_EEENS6_IJNS7_ILi128EEENS7_ILi96EEENS7_ILi64EEEEEELi256ENS_6half_tEfNS_4arch4Sm90ELb0ELb0ELb1ELb1ELb1ELb1ELb0ELb1ELb0ELb1ELb0ELb0EEENS1_21CollectiveEpilogueFwdINS6_IJSA_NS7_ILi256EEESB_EEES9_SE_SG_Li256ELb1ELb1ELb0ELb0EEENS1_36VarlenDynamicPersistentTileSchedulerILi128ELi96ELi256ELi128ELb0ELb1ELb1ELb0ELb1ELb1EEEEEEEEEvNT_6ParamsE --------------------------
	.section	.text._ZN7cutlass13device_kernelIN5flash11enable_sm90INS1_16FlashAttnFwdSm90INS1_25CollectiveMainloopFwdSm90ILi2EN4cute5tupleIJNS5_1CILi1EEES8_S8_EEENS6_IJNS7_ILi128EEENS7_ILi96EEENS7_ILi64EEEEEELi256ENS_6half_tEfNS_4arch4Sm90ELb0ELb0ELb1ELb1ELb1ELb1ELb0ELb1ELb0ELb1ELb0ELb0EEENS1_21CollectiveEpilogueFwdINS6_IJSA_NS7_ILi256EEESB_EEES9_SE_SG_Li256ELb1ELb1ELb0ELb0EEENS1_36VarlenDynamicPersistentTileSchedulerILi128ELi96ELi256ELi128ELb0ELb1ELb1ELb0ELb1ELb1EEEEEEEEEvNT_6ParamsE,"ax",@progbits
	.align	128
.text._ZN7cutlass13device_kernelIN5flash11enable_sm90INS1_16FlashAttnFwdSm90INS1_25CollectiveMainloopFwdSm90ILi2EN4cute5tupleIJNS5_1CILi1EEES8_S8_EEENS6_IJNS7_ILi128EEENS7_ILi96EEENS7_ILi64EEEEEELi256ENS_6half_tEfNS_4arch4Sm90ELb0ELb0ELb1ELb1ELb1ELb1ELb0ELb1ELb0ELb1ELb0ELb0EEENS1_21CollectiveEpilogueFwdINS6_IJSA_NS7_ILi256EEESB_EEES9_SE_SG_Li256ELb1ELb1ELb0ELb0EEENS1_36VarlenDynamicPersistentTileSchedulerILi128ELi96ELi256ELi128ELb0ELb1ELb1ELb0ELb1ELb1EEEEEEEEEvNT_6ParamsE:
        .type           _ZN7cutlass13device_kernelIN5flash11enable_sm90INS1_16FlashAttnFwdSm90INS1_25CollectiveMainloopFwdSm90ILi2EN4cute5tupleIJNS5_1CILi1EEES8_S8_EEENS6_IJNS7_ILi128EEENS7_ILi96EEENS7_ILi64EEEEEELi256ENS_6half_tEfNS_4arch4Sm90ELb0ELb0ELb1ELb1ELb1ELb1ELb0ELb1ELb0ELb1ELb0ELb0EEENS1_21CollectiveEpilogueFwdINS6_IJSA_NS7_ILi256EEESB_EEES9_SE_SG_Li256ELb1ELb1ELb0ELb0EEENS1_36VarlenDynamicPersistentTileSchedulerILi128ELi96ELi256ELi128ELb0ELb1ELb1ELb0ELb1ELb1EEEEEEEEEvNT_6ParamsE,@function
        .size           _ZN7cutlass13device_kernelIN5flash11enable_sm90INS1_16FlashAttnFwdSm90INS1_25CollectiveMainloopFwdSm90ILi2EN4cute5tupleIJNS5_1CILi1EEES8_S8_EEENS6_IJNS7_ILi128EEENS7_ILi96EEENS7_ILi64EEEEEELi256ENS_6half_tEfNS_4arch4Sm90ELb0ELb0ELb1ELb1ELb1ELb1ELb0ELb1ELb0ELb1ELb0ELb0EEENS1_21CollectiveEpilogueFwdINS6_IJSA_NS7_ILi256EEESB_EEES9_SE_SG_Li256ELb1ELb1ELb0ELb0EEENS1_36VarlenDynamicPersistentTileSchedulerILi128ELi96ELi256ELi128ELb0ELb1ELb1ELb0ELb1ELb1EEEEEEEEEvNT_6ParamsE,(.L_x_75 - _ZN7cutlass13device_kernelIN5flash11enable_sm90INS1_16FlashAttnFwdSm90INS1_25CollectiveMainloopFwdSm90ILi2EN4cute5tupleIJNS5_1CILi1EEES8_S8_EEENS6_IJNS7_ILi128EEENS7_ILi96EEENS7_ILi64EEEEEELi256ENS_6half_tEfNS_4arch4Sm90ELb0ELb0ELb1ELb1ELb1ELb1ELb0ELb1ELb0ELb1ELb0ELb0EEENS1_21CollectiveEpilogueFwdINS6_IJSA_NS7_ILi256EEESB_EEES9_SE_SG_Li256ELb1ELb1ELb0ELb0EEENS1_36VarlenDynamicPersistentTileSchedulerILi128ELi96ELi256ELi128ELb0ELb1ELb1ELb0ELb1ELb1EEEEEEEEEvNT_6ParamsE)
        .other          _ZN7cutlass13device_kernelIN5flash11enable_sm90INS1_16FlashAttnFwdSm90INS1_25CollectiveMainloopFwdSm90ILi2EN4cute5tupleIJNS5_1CILi1EEES8_S8_EEENS6_IJNS7_ILi128EEENS7_ILi96EEENS7_ILi64EEEEEELi256ENS_6half_tEfNS_4arch4Sm90ELb0ELb0ELb1ELb1ELb1ELb1ELb0ELb1ELb0ELb1ELb0ELb0EEENS1_21CollectiveEpilogueFwdINS6_IJSA_NS7_ILi256EEESB_EEES9_SE_SG_Li256ELb1ELb1ELb0ELb0EEENS1_36VarlenDynamicPersistentTileSchedulerILi128ELi96ELi256ELi128ELb0ELb1ELb1ELb0ELb1ELb1EEEEEEEEEvNT_6ParamsE,@"STO_CUDA_ENTRY STV_DEFAULT"
_ZN7cutlass13device_kernelIN5flash11enable_sm90INS1_16FlashAttnFwdSm90INS1_25CollectiveMainloopFwdSm90ILi2EN4cute5tupleIJNS5_1CILi1EEES8_S8_EEENS6_IJNS7_ILi128EEENS7_ILi96EEENS7_ILi64EEEEEELi256ENS_6half_tEfNS_4arch4Sm90ELb0ELb0ELb1ELb1ELb1ELb1ELb0ELb1ELb0ELb1ELb0ELb0EEENS1_21CollectiveEpilogueFwdINS6_IJSA_NS7_ILi256EEESB_EEES9_SE_SG_Li256ELb1ELb1ELb0ELb0EEENS1_36VarlenDynamicPersistentTileSchedulerILi128ELi96ELi256ELi128ELb0ELb1ELb1ELb0ELb1ELb1EEEEEEEEEvNT_6ParamsE:
[----:B------:R-:W-:Y:S01]  /*0000*/  LDC R1, c[0x0][0x37c] ;  /* 0x0000df00ff017b82 */ /* 0x000fe20000000800 */
[----:B------:R-:W-:Y:S05]  /*0010*/  EXIT ;  /* 0x000000000000794d */ /* 0x000fea0003800000 */
.L_x_30:
        /* <DEDUP_REMOVED lines=14> */
.L_x_75:


//--------------------- .text._ZN7cutlass13device_kernelIN5flash11enable_sm90INS1_16FlashAttnFwdSm90INS1_25CollectiveMainloopFwdSm90ILi2EN4cute5tupleIJNS5_1CILi1EEES8_S8_EEENS6_IJNS7_ILi128EEENS7_ILi96EEENS7_ILi64EEEEEELi256ENS_6half_tEfNS_4arch4Sm90ELb0ELb0ELb1ELb1ELb1ELb0ELb1ELb1ELb0ELb1ELb0ELb0EEENS1_21CollectiveEpilogueFwdINS6_IJSA_NS7_ILi256EEESB_EEES9_SE_SG_Li256ELb1ELb1ELb0ELb0EEENS1_36VarlenDynamicPersistentTileSchedulerILi128ELi96ELi256ELi128ELb0ELb1ELb1ELb0ELb1ELb1EEEEEEEEEvNT_6ParamsE --------------------------
	.section	.text._ZN7cutlass13device_kernelIN5flash11enable_sm90INS1_16FlashAttnFwdSm90INS1_25CollectiveMainloopFwdSm90ILi2EN4cute5tupleIJNS5_1CILi1EEES8_S8_EEENS6_IJNS7_ILi128EEENS7_ILi96EEENS7_ILi64EEEEEELi256ENS_6half_tEfNS_4arch4Sm90ELb0ELb0ELb1ELb1ELb1ELb0ELb1ELb1ELb0ELb1ELb0ELb0EEENS1_21CollectiveEpilogueFwdINS6_IJSA_NS7_ILi256EEESB_EEES9_SE_SG_Li256ELb1ELb1ELb0ELb0EEENS1_36VarlenDynamicPersistentTileSchedulerILi128ELi96ELi256ELi128ELb0ELb1ELb1ELb0ELb1ELb1EEEEEEEEEvNT_6ParamsE,"ax",@progbits
	.align	128
.text._ZN7cutlass13device_kernelIN5flash11enable_sm90INS1_16FlashAttnFwdSm90INS1_25CollectiveMainloopFwdSm90ILi2EN4cute5tupleIJNS5_1CILi1EEES8_S8_EEENS6_IJNS7_ILi128EEENS7_ILi96EEENS7_ILi64EEEEEELi256ENS_6half_tEfNS_4arch4Sm90ELb0ELb0ELb1ELb1ELb1ELb0ELb1ELb1ELb0ELb1ELb0ELb0EEENS1_21CollectiveEpilogueFwdINS6_IJSA_NS7_ILi256EEESB_EEES9_SE_SG_Li256ELb1ELb1ELb0ELb0EEENS1_36VarlenDynamicPersistentTileSchedulerILi128ELi96ELi256ELi128ELb0ELb1ELb1ELb0ELb1ELb1EEEEEEEEEvNT_6ParamsE:
        .type           _ZN7cutlass13device_kernelIN5flash11enable_sm90INS1_16FlashAttnFwdSm90INS1_25CollectiveMainloopFwdSm90ILi2EN4cute5tupleIJNS5_1CILi1EEES8_S8_EEENS6_IJNS7_ILi128EEENS7_ILi96EEENS7_ILi64EEEEEELi256ENS_6half_tEfNS_4arch4Sm90ELb0ELb0ELb1ELb1ELb1ELb0ELb1ELb1ELb0ELb1ELb0ELb0EEENS1_21CollectiveEpilogueFwdINS6_IJSA_NS7_ILi256EEESB_EEES9_SE_SG_Li256ELb1ELb1ELb0ELb0EEENS1_36VarlenDynamicPersistentTileSchedulerILi128ELi96ELi256ELi128ELb0ELb1ELb1ELb0ELb1ELb1EEEEEEEEEvNT_6ParamsE,@function
        .size           _ZN7cutlass13device_kernelIN5flash11enable_sm90INS1_16FlashAttnFwdSm90INS1_25CollectiveMainloopFwdSm90ILi2EN4cute5tupleIJNS5_1CILi1EEES8_S8_EEENS6_IJNS7_ILi128EEENS7_ILi96EEENS7_ILi64EEEEEELi256ENS_6half_tEfNS_4arch4Sm90ELb0ELb0ELb1ELb1ELb1ELb0ELb1ELb1ELb0ELb1ELb0ELb0EEENS1_21CollectiveEpilogueFwdINS6_IJSA_NS7_ILi256EEESB_EEES9_SE_SG_Li256ELb1ELb1ELb0ELb0EEENS1_36VarlenDynamicPersistentTileSchedulerILi128ELi96ELi256ELi128ELb0ELb1ELb1ELb0ELb1ELb1EEEEEEEEEvNT_6ParamsE,(.L_x_76 - _ZN7cutlass13device_kernelIN5flash11enable_sm90INS1_16FlashAttnFwdSm90INS1_25CollectiveMainloopFwdSm90ILi2EN4cute5tupleIJNS5_1CILi1EEES8_S8_EEENS6_IJNS7_ILi128EEENS7_ILi96EEENS7_ILi64EEEEEELi256ENS_6half_tEfNS_4arch4Sm90ELb0ELb0ELb1ELb1ELb1ELb0ELb1ELb1ELb0ELb1ELb0ELb0EEENS1_21CollectiveEpilogueFwdINS6_IJSA_NS7_ILi256EEESB_EEES9_SE_SG_Li256ELb1ELb1ELb0ELb0EEENS1_36VarlenDynamicPersistentTileSchedulerILi128ELi96ELi256ELi128ELb0ELb1ELb1ELb0ELb1ELb1EEEEEEEEEvNT_6ParamsE)
        .other          _ZN7cutlass13device_kernelIN5flash11enable_sm90INS1_16FlashAttnFwdSm90INS1_25CollectiveMainloopFwdSm90ILi2EN4cute5tupleIJNS5_1CILi1EEES8_S8_EEENS6_IJNS7_ILi128EEENS7_ILi96EEENS7_ILi64EEEEEELi256ENS_6half_tEfNS_4arch4Sm90ELb0ELb0ELb1ELb1ELb1ELb0ELb1ELb1ELb0ELb1ELb0ELb0EEENS1_21CollectiveEpilogueFwdINS6_IJSA_NS7_ILi256EEESB_EEES9_SE_SG_Li256ELb1ELb1ELb0ELb0EEENS1_36VarlenDynamicPersistentTileSchedulerILi128ELi96ELi256ELi128ELb0ELb1ELb1ELb0ELb1ELb1EEEEEEEEEvNT_6ParamsE,@"STO_CUDA_ENTRY STV_DEFAULT"
_ZN7cutlass13device_kernelIN5flash11enable_sm90INS1_16FlashAttnFwdSm90INS1_25CollectiveMainloopFwdSm90ILi2EN4cute5tupleIJNS5_1CILi1EEES8_S8_EEENS6_IJNS7_ILi128EEENS7_ILi96EEENS7_ILi64EEEEEELi256ENS_6half_tEfNS_4arch4Sm90ELb0ELb0ELb1ELb1ELb1ELb0ELb1ELb1ELb0ELb1ELb0ELb0EEENS1_21CollectiveEpilogueFwdINS6_IJSA_NS7_ILi256EEESB_EEES9_SE_SG_Li256ELb1ELb1ELb0ELb0EEENS1_36VarlenDynamicPersistentTileSchedulerILi128ELi96ELi256ELi128ELb0ELb1ELb1ELb0ELb1ELb1EEEEEEEEEvNT_6ParamsE:
[----:B------:R-:W-:Y:S01]  /*0000*/  LDC R1, c[0x0][0x37c] ;  /* 0x0000df00ff017b82 */ /* 0x000fe20000000800 */
[----:B------:R-:W-:Y:S05]  /*0010*/  EXIT ;  /* 0x000000000000794d */ /* 0x000fea0003800000 */
.L_x_31:
        /* <DEDUP_REMOVED lines=14> */
.L_x_76:


//--------------------- .text._ZN7cutlass13device_kernelIN5flash11enable_sm90INS1_16FlashAttnFwdSm90INS1_25CollectiveMainloopFwdSm90ILi2EN4cute5tupleIJNS5_1CILi1EEES8_S8_EEENS6_IJNS7_ILi128EEENS7_ILi96EEENS7_ILi64EEEEEELi256ENS_6half_tEfNS_4arch4Sm90ELb0ELb0ELb1ELb1ELb1ELb1ELb1ELb1ELb0ELb1ELb0ELb0EEENS1_21CollectiveEpilogueFwdINS6_IJSA_NS7_ILi256EEESB_EEES9_SE_SG_Li256ELb1ELb1ELb0ELb0EEENS1_36VarlenDynamicPersistentTileSchedulerILi128ELi96ELi256ELi128ELb0ELb1ELb1ELb0ELb1ELb1EEEEEEEEEvNT_6ParamsE --------------------------
	.section	.text._ZN7cutlass13device_kernelIN5flash11enable_sm90INS1_16FlashAttnFwdSm90INS1_25CollectiveMainloopFwdSm90ILi2EN4cute5tupleIJNS5_1CILi1EEES8_S8_EEENS6_IJNS7_ILi128EEENS7_ILi96EEENS7_ILi64EEEEEELi256ENS_6half_tEfNS_4arch4Sm90ELb0ELb0ELb1ELb1ELb1ELb1ELb1ELb1ELb0ELb1ELb0ELb0EEENS1_21CollectiveEpilogueFwdINS6_IJSA_NS7_ILi256EEESB_EEES9_SE_SG_Li256ELb1ELb1ELb0ELb0EEENS1_36VarlenDynamicPersistentTileSchedulerILi128ELi96ELi256ELi128ELb0ELb1ELb1ELb0ELb1ELb1EEEEEEEEEvNT_6ParamsE,"ax",@progbits
	.align	128
.text._ZN7cutlass13device_kernelIN5flash11enable_sm90INS1_16FlashAttnFwdSm90INS1_25CollectiveMainloopFwdSm90ILi2EN4cute5tupleIJNS5_1CILi1EEES8_S8_EEENS6_IJNS7_ILi128EEENS7_ILi96EEENS7_ILi64EEEEEELi256ENS_6half_tEfNS_4arch4Sm90ELb0ELb0ELb1ELb1ELb1ELb1ELb1ELb1ELb0ELb1ELb0ELb0EEENS1_21CollectiveEpilogueFwdINS6_IJSA_NS7_ILi256EEESB_EEES9_SE_SG_Li256ELb1ELb1ELb0ELb0EEENS1_36VarlenDynamicPersistentTileSchedulerILi128ELi96ELi256ELi128ELb0ELb1ELb1ELb0ELb1ELb1EEEEEEEEEvNT_6ParamsE:
        .type           _ZN7cutlass13device_kernelIN5flash11enable_sm90INS1_16FlashAttnFwdSm90INS1_25CollectiveMainloopFwdSm90ILi2EN4cute5tupleIJNS5_1CILi1EEES8_S8_EEENS6_IJNS7_ILi128EEENS7_ILi96EEENS7_ILi64EEEEEELi256ENS_6half_tEfNS_4arch4Sm90ELb0ELb0ELb1ELb1ELb1ELb1ELb1ELb1ELb0ELb1ELb0ELb0EEENS1_21CollectiveEpilogueFwdINS6_IJSA_NS7_ILi256EEESB_EEES9_SE_SG_Li256ELb1ELb1ELb0ELb0EEENS1_36VarlenDynamicPersistentTileSchedulerILi128ELi96ELi256ELi128ELb0ELb1ELb1ELb0ELb1ELb1EEEEEEEEEvNT_6ParamsE,@function
        .size           _ZN7cutlass13device_kernelIN5flash11enable_sm90INS1_16FlashAttnFwdSm90INS1_25CollectiveMainloopFwdSm90ILi2EN4cute5tupleIJNS5_1CILi1EEES8_S8_EEENS6_IJNS7_ILi128EEENS7_ILi96EEENS7_ILi64EEEEEELi256ENS_6half_tEfNS_4arch4Sm90ELb0ELb0ELb1ELb1ELb1ELb1ELb1ELb1ELb0ELb1ELb0ELb0EEENS1_21CollectiveEpilogueFwdINS6_IJSA_NS7_ILi256EEESB_EEES9_SE_SG_Li256ELb1ELb1ELb0ELb0EEENS1_36VarlenDynamicPersistentTileSchedulerILi128ELi96ELi256ELi128ELb0ELb1ELb1ELb0ELb1ELb1EEEEEEEEEvNT_6ParamsE,(.L_x_77 - _ZN7cutlass13device_kernelIN5flash11enable_sm90INS1_16FlashAttnFwdSm90INS1_25CollectiveMainloopFwdSm90ILi2EN4cute5tupleIJNS5_1CILi1EEES8_S8_EEENS6_IJNS7_ILi128EEENS7_ILi96EEENS7_ILi64EEEEEELi256ENS_6half_tEfNS_4arch4Sm90ELb0ELb0ELb1ELb1ELb1ELb1ELb1ELb1ELb0ELb1ELb0ELb0EEENS1_21CollectiveEpilogueFwdINS6_IJSA_NS7_ILi256EEESB_EEES9_SE_SG_Li256ELb1ELb1ELb0ELb0EEENS1_36VarlenDynamicPersistentTileSchedulerILi128ELi96ELi256ELi128ELb0ELb1ELb1ELb0ELb1ELb1EEEEEEEEEvNT_6ParamsE)
        .other          _ZN7cutlass13device_kernelIN5flash11enable_sm90INS1_16FlashAttnFwdSm90INS1_25CollectiveMainloopFwdSm90ILi2EN4cute5tupleIJNS5_1CILi1EEES8_S8_EEENS6_IJNS7_ILi128EEENS7_ILi96EEENS7_ILi64EEEEEELi256ENS_6half_tEfNS_4arch4Sm90ELb0ELb0ELb1ELb1ELb1ELb1ELb1ELb1ELb0ELb1ELb0ELb0EEENS1_21CollectiveEpilogueFwdINS6_IJSA_NS7_ILi256EEESB_EEES9_SE_SG_Li256ELb1ELb1ELb0ELb0EEENS1_36VarlenDynamicPersistentTileSchedulerILi128ELi96ELi256ELi128ELb0ELb1ELb1ELb0ELb1ELb1EEEEEEEEEvNT_6ParamsE,@"STO_CUDA_ENTRY STV_DEFAULT"
_ZN7cutlass13device_kernelIN5flash11enable_sm90INS1_16FlashAttnFwdSm90INS1_25CollectiveMainloopFwdSm90ILi2EN4cute5tupleIJNS5_1CILi1EEES8_S8_EEENS6_IJNS7_ILi128EEENS7_ILi96EEENS7_ILi64EEEEEELi256ENS_6half_tEfNS_4arch4Sm90ELb0ELb0ELb1ELb1ELb1ELb1ELb1ELb1ELb0ELb1ELb0ELb0EEENS1_21CollectiveEpilogueFwdINS6_IJSA_NS7_ILi256EEESB_EEES9_SE_SG_Li256ELb1ELb1ELb0ELb0EEENS1_36VarlenDynamicPersistentTileSchedulerILi128ELi96ELi256ELi128ELb0ELb1ELb1ELb0ELb1ELb1EEEEEEEEEvNT_6ParamsE:
[----:B------:R-:W-:Y:S01]  /*0000*/  LDC R1, c[0x0][0x37c] ;  /* 0x0000df00ff017b82 */ /* 0x000fe20000000800 */
[----:B------:R-:W-:Y:S05]  /*0010*/  EXIT ;  /* 0x000000000000794d */ /* 0x000fea0003800000 */
.L_x_32:
        /* <DEDUP_REMOVED lines=14> */
.L_x_77:


//--------------------- .text._ZN7cutlass13device_kernelIN5flash11enable_sm90INS1_16FlashAttnFwdSm90INS1_25CollectiveMainloopFwdSm90ILi2EN4cute5tupleIJNS5_1CILi1EEES8_S8_EEENS6_IJNS7_ILi128EEENS7_ILi96EEENS7_ILi64EEEEEELi256ENS_6half_tEfNS_4arch4Sm90ELb0ELb1ELb1ELb0ELb1ELb0ELb0ELb1ELb0ELb1ELb0ELb0EEENS1_21CollectiveEpilogueFwdINS6_IJSA_NS7_ILi256EEESB_EEES9_SE_SG_Li256ELb0ELb1ELb0ELb0EEENS1_30DynamicPersistentTileSchedulerILi256ELi128ELb0ELb1ELb1EEEEEEEEEvNT_6ParamsE --------------------------
	.section	.text._ZN7cutlass13device_kernelIN5flash11enable_sm90INS1_16FlashAttnFwdSm90INS1_25CollectiveMainloopFwdSm90ILi2EN4cute5tupleIJNS5_1CILi1EEES8_S8_EEENS6_IJNS7_ILi128EEENS7_ILi96EEENS7_ILi64EEEEEELi256ENS_6half_tEfNS_4arch4Sm90ELb0ELb1ELb1ELb0ELb1ELb0ELb0ELb1ELb0ELb1ELb0ELb0EEENS1_21CollectiveEpilogueFwdINS6_IJSA_NS7_ILi256EEESB_EEES9_SE_SG_Li256ELb0ELb1ELb0ELb0EEENS1_30DynamicPersistentTileSchedulerILi256ELi128ELb0ELb1ELb1EEEEEEEEEvNT_6ParamsE,"ax",@progbits
	.align	128
.text._ZN7cutlass13device_kernelIN5flash11enable_sm90INS1_16FlashAttnFwdSm90INS1_25CollectiveMainloopFwdSm90ILi2EN4cute5tupleIJNS5_1CILi1EEES8_S8_EEENS6_IJNS7_ILi128EEENS7_ILi96EEENS7_ILi64EEEEEELi256ENS_6half_tEfNS_4arch4Sm90ELb0ELb1ELb1ELb0ELb1ELb0ELb0ELb1ELb0ELb1ELb0ELb0EEENS1_21CollectiveEpilogueFwdINS6_IJSA_NS7_ILi256EEESB_EEES9_SE_SG_Li256ELb0ELb1ELb0ELb0EEENS1_30DynamicPersistentTileSchedulerILi256ELi128ELb0ELb1ELb1EEEEEEEEEvNT_6ParamsE:
        .type           _ZN7cutlass13device_kernelIN5flash11enable_sm90INS1_16FlashAttnFwdSm90INS1_25CollectiveMainloopFwdSm90ILi2EN4cute5tupleIJNS5_1CILi1EEES8_S8_EEENS6_IJNS7_ILi128EEENS7_ILi96EEENS7_ILi64EEEEEELi256ENS_6half_tEfNS_4arch4Sm90ELb0ELb1ELb1ELb0ELb1ELb0ELb0ELb1ELb0ELb1ELb0ELb0EEENS1_21CollectiveEpilogueFwdINS6_IJSA_NS7_ILi256EEESB_EEES9_SE_SG_Li256ELb0ELb1ELb0ELb0EEENS1_30DynamicPersistentTileSchedulerILi256ELi128ELb0ELb1ELb1EEEEEEEEEvNT_6ParamsE,@function
        .size           _ZN7cutlass13device_kernelIN5flash11enable_sm90INS1_16FlashAttnFwdSm90INS1_25CollectiveMainloopFwdSm90ILi2EN4cute5tupleIJNS5_1CILi1EEES8_S8_EEENS6_IJNS7_ILi128EEENS7_ILi96EEENS7_ILi64EEEEEELi256ENS_6half_tEfNS_4arch4Sm90ELb0ELb1ELb1ELb0ELb1ELb0ELb0ELb1ELb0ELb1ELb0ELb0EEENS1_21CollectiveEpilogueFwdINS6_IJSA_NS7_ILi256EEESB_EEES9_SE_SG_Li256ELb0ELb1ELb0ELb0EEENS1_30DynamicPersistentTileSchedulerILi256ELi128ELb0ELb1ELb1EEEEEEEEEvNT_6ParamsE,(.L_x_78 - _ZN7cutlass13device_kernelIN5flash11enable_sm90INS1_16FlashAttnFwdSm90INS1_25CollectiveMainloopFwdSm90ILi2EN4cute5tupleIJNS5_1CILi1EEES8_S8_EEENS6_IJNS7_ILi128EEENS7_ILi96EEENS7_ILi64EEEEEELi256ENS_6half_tEfNS_4arch4Sm90ELb0ELb1ELb1ELb0ELb1ELb0ELb0ELb1ELb0ELb1ELb0ELb0EEENS1_21CollectiveEpilogueFwdINS6_IJSA_NS7_ILi256EEESB_EEES9_SE_SG_Li256ELb0ELb1ELb0ELb0EEENS1_30DynamicPersistentTileSchedulerILi256ELi128ELb0ELb1ELb1EEEEEEEEEvNT_6ParamsE)
        .other          _ZN7cutlass13device_kernelIN5flash11enable_sm90INS1_16FlashAttnFwdSm90INS1_25CollectiveMainloopFwdSm90ILi2EN4cute5tupleIJNS5_1CILi1EEES8_S8_EEENS6_IJNS7_ILi128EEENS7_ILi96EEENS7_ILi64EEEEEELi256ENS_6half_tEfNS_4arch4Sm90ELb0ELb1ELb1ELb0ELb1ELb0ELb0ELb1ELb0ELb1ELb0ELb0EEENS1_21CollectiveEpilogueFwdINS6_IJSA_NS7_ILi256EEESB_EEES9_SE_SG_Li256ELb0ELb1ELb0ELb0EEENS1_30DynamicPersistentTileSchedulerILi256ELi128ELb0ELb1ELb1EEEEEEEEEvNT_6ParamsE,@"STO_CUDA_ENTRY STV_DEFAULT"
_ZN7cutlass13device_kernelIN5flash11enable_sm90INS1_16FlashAttnFwdSm90INS1_25CollectiveMainloopFwdSm90ILi2EN4cute5tupleIJNS5_1CILi1EEES8_S8_EEENS6_IJNS7_ILi128EEENS7_ILi96EEENS7_ILi64EEEEEELi256ENS_6half_tEfNS_4arch4Sm90ELb0ELb1ELb1ELb0ELb1ELb0ELb0ELb1ELb0ELb1ELb0ELb0EEENS1_21CollectiveEpilogueFwdINS6_IJSA_NS7_ILi256EEESB_EEES9_SE_SG_Li256ELb0ELb1ELb0ELb0EEENS1_30DynamicPersistentTileSchedulerILi256ELi128ELb0ELb1ELb1EEEEEEEEEvNT_6ParamsE:
[----:B------:R-:W-:Y:S01]  /*0000*/  LDC R1, c[0x0][0x37c] ;  /* 0x0000df00ff017b82 */ /* 0x000fe20000000800 */
[----:B------:R-:W-:Y:S05]  /*0010*/  EXIT ;  /* 0x000000000000794d */ /* 0x000fea0003800000 */
.L_x_33:
        /* <DEDUP_REMOVED lines=14> */
.L_x_78:


//--------------------- .text._ZN7cutlass13device_kernelIN5flash11enable_sm90INS1_16FlashAttnFwdSm90INS1_25CollectiveMainloopFwdSm90ILi2EN4cute5tupleIJNS5_1CILi1EEES8_S8_EEENS6_IJNS7_ILi128EEENS7_ILi96EEENS7_ILi64EEEEEELi256ENS_6half_tEfNS_4arch4Sm90ELb0ELb1ELb1ELb0ELb1ELb0ELb1ELb1ELb0ELb1ELb0ELb0EEENS1_21CollectiveEpilogueFwdINS6_IJSA_NS7_ILi256EEESB_EEES9_SE_SG_Li256ELb0ELb1ELb0ELb0EEENS1_30DynamicPersistentTileSchedulerILi256ELi128ELb0ELb1ELb1EEEEEEEEEvNT_6ParamsE --------------------------
	.section	.text._ZN7cutlass13device_kernelIN5flash11enable_sm90INS1_16FlashAttnFwdSm90INS1_25CollectiveMainloopFwdSm90ILi2EN4cute5tupleIJNS5_1CILi1EEES8_S8_EEENS6_IJNS7_ILi128EEENS7_ILi96EEENS7_ILi64EEEEEELi256ENS_6half_tEfNS_4arch4Sm90ELb0ELb1ELb1ELb0ELb1ELb0ELb1ELb1ELb0ELb1ELb0ELb0EEENS1_21CollectiveEpilogueFwdINS6_IJSA_NS7_ILi256EEESB_EEES9_SE_SG_Li256ELb0ELb1ELb0ELb0EEENS1_30DynamicPersistentTileSchedulerILi256ELi128ELb0ELb1ELb1EEEEEEEEEvNT_6ParamsE,"ax",@progbits
	.align	128
.text._ZN7cutlass13device_kernelIN5flash11enable_sm90INS1_16FlashAttnFwdSm90INS1_25CollectiveMainloopFwdSm90ILi2EN4cute5tupleIJNS5_1CILi1EEES8_S8_EEENS6_IJNS7_ILi128EEENS7_ILi96EEENS7_ILi64EEEEEELi256ENS_6half_tEfNS_4arch4Sm90ELb0ELb1ELb1ELb0ELb1ELb0ELb1ELb1ELb0ELb1ELb0ELb0EEENS1_21CollectiveEpilogueFwdINS6_IJSA_NS7_ILi256EEESB_EEES9_SE_SG_Li256ELb0ELb1ELb0ELb0EEENS1_30DynamicPersistentTileSchedulerILi256ELi128ELb0ELb1ELb1EEEEEEEEEvNT_6ParamsE:
        .type           _ZN7cutlass13device_kernelIN5flash11enable_sm90INS1_16FlashAttnFwdSm90INS1_25CollectiveMainloopFwdSm90ILi2EN4cute5tupleIJNS5_1CILi1EEES8_S8_EEENS6_IJNS7_ILi128EEENS7_ILi96EEENS7_ILi64EEEEEELi256ENS_6half_tEfNS_4arch4Sm90ELb0ELb1ELb1ELb0ELb1ELb0ELb1ELb1ELb0ELb1ELb0ELb0EEENS1_21CollectiveEpilogueFwdINS6_IJSA_NS7_ILi256EEESB_EEES9_SE_SG_Li256ELb0ELb1ELb0ELb0EEENS1_30DynamicPersistentTileSchedulerILi256ELi128ELb0ELb1ELb1EEEEEEEEEvNT_6ParamsE,@function
        .size           _ZN7cutlass13device_kernelIN5flash11enable_sm90INS1_16FlashAttnFwdSm90INS1_25CollectiveMainloopFwdSm90ILi2EN4cute5tupleIJNS5_1CILi1EEES8_S8_EEENS6_IJNS7_ILi128EEENS7_ILi96EEENS7_ILi64EEEEEELi256ENS_6half_tEfNS_4arch4Sm90ELb0ELb1ELb1ELb0ELb1ELb0ELb1ELb1ELb0ELb1ELb0ELb0EEENS1_21CollectiveEpilogueFwdINS6_IJSA_NS7_ILi256EEESB_EEES9_SE_SG_Li256ELb0ELb1ELb0ELb0EEENS1_30DynamicPersistentTileSchedulerILi256ELi128ELb0ELb1ELb1EEEEEEEEEvNT_6ParamsE,(.L_x_79 - _ZN7cutlass13device_kernelIN5flash11enable_sm90INS1_16FlashAttnFwdSm90INS1_25CollectiveMainloopFwdSm90ILi2EN4cute5tupleIJNS5_1CILi1EEES8_S8_EEENS6_IJNS7_ILi128EEENS7_ILi96EEENS7_ILi64EEEEEELi256ENS_6half_tEfNS_4arch4Sm90ELb0ELb1ELb1ELb0ELb1ELb0ELb1ELb1ELb0ELb1ELb0ELb0EEENS1_21CollectiveEpilogueFwdINS6_IJSA_NS7_ILi256EEESB_EEES9_SE_SG_Li256ELb0ELb1ELb0ELb0EEENS1_30DynamicPersistentTileSchedulerILi256ELi128ELb0ELb1ELb1EEEEEEEEEvNT_6ParamsE)
        .other          _ZN7cutlass13device_kernelIN5flash11enable_sm90INS1_16FlashAttnFwdSm90INS1_25CollectiveMainloopFwdSm90ILi2EN4cute5tupleIJNS5_1CILi1EEES8_S8_EEENS6_IJNS7_ILi128EEENS7_ILi96EEENS7_ILi64EEEEEELi256ENS_6half_tEfNS_4arch4Sm90ELb0ELb1ELb1ELb0ELb1ELb0ELb1ELb1ELb0ELb1ELb0ELb0EEENS1_21CollectiveEpilogueFwdINS6_IJSA_NS7_ILi256EEESB_EEES9_SE_SG_Li256ELb0ELb1ELb0ELb0EEENS1_30DynamicPersistentTileSchedulerILi256ELi128ELb0ELb1ELb1EEEEEEEEEvNT_6ParamsE,@"STO_CUDA_ENTRY STV_DEFAULT"
_ZN7cutlass13device_kernelIN5flash11enable_sm90INS1_16FlashAttnFwdSm90INS1_25CollectiveMainloopFwdSm90ILi2EN4cute5tupleIJNS5_1CILi1EEES8_S8_EEENS6_IJNS7_ILi128EEENS7_ILi96EEENS7_ILi64EEEEEELi256ENS_6half_tEfNS_4arch4Sm90ELb0ELb1ELb1ELb0ELb1ELb0ELb1ELb1ELb0ELb1ELb0ELb0EEENS1_21CollectiveEpilogueFwdINS6_IJSA_NS7_ILi256EEESB_EEES9_SE_SG_Li256ELb0ELb1ELb0ELb0EEENS1_30DynamicPersistentTileSchedulerILi256ELi128ELb0ELb1ELb1EEEEEEEEEvNT_6ParamsE:
[----:B------:R-:W-:Y:S01]  /*0000*/  LDC R1, c[0x0][0x37c] ;  /* 0x0000df00ff017b82 */ /* 0x000fe20000000800 */
[----:B------:R-:W-:Y:S05]  /*0010*/  EXIT ;  /* 0x000000000000794d */ /* 0x000fea0003800000 */
.L_x_34:
        /* <DEDUP_REMOVED lines=14> */
.L_x_79:


//--------------------- .text._ZN7cutlass13device_kernelIN5flash11enable_sm90INS1_16FlashAttnFwdSm90INS1_25CollectiveMainloopFwdSm90ILi2EN4cute5tupleIJNS5_1CILi1EEES8_S8_EEENS6_IJNS7_ILi128EEENS7_ILi96EEENS7_ILi64EEEEEELi256ENS_6half_tEfNS_4arch4Sm90ELb0ELb1ELb1ELb1ELb1ELb0ELb0ELb1ELb0ELb1ELb0ELb0EEENS1_21CollectiveEpilogueFwdINS6_IJSA_NS7_ILi256EEESB_EEES9_SE_SG_Li256ELb1ELb1ELb0ELb0EEENS1_36VarlenDynamicPersistentTileSchedulerILi128ELi96ELi256ELi128ELb0ELb1ELb1ELb1ELb0ELb1EEEEEEEEEvNT_6ParamsE --------------------------
	.section	.text._ZN7cutlass13device_kernelIN5flash11enable_sm90INS1_16FlashAttnFwdSm90INS1_25CollectiveMainloopFwdSm90ILi2EN4cute5tupleIJNS5_1CILi1EEES8_S8_EEENS6_IJNS7_ILi128EEENS7_ILi96EEENS7_ILi64EEEEEELi256ENS_6half_tEfNS_4arch4Sm90ELb0ELb1ELb1ELb1ELb1ELb0ELb0ELb1ELb0ELb1ELb0ELb0EEENS1_21CollectiveEpilogueFwdINS6_IJSA_NS7_ILi256EEESB_EEES9_SE_SG_Li256ELb1ELb1ELb0ELb0EEENS1_36VarlenDynamicPersistentTileSchedulerILi128ELi96ELi256ELi128ELb0ELb1ELb1ELb1ELb0ELb1EEEEEEEEEvNT_6ParamsE,"ax",@progbits
	.align	128
.text._ZN7cutlass13device_kernelIN5flash11enable_sm90INS1_16FlashAttnFwdSm90INS1_25CollectiveMainloopFwdSm90ILi2EN4cute5tupleIJNS5_1CILi1EEES8_S8_EEENS6_IJNS7_ILi128EEENS7_ILi96EEENS7_ILi64EEEEEELi256ENS_6half_tEfNS_4arch4Sm90ELb0ELb1ELb1ELb1ELb1ELb0ELb0ELb1ELb0ELb1ELb0ELb0EEENS1_21CollectiveEpilogueFwdINS6_IJSA_NS7_ILi256EEESB_EEES9_SE_SG_Li256ELb1ELb1ELb0ELb0EEENS1_36VarlenDynamicPersistentTileSchedulerILi128ELi96ELi256ELi128ELb0ELb1ELb1ELb1ELb0ELb1EEEEEEEEEvNT_6ParamsE:
        .type           _ZN7cutlass13device_kernelIN5flash11enable_sm90INS1_16FlashAttnFwdSm90INS1_25CollectiveMainloopFwdSm90ILi2EN4cute5tupleIJNS5_1CILi1EEES8_S8_EEENS6_IJNS7_ILi128EEENS7_ILi96EEENS7_ILi64EEEEEELi256ENS_6half_tEfNS_4arch4Sm90ELb0ELb1ELb1ELb1ELb1ELb0ELb0ELb1ELb0ELb1ELb0ELb0EEENS1_21CollectiveEpilogueFwdINS6_IJSA_NS7_ILi256EEESB_EEES9_SE_SG_Li256ELb1ELb1ELb0ELb0EEENS1_36VarlenDynamicPersistentTileSchedulerILi128ELi96ELi256ELi128ELb0ELb1ELb1ELb1ELb0ELb1EEEEEEEEEvNT_6ParamsE,@function
        .size           _ZN7cutlass13device_kernelIN5flash11enable_sm90INS1_16FlashAttnFwdSm90INS1_25CollectiveMainloopFwdSm90ILi2EN4cute5tupleIJNS5_1CILi1EEES8_S8_EEENS6_IJNS7_ILi128EEENS7_ILi96EEENS7_ILi64EEEEEELi256ENS_6half_tEfNS_4arch4Sm90ELb0ELb1ELb1ELb1ELb1ELb0ELb0ELb1ELb0ELb1ELb0ELb0EEENS1_21CollectiveEpilogueFwdINS6_IJSA_NS7_ILi256EEESB_EEES9_SE_SG_Li256ELb1ELb1ELb0ELb0EEENS1_36VarlenDynamicPersistentTileSchedulerILi128ELi96ELi256ELi128ELb0ELb1ELb1ELb1ELb0ELb1EEEEEEEEEvNT_6ParamsE,(.L_x_80 - _ZN7cutlass13device_kernelIN5flash11enable_sm90INS1_16FlashAttnFwdSm90INS1_25CollectiveMainloopFwdSm90ILi2EN4cute5tupleIJNS5_1CILi1EEES8_S8_EEENS6_IJNS7_ILi128EEENS7_ILi96EEENS7_ILi64EEEEEELi256ENS_6half_tEfNS_4arch4Sm90ELb0ELb1ELb1ELb1ELb1ELb0ELb0ELb1ELb0ELb1ELb0ELb0EEENS1_21CollectiveEpilogueFwdINS6_IJSA_NS7_ILi256EEESB_EEES9_SE_SG_Li256ELb1ELb1ELb0ELb0EEENS1_36VarlenDynamicPersistentTileSchedulerILi128ELi96ELi256ELi128ELb0ELb1ELb1ELb1ELb0ELb1EEEEEEEEEvNT_6ParamsE)
        .other          _ZN7cutlass13device_kernelIN5flash11enable_sm90INS1_16FlashAttnFwdSm90INS1_25CollectiveMainloopFwdSm90ILi2EN4cute5tupleIJNS5_1CILi1EEES8_S8_EEENS6_IJNS7_ILi128EEENS7_ILi96EEENS7_ILi64EEEEEELi256ENS_6half_tEfNS_4arch4Sm90ELb0ELb1ELb1ELb1ELb1ELb0ELb0ELb1ELb0ELb1ELb0ELb0EEENS1_21CollectiveEpilogueFwdINS6_IJSA_NS7_ILi256EEESB_EEES9_SE_SG_Li256ELb1ELb1ELb0ELb0EEENS1_36VarlenDynamicPersistentTileSchedulerILi128ELi96ELi256ELi128ELb0ELb1ELb1ELb1ELb0ELb1EEEEEEEEEvNT_6ParamsE,@"STO_CUDA_ENTRY STV_DEFAULT"
_ZN7cutlass13device_kernelIN5flash11enable_sm90INS1_16FlashAttnFwdSm90INS1_25CollectiveMainloopFwdSm90ILi2EN4cute5tupleIJNS5_1CILi1EEES8_S8_EEENS6_IJNS7_ILi128EEENS7_ILi96EEENS7_ILi64EEEEEELi256ENS_6half_tEfNS_4arch4Sm90ELb0ELb1ELb1ELb1ELb1ELb0ELb0ELb1ELb0ELb1ELb0ELb0EEENS1_21CollectiveEpilogueFwdINS6_IJSA_NS7_ILi256EEESB_EEES9_SE_SG_Li256ELb1ELb1ELb0ELb0EEENS1_36VarlenDynamicPersistentTileSchedulerILi128ELi96ELi256ELi128ELb0ELb1ELb1ELb1ELb0ELb1EEEEEEEEEvNT_6ParamsE:
[----:B------:R-:W-:Y:S01]  /*0000*/  LDC R1, c[0x0][0x37c] ;  /* 0x0000df00ff017b82 */ /* 0x000fe20000000800 */
[----:B------:R-:W-:Y:S05]  /*0010*/  EXIT ;  /* 0x000000000000794d */ /* 0x000fea0003800000 */
.L_x_35:
        /* <DEDUP_REMOVED lines=14> */
.L_x_80:


//--------------------- .text._ZN7cutlass13device_kernelIN5flash11enable_sm90INS1_16FlashAttnFwdSm90INS1_25CollectiveMainloopFwdSm90ILi2EN4cute5tupleIJNS5_1CILi1EEES8_S8_EEENS6_IJNS7_ILi128EEENS7_ILi96EEENS7_ILi64EEEEEELi256ENS_6half_tEfNS_4arch4Sm90ELb0ELb1ELb1ELb1ELb1ELb1ELb0ELb1ELb0ELb1ELb0ELb0EEENS1_21CollectiveEpilogueFwdINS6_IJSA_NS7_ILi256EEESB_EEES9_SE_SG_Li256ELb1ELb1ELb0ELb0EEENS1_36VarlenDynamicPersistentTileSchedulerILi128ELi96ELi256ELi128ELb0ELb1ELb1ELb1ELb0ELb1EEEEEEEEEvNT_6ParamsE --------------------------
	.section	.text._ZN7cutlass13device_kernelIN5flash11enable_sm90INS1_16FlashAttnFwdSm90INS1_25CollectiveMainloopFwdSm90ILi2EN4cute5tupleIJNS5_1CILi1EEES8_S8_EEENS6_IJNS7_ILi128EEENS7_ILi96EEENS7_ILi64EEEEEELi256ENS_6half_tEfNS_4arch4Sm90ELb0ELb1ELb1ELb1ELb1ELb1ELb0ELb1ELb0ELb1ELb0ELb0EEENS1_21CollectiveEpilogueFwdINS6_IJSA_NS7_ILi256EEESB_EEES9_SE_SG_Li256ELb1ELb1ELb0ELb0EEENS1_36VarlenDynamicPersistentTileSchedulerILi128ELi96ELi256ELi128ELb0ELb1ELb1ELb1ELb0ELb1EEEEEEEEEvNT_6ParamsE,"ax",@progbits
	.align	128
.text._ZN7cutlass13device_kernelIN5flash11enable_sm90INS1_16FlashAttnFwdSm90INS1_25CollectiveMainloopFwdSm90ILi2EN4cute5tupleIJNS5_1CILi1EEES8_S8_EEENS6_IJNS7_ILi128EEENS7_ILi96EEENS7_ILi64EEEEEELi256ENS_6half_tEfNS_4arch4Sm90ELb0ELb1ELb1ELb1ELb1ELb1ELb0ELb1ELb0ELb1ELb0ELb0EEENS1_21CollectiveEpilogueFwdINS6_IJSA_NS7_ILi256EEESB_EEES9_SE_SG_Li256ELb1ELb1ELb0ELb0EEENS1_36VarlenDynamicPersistentTileSchedulerILi128ELi96ELi256ELi128ELb0ELb1ELb1ELb1ELb0ELb1EEEEEEEEEvNT_6ParamsE:
        .type           _ZN7cutlass13device_kernelIN5flash11enable_sm90INS1_16FlashAttnFwdSm90INS1_25CollectiveMainloopFwdSm90ILi2EN4cute5tupleIJNS5_1CILi1EEES8_S8_EEENS6_IJNS7_ILi128EEENS7_ILi96EEENS7_ILi64EEEEEELi256ENS_6half_tEfNS_4arch4Sm90ELb0ELb1ELb1ELb1ELb1ELb1ELb0ELb1ELb0ELb1ELb0ELb0EEENS1_21CollectiveEpilogueFwdINS6_IJSA_NS7_ILi256EEESB_EEES9_SE_SG_Li256ELb1ELb1ELb0ELb0EEENS1_36VarlenDynamicPersistentTileSchedulerILi128ELi96ELi256ELi128ELb0ELb1ELb1ELb1ELb0ELb1EEEEEEEEEvNT_6ParamsE,@function
        .size           _ZN7cutlass13device_kernelIN5flash11enable_sm90INS1_16FlashAttnFwdSm90INS1_25CollectiveMainloopFwdSm90ILi2EN4cute5tupleIJNS5_1CILi1EEES8_S8_EEENS6_IJNS7_ILi128EEENS7_ILi96EEENS7_ILi64EEEEEELi256ENS_6half_tEfNS_4arch4Sm90ELb0ELb1ELb1ELb1ELb1ELb1ELb0ELb1ELb0ELb1ELb0ELb0EEENS1_21CollectiveEpilogueFwdINS6_IJSA_NS7_ILi256EEESB_EEES9_SE_SG_Li256ELb1ELb1ELb0ELb0EEENS1_36VarlenDynamicPersistentTileSchedulerILi128ELi96ELi256ELi128ELb0ELb1ELb1ELb1ELb0ELb1EEEEEEEEEvNT_6ParamsE,(.L_x_81 - _ZN7cutlass13device_kernelIN5flash11enable_sm90INS1_16FlashAttnFwdSm90INS1_25CollectiveMainloopFwdSm90ILi2EN4cute5tupleIJNS5_1CILi1EEES8_S8_EEENS6_IJNS7_ILi128EEENS7_ILi96EEENS7_ILi64EEEEEELi256ENS_6half_tEfNS_4arch4Sm90ELb0ELb1ELb1ELb1ELb1ELb1ELb0ELb1ELb0ELb1ELb0ELb0EEENS1_21CollectiveEpilogueFwdINS6_IJSA_NS7_ILi256EEESB_EEES9_SE_SG_Li256ELb1ELb1ELb0ELb0EEENS1_36VarlenDynamicPersistentTileSchedulerILi128ELi96ELi256ELi128ELb0ELb1ELb1ELb1ELb0ELb1EEEEEEEEEvNT_6ParamsE)
        .other          _ZN7cutlass13device_kernelIN5flash11enable_sm90INS1_16FlashAttnFwdSm90INS1_25CollectiveMainloopFwdSm90ILi2EN4cute5tupleIJNS5_1CILi1EEES8_S8_EEENS6_IJNS7_ILi128EEENS7_ILi96EEENS7_ILi64EEEEEELi256ENS_6half_tEfNS_4arch4Sm90ELb0ELb1ELb1ELb1ELb1ELb1ELb0ELb1ELb0ELb1ELb0ELb0EEENS1_21CollectiveEpilogueFwdINS6_IJSA_NS7_ILi256EEESB_EEES9_SE_SG_Li256ELb1ELb1ELb0ELb0EEENS1_36VarlenDynamicPersistentTileSchedulerILi128ELi96ELi256ELi128ELb0ELb1ELb1ELb1ELb0ELb1EEEEEEEEEvNT_6ParamsE,@"STO_CUDA_ENTRY STV_DEFAULT"
_ZN7cutlass13device_kernelIN5flash11enable_sm90INS1_16FlashAttnFwdSm90INS1_25CollectiveMainloopFwdSm90ILi2EN4cute5tupleIJNS5_1CILi1EEES8_S8_EEENS6_IJNS7_ILi128EEENS7_ILi96EEENS7_ILi64EEEEEELi256ENS_6half_tEfNS_4arch4Sm90ELb0ELb1ELb1ELb1ELb1ELb1ELb0ELb1ELb0ELb1ELb0ELb0EEENS1_21CollectiveEpilogueFwdINS6_IJSA_NS7_ILi256EEESB_EEES9_SE_SG_Li256ELb1ELb1ELb0ELb0EEENS1_36VarlenDynamicPersistentTileSchedulerILi128ELi96ELi256ELi128ELb0ELb1ELb1ELb1ELb0ELb1EEEEEEEEEvNT_6ParamsE:
[----:B------:R-:W-:Y:S01]  /*0000*/  LDC R1, c[0x0][0x37c] ;  /* 0x0000df00ff017b82 */ /* 0x000fe20000000800 */
[----:B------:R-:W-:Y:S05]  /*0010*/  EXIT ;  /* 0x000000000000794d */ /* 0x000fea0003800000 */
.L_x_36:
        /* <DEDUP_REMOVED lines=14> */
.L_x_81:


//--------------------- .text._ZN7cutlass13device_kernelIN5flash11enable_sm90INS1_16FlashAttnFwdSm90INS1_25CollectiveMainloopFwdSm90ILi2EN4cute5tupleIJNS5_1CILi1EEES8_S8_EEENS6_IJNS7_ILi128EEENS7_ILi96EEENS7_ILi64EEEEEELi256ENS_6half_tEfNS_4arch4Sm90ELb0ELb1ELb1ELb1ELb1ELb0ELb1ELb1ELb0ELb1ELb0ELb0EEENS1_21CollectiveEpilogueFwdINS6_IJSA_NS7_ILi256EEESB_EEES9_SE_SG_Li256ELb1ELb1ELb0ELb0EEENS1_36VarlenDynamicPersistentTileSchedulerILi128ELi96ELi256ELi128ELb0ELb1ELb1ELb1ELb0ELb1EEEEEEEEEvNT_6ParamsE --------------------------
	.section	.text._ZN7cutlass13device_kernelIN5flash11enable_sm90INS1_16FlashAttnFwdSm90INS1_25CollectiveMainloopFwdSm90ILi2EN4cute5tupleIJNS5_1CILi1EEES8_S8_EEENS6_IJNS7_ILi128EEENS7_ILi96EEENS7_ILi64EEEEEELi256ENS_6half_tEfNS_4arch4Sm90ELb0ELb1ELb1ELb1ELb1ELb0ELb1ELb1ELb0ELb1ELb0ELb0EEENS1_21CollectiveEpilogueFwdINS6_IJSA_NS7_ILi256EEESB_EEES9_SE_SG_Li256ELb1ELb1ELb0ELb0EEENS1_36VarlenDynamicPersistentTileSchedulerILi128ELi96ELi256ELi128ELb0ELb1ELb1ELb1ELb0ELb1EEEEEEEEEvNT_6ParamsE,"ax",@progbits
	.align	128
.text._ZN7cutlass13device_kernelIN5flash11enable_sm90INS1_16FlashAttnFwdSm90INS1_25CollectiveMainloopFwdSm90ILi2EN4cute5tupleIJNS5_1CILi1EEES8_S8_EEENS6_IJNS7_ILi128EEENS7_ILi96EEENS7_ILi64EEEEEELi256ENS_6half_tEfNS_4arch4Sm90ELb0ELb1ELb1ELb1ELb1ELb0ELb1ELb1ELb0ELb1ELb0ELb0EEENS1_21CollectiveEpilogueFwdINS6_IJSA_NS7_ILi256EEESB_EEES9_SE_SG_Li256ELb1ELb1ELb0ELb0EEENS1_36VarlenDynamicPersistentTileSchedulerILi128ELi96ELi256ELi128ELb0ELb1ELb1ELb1ELb0ELb1EEEEEEEEEvNT_6ParamsE:
        .type           _ZN7cutlass13device_kernelIN5flash11enable_sm90INS1_16FlashAttnFwdSm90INS1_25CollectiveMainloopFwdSm90ILi2EN4cute5tupleIJNS5_1CILi1EEES8_S8_EEENS6_IJNS7_ILi128EEENS7_ILi96EEENS7_ILi64EEEEEELi256ENS_6half_tEfNS_4arch4Sm90ELb0ELb1ELb1ELb1ELb1ELb0ELb1ELb1ELb0ELb1ELb0ELb0EEENS1_21CollectiveEpilogueFwdINS6_IJSA_NS7_ILi256EEESB_EEES9_SE_SG_Li256ELb1ELb1ELb0ELb0EEENS1_36VarlenDynamicPersistentTileSchedulerILi128ELi96ELi256ELi128ELb0ELb1ELb1ELb1ELb0ELb1EEEEEEEEEvNT_6ParamsE,@function
        .size           _ZN7cutlass13device_kernelIN5flash11enable_sm90INS1_16FlashAttnFwdSm90INS1_25CollectiveMainloopFwdSm90ILi2EN4cute5tupleIJNS5_1CILi1EEES8_S8_EEENS6_IJNS7_ILi128EEENS7_ILi96EEENS7_ILi64EEEEEELi256ENS_6half_tEfNS_4arch4Sm90ELb0ELb1ELb1ELb1ELb1ELb0ELb1ELb1ELb0ELb1ELb0ELb0EEENS1_21CollectiveEpilogueFwdINS6_IJSA_NS7_ILi256EEESB_EEES9_SE_SG_Li256ELb1ELb1ELb0ELb0EEENS1_36VarlenDynamicPersistentTileSchedulerILi128ELi96ELi256ELi128ELb0ELb1ELb1ELb1ELb0ELb1EEEEEEEEEvNT_6ParamsE,(.L_x_82 - _ZN7cutlass13device_kernelIN5flash11enable_sm90INS1_16FlashAttnFwdSm90INS1_25CollectiveMainloopFwdSm90ILi2EN4cute5tupleIJNS5_1CILi1EEES8_S8_EEENS6_IJNS7_ILi128EEENS7_ILi96EEENS7_ILi64EEEEEELi256ENS_6half_tEfNS_4arch4Sm90ELb0ELb1ELb1ELb1ELb1ELb0ELb1ELb1ELb0ELb1ELb0ELb0EEENS1_21CollectiveEpilogueFwdINS6_IJSA_NS7_ILi256EEESB_EEES9_SE_SG_Li256ELb1ELb1ELb0ELb0EEENS1_36VarlenDynamicPersistentTileSchedulerILi128ELi96ELi256ELi128ELb0ELb1ELb1ELb1ELb0ELb1EEEEEEEEEvNT_6ParamsE)
        .other          _ZN7cutlass13device_kernelIN5flash11enable_sm90INS1_16FlashAttnFwdSm90INS1_25CollectiveMainloopFwdSm90ILi2EN4cute5tupleIJNS5_1CILi1EEES8_S8_EEENS6_IJNS7_ILi128EEENS7_ILi96EEENS7_ILi64EEEEEELi256ENS_6half_tEfNS_4arch4Sm90ELb0ELb1ELb1ELb1ELb1ELb0ELb1ELb1ELb0ELb1ELb0ELb0EEENS1_21CollectiveEpilogueFwdINS6_IJSA_NS7_ILi256EEESB_EEES9_SE_SG_Li256ELb1ELb1ELb0ELb0EEENS1_36VarlenDynamicPersistentTileSchedulerILi128ELi96ELi256ELi128ELb0ELb1ELb1ELb1ELb0ELb1EEEEEEEEEvNT_6ParamsE,@"STO_CUDA_ENTRY STV_DEFAULT"
_ZN7cutlass13device_kernelIN5flash11enable_sm90INS1_16FlashAttnFwdSm90INS1_25CollectiveMainloopFwdSm90ILi2EN4cute5tupleIJNS5_1CILi1EEES8_S8_EEENS6_IJNS7_ILi128EEENS7_ILi96EEENS7_ILi64EEEEEELi256ENS_6half_tEfNS_4arch4Sm90ELb0ELb1ELb1ELb1ELb1ELb0ELb1ELb1ELb0ELb1ELb0ELb0EEENS1_21CollectiveEpilogueFwdINS6_IJSA_NS7_ILi256EEESB_EEES9_SE_SG_Li256ELb1ELb1ELb0ELb0EEENS1_36VarlenDynamicPersistentTileSchedulerILi128ELi96ELi256ELi128ELb0ELb1ELb1ELb1ELb0ELb1EEEEEEEEEvNT_6ParamsE:
[----:B------:R-:W-:Y:S01]  /*0000*/  LDC R1, c[0x0][0x37c] ;  /* 0x0000df00ff017b82 */ /* 0x000fe20000000800 */
[----:B------:R-:W-:Y:S05]  /*0010*/  EXIT ;  /* 0x000000000000794d */ /* 0x000fea0003800000 */
.L_x_37:
        /* <DEDUP_REMOVED lines=14> */
.L_x_82:


//--------------------- .text._ZN7cutlass13device_kernelIN5flash11enable_sm90INS1_16FlashAttnFwdSm90INS1_25CollectiveMainloopFwdSm90ILi2EN4cute5tupleIJNS5_1CILi1EEES8_S8_EEENS6_IJNS7_ILi128EEENS7_ILi96EEENS7_ILi64EEEEEELi256ENS_6half_tEfNS_4arch4Sm90ELb0ELb1ELb1ELb1ELb1ELb1ELb1ELb1ELb0ELb1ELb0ELb0EEENS1_21CollectiveEpilogueFwdINS6_IJSA_NS7_ILi256EEESB_EEES9_SE_SG_Li256ELb1ELb1ELb0ELb0EEENS1_36VarlenDynamicPersistentTileSchedulerILi128ELi96ELi256ELi128ELb0ELb1ELb1ELb1ELb0ELb1EEEEEEEEEvNT_6ParamsE --------------------------
	.section	.text._ZN7cutlass13device_kernelIN5flash11enable_sm90INS1_16FlashAttnFwdSm90INS1_25CollectiveMainloopFwdSm90ILi2EN4cute5tupleIJNS5_1CILi1EEES8_S8_EEENS6_IJNS7_ILi128EEENS7_ILi96EEENS7_ILi64EEEEEELi256ENS_6half_tEfNS_4arch4Sm90ELb0ELb1ELb1ELb1ELb1ELb1ELb1ELb1ELb0ELb1ELb0ELb0EEENS1_21CollectiveEpilogueFwdINS6_IJSA_NS7_ILi256EEESB_EEES9_SE_SG_Li256ELb1ELb1ELb0ELb0EEENS1_36VarlenDynamicPersistentTileSchedulerILi128ELi96ELi256ELi128ELb0ELb1ELb1ELb1ELb0ELb1EEEEEEEEEvNT_6ParamsE,"ax",@progbits
	.align	128
.text._ZN7cutlass13device_kernelIN5flash11enable_sm90INS1_16FlashAttnFwdSm90INS1_25CollectiveMainloopFwdSm90ILi2EN4cute5tupleIJNS5_1CILi1EEES8_S8_EEENS6_IJNS7_ILi128EEENS7_ILi96EEENS7_ILi64EEEEEELi256ENS_6half_tEfNS_4arch4Sm90ELb0ELb1ELb1ELb1ELb1ELb1ELb1ELb1ELb0ELb1ELb0ELb0EEENS1_21CollectiveEpilogueFwdINS6_IJSA_NS7_ILi256EEESB_EEES9_SE_SG_Li256ELb1ELb1ELb0ELb0EEENS1_36VarlenDynamicPersistentTileSchedulerILi128ELi96ELi256ELi128ELb0ELb1ELb1ELb1ELb0ELb1EEEEEEEEEvNT_6ParamsE:
        .type           _ZN7cutlass13device_kernelIN5flash11enable_sm90INS1_16FlashAttnFwdSm90INS1_25CollectiveMainloopFwdSm90ILi2EN4cute5tupleIJNS5_1CILi1EEES8_S8_EEENS6_IJNS7_ILi128EEENS7_ILi96EEENS7_ILi64EEEEEELi256ENS_6half_tEfNS_4arch4Sm90ELb0ELb1ELb1ELb1ELb1ELb1ELb1ELb1ELb0ELb1ELb0ELb0EEENS1_21CollectiveEpilogueFwdINS6_IJSA_NS7_ILi256EEESB_EEES9_SE_SG_Li256ELb1ELb1ELb0ELb0EEENS1_36VarlenDynamicPersistentTileSchedulerILi128ELi96ELi256ELi128ELb0ELb1ELb1ELb1ELb0ELb1EEEEEEEEEvNT_6ParamsE,@function
        .size           _ZN7cutlass13device_kernelIN5flash11enable_sm90INS1_16FlashAttnFwdSm90INS1_25CollectiveMainloopFwdSm90ILi2EN4cute5tupleIJNS5_1CILi1EEES8_S8_EEENS6_IJNS7_ILi128EEENS7_ILi96EEENS7_ILi64EEEEEELi256ENS_6half_tEfNS_4arch4Sm90ELb0ELb1ELb1ELb1ELb1ELb1ELb1ELb1ELb0ELb1ELb0ELb0EEENS1_21CollectiveEpilogueFwdINS6_IJSA_NS7_ILi256EEESB_EEES9_SE_SG_Li256ELb1ELb1ELb0ELb0EEENS1_36VarlenDynamicPersistentTileSchedulerILi128ELi96ELi256ELi128ELb0ELb1ELb1ELb1ELb0ELb1EEEEEEEEEvNT_6ParamsE,(.L_x_83 - _ZN7cutlass13device_kernelIN5flash11enable_sm90INS1_16FlashAttnFwdSm90INS1_25CollectiveMainloopFwdSm90ILi2EN4cute5tupleIJNS5_1CILi1EEES8_S8_EEENS6_IJNS7_ILi128EEENS7_ILi96EEENS7_ILi64EEEEEELi256ENS_6half_tEfNS_4arch4Sm90ELb0ELb1ELb1ELb1ELb1ELb1ELb1ELb1ELb0ELb1ELb0ELb0EEENS1_21CollectiveEpilogueFwdINS6_IJSA_NS7_ILi256EEESB_EEES9_SE_SG_Li256ELb1ELb1ELb0ELb0EEENS1_36VarlenDynamicPersistentTileSchedulerILi128ELi96ELi256ELi128ELb0ELb1ELb1ELb1ELb0ELb1EEEEEEEEEvNT_6ParamsE)
        .other          _ZN7cutlass13device_kernelIN5flash11enable_sm90INS1_16FlashAttnFwdSm90INS1_25CollectiveMainloopFwdSm90ILi2EN4cute5tupleIJNS5_1CILi1EEES8_S8_EEENS6_IJNS7_ILi128EEENS7_ILi96EEENS7_ILi64EEEEEELi256ENS_6half_tEfNS_4arch4Sm90ELb0ELb1ELb1ELb1ELb1ELb1ELb1ELb1ELb0ELb1ELb0ELb0EEENS1_21CollectiveEpilogueFwdINS6_IJSA_NS7_ILi256EEESB_EEES9_SE_SG_Li256ELb1ELb1ELb0ELb0EEENS1_36VarlenDynamicPersistentTileSchedulerILi128ELi96ELi256ELi128ELb0ELb1ELb1ELb1ELb0ELb1EEEEEEEEEvNT_6ParamsE,@"STO_CUDA_ENTRY STV_DEFAULT"
_ZN7cutlass13device_kernelIN5flash11enable_sm90INS1_16FlashAttnFwdSm90INS1_25CollectiveMainloopFwdSm90ILi2EN4cute5tupleIJNS5_1CILi1EEES8_S8_EEENS6_IJNS7_ILi128EEENS7_ILi96EEENS7_ILi64EEEEEELi256ENS_6half_tEfNS_4arch4Sm90ELb0ELb1ELb1ELb1ELb1ELb1ELb1ELb1ELb0ELb1ELb0ELb0EEENS1_21CollectiveEpilogueFwdINS6_IJSA_NS7_ILi256EEESB_EEES9_SE_SG_Li256ELb1ELb1ELb0ELb0EEENS1_36VarlenDynamicPersistentTileSchedulerILi128ELi96ELi256ELi128ELb0ELb1ELb1ELb1ELb0ELb1EEEEEEEEEvNT_6ParamsE:
[----:B------:R-:W-:Y:S01]  /*0000*/  LDC R1, c[0x0][0x37c] ;  /* 0x0000df00ff017b82 */ /* 0x000fe20000000800 */
[----:B------:R-:W-:Y:S05]  /*0010*/  EXIT ;  /* 0x000000000000794d */ /* 0x000fea0003800000 */
.L_x_38:
        /* <DEDUP_REMOVED lines=14> */
.L_x_83:


//--------------------- .text._ZN7cutlass13device_kernelIN5flash11enable_sm90INS1_16FlashAttnFwdSm90INS1_25CollectiveMainloopFwdSm90ILi2EN4cute5tupleIJNS5_1CILi1EEES8_S8_EEENS6_IJNS7_ILi128EEENS7_ILi96EEENS7_ILi64EEEEEELi256ENS_6half_tEfNS_4arch4Sm90ELb1ELb0ELb1ELb0ELb1ELb0ELb0ELb1ELb0ELb1ELb0ELb0EEENS1_21CollectiveEpilogueFwdINS6_IJSA_NS7_ILi256EEESB_EEES9_SE_SG_Li256ELb0ELb1ELb0ELb0EEENS1_30DynamicPersistentTileSchedulerILi256ELi128ELb0ELb1ELb1EEEEEEEEEvNT_6ParamsE --------------------------
	.section	.text._ZN7cutlass13device_kernelIN5flash11enable_sm90INS1_16FlashAttnFwdSm90INS1_25CollectiveMainloopFwdSm90ILi2EN4cute5tupleIJNS5_1CILi1EEES8_S8_EEENS6_IJNS7_ILi128EEENS7_ILi96EEENS7_ILi64EEEEEELi256ENS_6half_tEfNS_4arch4Sm90ELb1ELb0ELb1ELb0ELb1ELb0ELb0ELb1ELb0ELb1ELb0ELb0EEENS1_21CollectiveEpilogueFwdINS6_IJSA_NS7_ILi256EEESB_EEES9_SE_SG_Li256ELb0ELb1ELb0ELb0EEENS1_30DynamicPersistentTileSchedulerILi256ELi128ELb0ELb1ELb1EEEEEEEEEvNT_6ParamsE,"ax",@progbits
	.align	128
.text._ZN7cutlass13device_kernelIN5flash11enable_sm90INS1_16FlashAttnFwdSm90INS1_25CollectiveMainloopFwdSm90ILi2EN4cute5tupleIJNS5_1CILi1EEES8_S8_EEENS6_IJNS7_ILi128EEENS7_ILi96EEENS7_ILi64EEEEEELi256ENS_6half_tEfNS_4arch4Sm90ELb1ELb0ELb1ELb0ELb1ELb0ELb0ELb1ELb0ELb1ELb0ELb0EEENS1_21CollectiveEpilogueFwdINS6_IJSA_NS7_ILi256EEESB_EEES9_SE_SG_Li256ELb0ELb1ELb0ELb0EEENS1_30DynamicPersistentTileSchedulerILi256ELi128ELb0ELb1ELb1EEEEEEEEEvNT_6ParamsE:
        .type           _ZN7cutlass13device_kernelIN5flash11enable_sm90INS1_16FlashAttnFwdSm90INS1_25CollectiveMainloopFwdSm90ILi2EN4cute5tupleIJNS5_1CILi1EEES8_S8_EEENS6_IJNS7_ILi128EEENS7_ILi96EEENS7_ILi64EEEEEELi256ENS_6half_tEfNS_4arch4Sm90ELb1ELb0ELb1ELb0ELb1ELb0ELb0ELb1ELb0ELb1ELb0ELb0EEENS1_21CollectiveEpilogueFwdINS6_IJSA_NS7_ILi256EEESB_EEES9_SE_SG_Li256ELb0ELb1ELb0ELb0EEENS1_30DynamicPersistentTileSchedulerILi256ELi128ELb0ELb1ELb1EEEEEEEEEvNT_6ParamsE,@function
        .size           _ZN7cutlass13device_kernelIN5flash11enable_sm90INS1_16FlashAttnFwdSm90INS1_25CollectiveMainloopFwdSm90ILi2EN4cute5tupleIJNS5_1CILi1EEES8_S8_EEENS6_IJNS7_ILi128EEENS7_ILi96EEENS7_ILi64EEEEEELi256ENS_6half_tEfNS_4arch4Sm90ELb1ELb0ELb1ELb0ELb1ELb0ELb0ELb1ELb0ELb1ELb0ELb0EEENS1_21CollectiveEpilogueFwdINS6_IJSA_NS7_ILi256EEESB_EEES9_SE_SG_Li256ELb0ELb1ELb0ELb0EEENS1_30DynamicPersistentTileSchedulerILi256ELi128ELb0ELb1ELb1EEEEEEEEEvNT_6ParamsE,(.L_x_84 - _ZN7cutlass13device_kernelIN5flash11enable_sm90INS1_16FlashAttnFwdSm90INS1_25CollectiveMainloopFwdSm90ILi2EN4cute5tupleIJNS5_1CILi1EEES8_S8_EEENS6_IJNS7_ILi128EEENS7_ILi96EEENS7_ILi64EEEEEELi256ENS_6half_tEfNS_4arch4Sm90ELb1ELb0ELb1ELb0ELb1ELb0ELb0ELb1ELb0ELb1ELb0ELb0EEENS1_21CollectiveEpilogueFwdINS6_IJSA_NS7_ILi256EEESB_EEES9_SE_SG_Li256ELb0ELb1ELb0ELb0EEENS1_30DynamicPersistentTileSchedulerILi256ELi128ELb0ELb1ELb1EEEEEEEEEvNT_6ParamsE)
        .other          _ZN7cutlass13device_kernelIN5flash11enable_sm90INS1_16FlashAttnFwdSm90INS1_25CollectiveMainloopFwdSm90ILi2EN4cute5tupleIJNS5_1CILi1EEES8_S8_EEENS6_IJNS7_ILi128EEENS7_ILi96EEENS7_ILi64EEEEEELi256ENS_6half_tEfNS_4arch4Sm90ELb1ELb0ELb1ELb0ELb1ELb0ELb0ELb1ELb0ELb1ELb0ELb0EEENS1_21CollectiveEpilogueFwdINS6_IJSA_NS7_ILi256EEESB_EEES9_SE_SG_Li256ELb0ELb1ELb0ELb0EEENS1_30DynamicPersistentTileSchedulerILi256ELi128ELb0ELb1ELb1EEEEEEEEEvNT_6ParamsE,@"STO_CUDA_ENTRY STV_DEFAULT"
_ZN7cutlass13device_kernelIN5flash11enable_sm90INS1_16FlashAttnFwdSm90INS1_25CollectiveMainloopFwdSm90ILi2EN4cute5tupleIJNS5_1CILi1EEES8_S8_EEENS6_IJNS7_ILi128EEENS7_ILi96EEENS7_ILi64EEEEEELi256ENS_6half_tEfNS_4arch4Sm90ELb1ELb0ELb1ELb0ELb1ELb0ELb0ELb1ELb0ELb1ELb0ELb0EEENS1_21CollectiveEpilogueFwdINS6_IJSA_NS7_ILi256EEESB_EEES9_SE_SG_Li256ELb0ELb1ELb0ELb0EEENS1_30DynamicPersistentTileSchedulerILi256ELi128ELb0ELb1ELb1EEEEEEEEEvNT_6ParamsE:
[----:B------:R-:W-:Y:S01]  /*0000*/  LDC R1, c[0x0][0x37c] ;  /* 0x0000df00ff017b82 */ /* 0x000fe20000000800 */
[----:B------:R-:W-:Y:S05]  /*0010*/  EXIT ;  /* 0x000000000000794d */ /* 0x000fea0003800000 */
.L_x_39:
        /* <DEDUP_REMOVED lines=14> */
.L_x_84:


//--------------------- .text._ZN7cutlass13device_kernelIN5flash11enable_sm90INS1_16FlashAttnFwdSm90INS1_25CollectiveMainloopFwdSm90ILi2EN4cute5tupleIJNS5_1CILi1EEES8_S8_EEENS6_IJNS7_ILi128EEENS7_ILi96EEENS7_ILi64EEEEEELi256ENS_6half_tEfNS_4arch4Sm90ELb1ELb0ELb1ELb0ELb1ELb0ELb1ELb1ELb0ELb1ELb0ELb0EEENS1_21CollectiveEpilogueFwdINS6_IJSA_NS7_ILi256EEESB_EEES9_SE_SG_Li256ELb0ELb1ELb0ELb0EEENS1_30DynamicPersistentTileSchedulerILi256ELi128ELb0ELb1ELb1EEEEEEEEEvNT_6ParamsE --------------------------
	.section	.text._ZN7cutlass13device_kernelIN5flash11enable_sm90INS1_16FlashAttnFwdSm90INS1_25CollectiveMainloopFwdSm90ILi2EN4cute5tupleIJNS5_1CILi1EEES8_S8_EEENS6_IJNS7_ILi128EEENS7_ILi96EEENS7_ILi64EEEEEELi256ENS_6half_tEfNS_4arch4Sm90ELb1ELb0ELb1ELb0ELb1ELb0ELb1ELb1ELb0ELb1ELb0ELb0EEENS1_21CollectiveEpilogueFwdINS6_IJSA_NS7_ILi256EEESB_EEES9_SE_SG_Li256ELb0ELb1ELb0ELb0EEENS1_30DynamicPersistentTileSchedulerILi256ELi128ELb0ELb1ELb1EEEEEEEEEvNT_6ParamsE,"ax",@progbits
	.align	128
.text._ZN7cutlass13device_kernelIN5flash11enable_sm90INS1_16FlashAttnFwdSm90INS1_25CollectiveMainloopFwdSm90ILi2EN4cute5tupleIJNS5_1CILi1EEES8_S8_EEENS6_IJNS7_ILi128EEENS7_ILi96EEENS7_ILi64EEEEEELi256ENS_6half_tEfNS_4arch4Sm90ELb1ELb0ELb1ELb0ELb1ELb0ELb1ELb1ELb0ELb1ELb0ELb0EEENS1_21CollectiveEpilogueFwdINS6_IJSA_NS7_ILi256EEESB_EEES9_SE_SG_Li256ELb0ELb1ELb0ELb0EEENS1_30DynamicPersistentTileSchedulerILi256ELi128ELb0ELb1ELb1EEEEEEEEEvNT_6ParamsE:
        .type           _ZN7cutlass13device_kernelIN5flash11enable_sm90INS1_16FlashAttnFwdSm90INS1_25CollectiveMainloopFwdSm90ILi2EN4cute5tupleIJNS5_1CILi1EEES8_S8_EEENS6_IJNS7_ILi128EEENS7_ILi96EEENS7_ILi64EEEEEELi256ENS_6half_tEfNS_4arch4Sm90ELb1ELb0ELb1ELb0ELb1ELb0ELb1ELb1ELb0ELb1ELb0ELb0EEENS1_21CollectiveEpilogueFwdINS6_IJSA_NS7_ILi256EEESB_EEES9_SE_SG_Li256ELb0ELb1ELb0ELb0EEENS1_30DynamicPersistentTileSchedulerILi256ELi128ELb0ELb1ELb1EEEEEEEEEvNT_6ParamsE,@function
        .size           _ZN7cutlass13device_kernelIN5flash11enable_sm90INS1_16FlashAttnFwdSm90INS1_25CollectiveMainloopFwdSm90ILi2EN4cute5tupleIJNS5_1CILi1EEES8_S8_EEENS6_IJNS7_ILi128EEENS7_ILi96EEENS7_ILi64EEEEEELi256ENS_6half_tEfNS_4arch4Sm90ELb1ELb0ELb1ELb0ELb1ELb0ELb1ELb1ELb0ELb1ELb0ELb0EEENS1_21CollectiveEpilogueFwdINS6_IJSA_NS7_ILi256EEESB_EEES9_SE_SG_Li256ELb0ELb1ELb0ELb0EEENS1_30DynamicPersistentTileSchedulerILi256ELi128ELb0ELb1ELb1EEEEEEEEEvNT_6ParamsE,(.L_x_85 - _ZN7cutlass13device_kernelIN5flash11enable_sm90INS1_16FlashAttnFwdSm90INS1_25CollectiveMainloopFwdSm90ILi2EN4cute5tupleIJNS5_1CILi1EEES8_S8_EEENS6_IJNS7_ILi128EEENS7_ILi96EEENS7_ILi64EEEEEELi256ENS_6half_tEfNS_4arch4Sm90ELb1ELb0ELb1ELb0ELb1ELb0ELb1ELb1ELb0ELb1ELb0ELb0EEENS1_21CollectiveEpilogueFwdINS6_IJSA_NS7_ILi256EEESB_EEES9_SE_SG_Li256ELb0ELb1ELb0ELb0EEENS1_30DynamicPersistentTileSchedulerILi256ELi128ELb0ELb1ELb1EEEEEEEEEvNT_6ParamsE)
        .other          _ZN7cutlass13device_kernelIN5flash11enable_sm90INS1_16FlashAttnFwdSm90INS1_25CollectiveMainloopFwdSm90ILi2EN4cute5tupleIJNS5_1CILi1EEES8_S8_EEENS6_IJNS7_ILi128EEENS7_ILi96EEENS7_ILi64EEEEEELi256ENS_6half_tEfNS_4arch4Sm90ELb1ELb0ELb1ELb0ELb1ELb0ELb1ELb1ELb0ELb1ELb0ELb0EEENS1_21CollectiveEpilogueFwdINS6_IJSA_NS7_ILi256EEESB_EEES9_SE_SG_Li256ELb0ELb1ELb0ELb0EEENS1_30DynamicPersistentTileSchedulerILi256ELi128ELb0ELb1ELb1EEEEEEEEEvNT_6ParamsE,@"STO_CUDA_ENTRY STV_DEFAULT"
_ZN7cutlass13device_kernelIN5flash11enable_sm90INS1_16FlashAttnFwdSm90INS1_25CollectiveMainloopFwdSm90ILi2EN4cute5tupleIJNS5_1CILi1EEES8_S8_EEENS6_IJNS7_ILi128EEENS7_ILi96EEENS7_ILi64EEEEEELi256ENS_6half_tEfNS_4arch4Sm90ELb1ELb0ELb1ELb0ELb1ELb0ELb1ELb1ELb0ELb1ELb0ELb0EEENS1_21CollectiveEpilogueFwdINS6_IJSA_NS7_ILi256EEESB_EEES9_SE_SG_Li256ELb0ELb1ELb0ELb0EEENS1_30DynamicPersistentTileSchedulerILi256ELi128ELb0ELb1ELb1EEEEEEEEEvNT_6ParamsE:
[----:B------:R-:W-:Y:S01]  /*0000*/  LDC R1, c[0x0][0x37c] ;  /* 0x0000df00ff017b82 */ /* 0x000fe20000000800 */
[----:B------:R-:W-:Y:S05]  /*0010*/  EXIT ;  /* 0x000000000000794d */ /* 0x000fea0003800000 */
.L_x_40:
        /* <DEDUP_REMOVED lines=14> */
.L_x_85:


//--------------------- .text._ZN7cutlass13device_kernelIN5flash11enable_sm90INS1_16FlashAttnFwdSm90INS1_25CollectiveMainloopFwdSm90ILi2EN4cute5tupleIJNS5_1CILi1EEES8_S8_EEENS6_IJNS7_ILi128EEENS7_ILi96EEENS7_ILi64EEEEEELi256ENS_6half_tEfNS_4arch4Sm90ELb1ELb0ELb1ELb1ELb1ELb0ELb0ELb1ELb0ELb1ELb0ELb0EEENS1_21CollectiveEpilogueFwdINS6_IJSA_NS7_ILi256EEESB_EEES9_SE_SG_Li256ELb1ELb1ELb0ELb0EEENS1_36VarlenDynamicPersistentTileSchedulerILi128ELi96ELi256ELi128ELb0ELb1ELb1ELb1ELb1ELb1EEEEEEEEEvNT_6ParamsE --------------------------
	.section	.text._ZN7cutlass13device_kernelIN5flash11enable_sm90INS1_16FlashAttnFwdSm90INS1_25CollectiveMainloopFwdSm90ILi2EN4cute5tupleIJNS5_1CILi1EEES8_S8_EEENS6_IJNS7_ILi128EEENS7_ILi96EEENS7_ILi64EEEEEELi256ENS_6half_tEfNS_4arch4Sm90ELb1ELb0ELb1ELb1ELb1ELb0ELb0ELb1ELb0ELb1ELb0ELb0EEENS1_21CollectiveEpilogueFwdINS6_IJSA_NS7_ILi256EEESB_EEES9_SE_SG_Li256ELb1ELb1ELb0ELb0EEENS1_36VarlenDynamicPersistentTileSchedulerILi128ELi96ELi256ELi128ELb0ELb1ELb1ELb1ELb1ELb1EEEEEEEEEvNT_6ParamsE,"ax",@progbits
	.align	128
.text._ZN7cutlass13device_kernelIN5flash11enable_sm90INS1_16FlashAttnFwdSm90INS1_25CollectiveMainloopFwdSm90ILi2EN4cute5tupleIJNS5_1CILi1EEES8_S8_EEENS6_IJNS7_ILi128EEENS7_ILi96EEENS7_ILi64EEEEEELi256ENS_6half_tEfNS_4arch4Sm90ELb1ELb0ELb1ELb1ELb1ELb0ELb0ELb1ELb0ELb1ELb0ELb0EEENS1_21CollectiveEpilogueFwdINS6_IJSA_NS7_ILi256EEESB_EEES9_SE_SG_Li256ELb1ELb1ELb0ELb0EEENS1_36VarlenDynamicPersistentTileSchedulerILi128ELi96ELi256ELi128ELb0ELb1ELb1ELb1ELb1ELb1EEEEEEEEEvNT_6ParamsE:
        .type           _ZN7cutlass13device_kernelIN5flash11enable_sm90INS1_16FlashAttnFwdSm90INS1_25CollectiveMainloopFwdSm90ILi2EN4cute5tupleIJNS5_1CILi1EEES8_S8_EEENS6_IJNS7_ILi128EEENS7_ILi96EEENS7_ILi64EEEEEELi256ENS_6half_tEfNS_4arch4Sm90ELb1ELb0ELb1ELb1ELb1ELb0ELb0ELb1ELb0ELb1ELb0ELb0EEENS1_21CollectiveEpilogueFwdINS6_IJSA_NS7_ILi256EEESB_EEES9_SE_SG_Li256ELb1ELb1ELb0ELb0EEENS1_36VarlenDynamicPersistentTileSchedulerILi128ELi96ELi256ELi128ELb0ELb1ELb1ELb1ELb1ELb1EEEEEEEEEvNT_6ParamsE,@function
        .size           _ZN7cutlass13device_kernelIN5flash11enable_sm90INS1_16FlashAttnFwdSm90INS1_25CollectiveMainloopFwdSm90ILi2EN4cute5tupleIJNS5_1CILi1EEES8_S8_EEENS6_IJNS7_ILi128EEENS7_ILi96EEENS7_ILi64EEEEEELi256ENS_6half_tEfNS_4arch4Sm90ELb1ELb0ELb1ELb1ELb1ELb0ELb0ELb1ELb0ELb1ELb0ELb0EEENS1_21CollectiveEpilogueFwdINS6_IJSA_NS7_ILi256EEESB_EEES9_SE_SG_Li256ELb1ELb1ELb0ELb0EEENS1_36VarlenDynamicPersistentTileSchedulerILi128ELi96ELi256ELi128ELb0ELb1ELb1ELb1ELb1ELb1EEEEEEEEEvNT_6ParamsE,(.L_x_86 - _ZN7cutlass13device_kernelIN5flash11enable_sm90INS1_16FlashAttnFwdSm90INS1_25CollectiveMainloopFwdSm90ILi2EN4cute5tupleIJNS5_1CILi1EEES8_S8_EEENS6_IJNS7_ILi128EEENS7_ILi96EEENS7_ILi64EEEEEELi256ENS_6half_tEfNS_4arch4Sm90ELb1ELb0ELb1ELb1ELb1ELb0ELb0ELb1ELb0ELb1ELb0ELb0EEENS1_21CollectiveEpilogueFwdINS6_IJSA_NS7_ILi256EEESB_EEES9_SE_SG_Li256ELb1ELb1ELb0ELb0EEENS1_36VarlenDynamicPersistentTileSchedulerILi128ELi96ELi256ELi128ELb0ELb1ELb1ELb1ELb1ELb1EEEEEEEEEvNT_6ParamsE)
        .other          _ZN7cutlass13device_kernelIN5flash11enable_sm90INS1_16FlashAttnFwdSm90INS1_25CollectiveMainloopFwdSm90ILi2EN4cute5tupleIJNS5_1CILi1EEES8_S8_EEENS6_IJNS7_ILi128EEENS7_ILi96EEENS7_ILi64EEEEEELi256ENS_6half_tEfNS_4arch4Sm90ELb1ELb0ELb1ELb1ELb1ELb0ELb0ELb1ELb0ELb1ELb0ELb0EEENS1_21CollectiveEpilogueFwdINS6_IJSA_NS7_ILi256EEESB_EEES9_SE_SG_Li256ELb1ELb1ELb0ELb0EEENS1_36VarlenDynamicPersistentTileSchedulerILi128ELi96ELi256ELi128ELb0ELb1ELb1ELb1ELb1ELb1EEEEEEEEEvNT_6ParamsE,@"STO_CUDA_ENTRY STV_DEFAULT"
_ZN7cutlass13device_kernelIN5flash11enable_sm90INS1_16FlashAttnFwdSm90INS1_25CollectiveMainloopFwdSm90ILi2EN4cute5tupleIJNS5_1CILi1EEES8_S8_EEENS6_IJNS7_ILi128EEENS7_ILi96EEENS7_ILi64EEEEEELi256ENS_6half_tEfNS_4arch4Sm90ELb1ELb0ELb1ELb1ELb1ELb0ELb0ELb1ELb0ELb1ELb0ELb0EEENS1_21CollectiveEpilogueFwdINS6_IJSA_NS7_ILi256EEESB_EEES9_SE_SG_Li256ELb1ELb1ELb0ELb0EEENS1_36VarlenDynamicPersistentTileSchedulerILi128ELi96ELi256ELi128ELb0ELb1ELb1ELb1ELb1ELb1EEEEEEEEEvNT_6ParamsE:
[----:B------:R-:W-:Y:S01]  /*0000*/  LDC R1, c[0x0][0x37c] ;  /* 0x0000df00ff017b82 */ /* 0x000fe20000000800 */
[----:B------:R-:W-:Y:S05]  /*0010*/  EXIT ;  /* 0x000000000000794d */ /* 0x000fea0003800000 */
.L_x_41:
        /* <DEDUP_REMOVED lines=14> */
.L_x_86:


//--------------------- .text._ZN7cutlass13device_kernelIN5flash11enable_sm90INS1_16FlashAttnFwdSm90INS1_25CollectiveMainloopFwdSm90ILi2EN4cute5tupleIJNS5_1CILi1EEES8_S8_EEENS6_IJNS7_ILi128EEENS7_ILi96EEENS7_ILi64EEEEEELi256ENS_6half_tEfNS_4arch4Sm90ELb1ELb0ELb1ELb1ELb1ELb1ELb0ELb1ELb0ELb1ELb0ELb0EEENS1_21CollectiveEpilogueFwdINS6_IJSA_NS7_ILi256EEESB_EEES9_SE_SG_Li256ELb1ELb1ELb0ELb0EEENS1_36VarlenDynamicPersistentTileSchedulerILi128ELi96ELi256ELi128ELb0ELb1ELb1ELb1ELb1ELb1EEEEEEEEEvNT_6ParamsE --------------------------
	.section	.text._ZN7cutlass13device_kernelIN5flash11enable_sm90INS1_16FlashAttnFwdSm90INS1_25CollectiveMainloopFwdSm90ILi2EN4cute5tupleIJNS5_1CILi1EEES8_S8_EEENS6_IJNS7_ILi128EEENS7_ILi96EEENS7_ILi64EEEEEELi256ENS_6half_tEfNS_4arch4Sm90ELb1ELb0ELb1ELb1ELb1ELb1ELb0ELb1ELb0ELb1ELb0ELb0EEENS1_21CollectiveEpilogueFwdINS6_IJSA_NS7_ILi256EEESB_EEES9_SE_SG_Li256ELb1ELb1ELb0ELb0EEENS1_36VarlenDynamicPersistentTileSchedulerILi128ELi96ELi256ELi128ELb0ELb1ELb1ELb1ELb1ELb1EEEEEEEEEvNT_6ParamsE,"ax",@progbits
	.align	128
.text._ZN7cutlass13device_kernelIN5flash11enable_sm90INS1_16FlashAttnFwdSm90INS1_25CollectiveMainloopFwdSm90ILi2EN4cute5tupleIJNS5_1CILi1EEES8_S8_EEENS6_IJNS7_ILi128EEENS7_ILi96EEENS7_ILi64EEEEEELi256ENS_6half_tEfNS_4arch4Sm90ELb1ELb0ELb1ELb1ELb1ELb1ELb0ELb1ELb0ELb1ELb0ELb0EEENS1_21CollectiveEpilogueFwdINS6_IJSA_NS7_ILi256EEESB_EEES9_SE_SG_Li256ELb1ELb1ELb0ELb0EEENS1_36VarlenDynamicPersistentTileSchedulerILi128ELi96ELi256ELi128ELb0ELb1ELb1ELb1ELb1ELb1EEEEEEEEEvNT_6ParamsE:
        .type           _ZN7cutlass13device_kernelIN5flash11enable_sm90INS1_16FlashAttnFwdSm90INS1_25CollectiveMainloopFwdSm90ILi2EN4cute5tupleIJNS5_1CILi1EEES8_S8_EEENS6_IJNS7_ILi128EEENS7_ILi96EEENS7_ILi64EEEEEELi256ENS_6half_tEfNS_4arch4Sm90ELb1ELb0ELb1ELb1ELb1ELb1ELb0ELb1ELb0ELb1ELb0ELb0EEENS1_21CollectiveEpilogueFwdINS6_IJSA_NS7_ILi256EEESB_EEES9_SE_SG_Li256ELb1ELb1ELb0ELb0EEENS1_36VarlenDynamicPersistentTileSchedulerILi128ELi96ELi256ELi128ELb0ELb1ELb1ELb1ELb1ELb1EEEEEEEEEvNT_6ParamsE,@function
        .size           _ZN7cutlass13device_kernelIN5flash11enable_sm90INS1_16FlashAttnFwdSm90INS1_25CollectiveMainloopFwdSm90ILi2EN4cute5tupleIJNS5_1CILi1EEES8_S8_EEENS6_IJNS7_ILi128EEENS7_ILi96EEENS7_ILi64EEEEEELi256ENS_6half_tEfNS_4arch4Sm90ELb1ELb0ELb1ELb1ELb1ELb1ELb0ELb1ELb0ELb1ELb0ELb0EEENS1_21CollectiveEpilogueFwdINS6_IJSA_NS7_ILi256EEESB_EEES9_SE_SG_Li256ELb1ELb1ELb0ELb0EEENS1_36VarlenDynamicPersistentTileSchedulerILi128ELi96ELi256ELi128ELb0ELb1ELb1ELb1ELb1ELb1EEEEEEEEEvNT_6ParamsE,(.L_x_87 - _ZN7cutlass13device_kernelIN5flash11enable_sm90INS1_16FlashAttnFwdSm90INS1_25CollectiveMainloopFwdSm90ILi2EN4cute5tupleIJNS5_1CILi1EEES8_S8_EEENS6_IJNS7_ILi128EEENS7_ILi96EEENS7_ILi64EEEEEELi256ENS_6half_tEfNS_4arch4Sm90ELb1ELb0ELb1ELb1ELb1ELb1ELb0ELb1ELb0ELb1ELb0ELb0EEENS1_21CollectiveEpilogueFwdINS6_IJSA_NS7_ILi256EEESB_EEES9_SE_SG_Li256ELb1ELb1ELb0ELb0EEENS1_36VarlenDynamicPersistentTileSchedulerILi128ELi96ELi256ELi128ELb0ELb1ELb1ELb1ELb1ELb1EEEEEEEEEvNT_6ParamsE)
        .other          _ZN7cutlass13device_kernelIN5flash11enable_sm90INS1_16FlashAttnFwdSm90INS1_25CollectiveMainloopFwdSm90ILi2EN4cute5tupleIJNS5_1CILi1EEES8_S8_EEENS6_IJNS7_ILi128EEENS7_ILi96EEENS7_ILi64EEEEEELi256ENS_6half_tEfNS_4arch4Sm90ELb1ELb0ELb1ELb1ELb1ELb1ELb0ELb1ELb0ELb1ELb0ELb0EEENS1_21CollectiveEpilogueFwdINS6_IJSA_NS7_ILi256EEESB_EEES9_SE_SG_Li256ELb1ELb1ELb0ELb0EEENS1_36VarlenDynamicPersistentTileSchedulerILi128ELi96ELi256ELi128ELb0ELb1ELb1ELb1ELb1ELb1EEEEEEEEEvNT_6ParamsE,@"STO_CUDA_ENTRY STV_DEFAULT"
_ZN7cutlass13device_kernelIN5flash11enable_sm90INS1_16FlashAttnFwdSm90INS1_25CollectiveMainloopFwdSm90ILi2EN4cute5tupleIJNS5_1CILi1EEES8_S8_EEENS6_IJNS7_ILi128EEENS7_ILi96EEENS7_ILi64EEEEEELi256ENS_6half_tEfNS_4arch4Sm90ELb1ELb0ELb1ELb1ELb1ELb1ELb0ELb1ELb0ELb1ELb0ELb0EEENS1_21CollectiveEpilogueFwdINS6_IJSA_NS7_ILi256EEESB_EEES9_SE_SG_Li256ELb1ELb1ELb0ELb0EEENS1_36VarlenDynamicPersistentTileSchedulerILi128ELi96ELi256ELi128ELb0ELb1ELb1ELb1ELb1ELb1EEEEEEEEEvNT_6ParamsE:
[----:B------:R-:W-:Y:S01]  /*0000*/  LDC R1, c[0x0][0x37c] ;  /* 0x0000df00ff017b82 */ /* 0x000fe20000000800 */
[----:B------:R-:W-:Y:S05]  /*0010*/  EXIT ;  /* 0x000000000000794d */ /* 0x000fea0003800000 */
.L_x_42:
        /* <DEDUP_REMOVED lines=14> */
.L_x_87:


//--------------------- .text._ZN7cutlass13device_kernelIN5flash11enable_sm90INS1_16FlashAttnFwdSm90INS1_25CollectiveMainloopFwdSm90ILi2EN4cute5tupleIJNS5_1CILi1EEES8_S8_EEENS6_IJNS7_ILi128EEENS7_ILi96EEENS7_ILi64EEEEEELi256ENS_6half_tEfNS_4arch4Sm90ELb1ELb0ELb1ELb1ELb1ELb0ELb1ELb1ELb0ELb1ELb0ELb0EEENS1_21CollectiveEpilogueFwdINS6_IJSA_NS7_ILi256EEESB_EEES9_SE_SG_Li256ELb1ELb1ELb0ELb0EEENS1_36VarlenDynamicPersistentTileSchedulerILi128ELi96ELi256ELi128ELb0ELb1ELb1ELb1ELb1ELb1EEEEEEEEEvNT_6ParamsE --------------------------
	.section	.text._ZN7cutlass13device_kernelIN5flash11enable_sm90INS1_16FlashAttnFwdSm90INS1_25CollectiveMainloopFwdSm90ILi2EN4cute5tupleIJNS5_1CILi1EEES8_S8_EEENS6_IJNS7_ILi128EEENS7_ILi96EEENS7_ILi64EEEEEELi256ENS_6half_tEfNS_4arch4Sm90ELb1ELb0ELb1ELb1ELb1ELb0ELb1ELb1ELb0ELb1ELb0ELb0EEENS1_21CollectiveEpilogueFwdINS6_IJSA_NS7_ILi256EEESB_EEES9_SE_SG_Li256ELb1ELb1ELb0ELb0EEENS1_36VarlenDynamicPersistentTileSchedulerILi128ELi96ELi256ELi128ELb0ELb1ELb1ELb1ELb1ELb1EEEEEEEEEvNT_6ParamsE,"ax",@progbits
	.align	128
.text._ZN7cutlass13device_kernelIN5flash11enable_sm90INS1_16FlashAttnFwdSm90INS1_25CollectiveMainloopFwdSm90ILi2EN4cute5tupleIJNS5_1CILi1EEES8_S8_EEENS6_IJNS7_ILi128EEENS7_ILi96EEENS7_ILi64EEEEEELi256ENS_6half_tEfNS_4arch4Sm90ELb1ELb0ELb1ELb1ELb1ELb0ELb1ELb1ELb0ELb1ELb0ELb0EEENS1_21CollectiveEpilogueFwdINS6_IJSA_NS7_ILi256EEESB_EEES9_SE_SG_Li256ELb1ELb1ELb0ELb0EEENS1_36VarlenDynamicPersistentTileSchedulerILi128ELi96ELi256ELi128ELb0ELb1ELb1ELb1ELb1ELb1EEEEEEEEEvNT_6ParamsE:
        .type           _ZN7cutlass13device_kernelIN5flash11enable_sm90INS1_16FlashAttnFwdSm90INS1_25CollectiveMainloopFwdSm90ILi2EN4cute5tupleIJNS5_1CILi1EEES8_S8_EEENS6_IJNS7_ILi128EEENS7_ILi96EEENS7_ILi64EEEEEELi256ENS_6half_tEfNS_4arch4Sm90ELb1ELb0ELb1ELb1ELb1ELb0ELb1ELb1ELb0ELb1ELb0ELb0EEENS1_21CollectiveEpilogueFwdINS6_IJSA_NS7_ILi256EEESB_EEES9_SE_SG_Li256ELb1ELb1ELb0ELb0EEENS1_36VarlenDynamicPersistentTileSchedulerILi128ELi96ELi256ELi128ELb0ELb1ELb1ELb1ELb1ELb1EEEEEEEEEvNT_6ParamsE,@function
        .size           _ZN7cutlass13device_kernelIN5flash11enable_sm90INS1_16FlashAttnFwdSm90INS1_25CollectiveMainloopFwdSm90ILi2EN4cute5tupleIJNS5_1CILi1EEES8_S8_EEENS6_IJNS7_ILi128EEENS7_ILi96EEENS7_ILi64EEEEEELi256ENS_6half_tEfNS_4arch4Sm90ELb1ELb0ELb1ELb1ELb1ELb0ELb1ELb1ELb0ELb1ELb0ELb0EEENS1_21CollectiveEpilogueFwdINS6_IJSA_NS7_ILi256EEESB_EEES9_SE_SG_Li256ELb1ELb1ELb0ELb0EEENS1_36VarlenDynamicPersistentTileSchedulerILi128ELi96ELi256ELi128ELb0ELb1ELb1ELb1ELb1ELb1EEEEEEEEEvNT_6ParamsE,(.L_x_88 - _ZN7cutlass13device_kernelIN5flash11enable_sm90INS1_16FlashAttnFwdSm90INS1_25CollectiveMainloopFwdSm90ILi2EN4cute5tupleIJNS5_1CILi1EEES8_S8_EEENS6_IJNS7_ILi128EEENS7_ILi96EEENS7_ILi64EEEEEELi256ENS_6half_tEfNS_4arch4Sm90ELb1ELb0ELb1ELb1ELb1ELb0ELb1ELb1ELb0ELb1ELb0ELb0EEENS1_21CollectiveEpilogueFwdINS6_IJSA_NS7_ILi256EEESB_EEES9_SE_SG_Li256ELb1ELb1ELb0ELb0EEENS1_36VarlenDynamicPersistentTileSchedulerILi128ELi96ELi256ELi128ELb0ELb1ELb1ELb1ELb1ELb1EEEEEEEEEvNT_6ParamsE)
        .other          _ZN7cutlass13device_kernelIN5flash11enable_sm90INS1_16FlashAttnFwdSm90INS1_25CollectiveMainloopFwdSm90ILi2EN4cute5tupleIJNS5_1CILi1EEES8_S8_EEENS6_IJNS7_ILi128EEENS7_ILi96EEENS7_ILi64EEEEEELi256ENS_6half_tEfNS_4arch4Sm90ELb1ELb0ELb1ELb1ELb1ELb0ELb1ELb1ELb0ELb1ELb0ELb0EEENS1_21CollectiveEpilogueFwdINS6_IJSA_NS7_ILi256EEESB_EEES9_SE_SG_Li256ELb1ELb1ELb0ELb0EEENS1_36VarlenDynamicPersistentTileSchedulerILi128ELi96ELi256ELi128ELb0ELb1ELb1ELb1ELb1ELb1EEEEEEEEEvNT_6ParamsE,@"STO_CUDA_ENTRY STV_DEFAULT"
_ZN7cutlass13device_kernelIN5flash11enable_sm90INS1_16FlashAttnFwdSm90INS1_25CollectiveMainloopFwdSm90ILi2EN4cute5tupleIJNS5_1CILi1EEES8_S8_EEENS6_IJNS7_ILi128EEENS7_ILi96EEENS7_ILi64EEEEEELi256ENS_6half_tEfNS_4arch4Sm90ELb1ELb0ELb1ELb1ELb1ELb0ELb1ELb1ELb0ELb1ELb0ELb0EEENS1_21CollectiveEpilogueFwdINS6_IJSA_NS7_ILi256EEESB_EEES9_SE_SG_Li256ELb1ELb1ELb0ELb0EEENS1_36VarlenDynamicPersistentTileSchedulerILi128ELi96ELi256ELi128ELb0ELb1ELb1ELb1ELb1ELb1EEEEEEEEEvNT_6ParamsE:
[----:B------:R-:W-:Y:S01]  /*0000*/  LDC R1, c[0x0][0x37c] ;  /* 0x0000df00ff017b82 */ /* 0x000fe20000000800 */
[----:B------:R-:W-:Y:S05]  /*0010*/  EXIT ;  /* 0x000000000000794d */ /* 0x000fea0003800000 */
.L_x_43:
        /* <DEDUP_REMOVED lines=14> */
.L_x_88:


//--------------------- .text._ZN7cutlass13device_kernelIN5flash11enable_sm90INS1_16FlashAttnFwdSm90INS1_25CollectiveMainloopFwdSm90ILi2EN4cute5tupleIJNS5_1CILi1EEES8_S8_EEENS6_IJNS7_ILi128EEENS7_ILi96EEENS7_ILi64EEEEEELi256ENS_6half_tEfNS_4arch4Sm90ELb1ELb0ELb1ELb1ELb1ELb1ELb1ELb1ELb0ELb1ELb0ELb0EEENS1_21CollectiveEpilogueFwdINS6_IJSA_NS7_ILi256EEESB_EEES9_SE_SG_Li256ELb1ELb1ELb0ELb0EEENS1_36VarlenDynamicPersistentTileSchedulerILi128ELi96ELi256ELi128ELb0ELb1ELb1ELb1ELb1ELb1EEEEEEEEEvNT_6ParamsE --------------------------
	.section	.text._ZN7cutlass13device_kernelIN5flash11enable_sm90INS1_16FlashAttnFwdSm90INS1_25CollectiveMainloopFwdSm90ILi2EN4cute5tupleIJNS5_1CILi1EEES8_S8_EEENS6_IJNS7_ILi128EEENS7_ILi96EEENS7_ILi64EEEEEELi256ENS_6half_tEfNS_4arch4Sm90ELb1ELb0ELb1ELb1ELb1ELb1ELb1ELb1ELb0ELb1ELb0ELb0EEENS1_21CollectiveEpilogueFwdINS6_IJSA_NS7_ILi256EEESB_EEES9_SE_SG_Li256ELb1ELb1ELb0ELb0EEENS1_36VarlenDynamicPersistentTileSchedulerILi128ELi96ELi256ELi128ELb0ELb1ELb1ELb1ELb1ELb1EEEEEEEEEvNT_6ParamsE,"ax",@progbits
	.align	128
.text._ZN7cutlass13device_kernelIN5flash11enable_sm90INS1_16FlashAttnFwdSm90INS1_25CollectiveMainloopFwdSm90ILi2EN4cute5tupleIJNS5_1CILi1EEES8_S8_EEENS6_IJNS7_ILi128EEENS7_ILi96EEENS7_ILi64EEEEEELi256ENS_6half_tEfNS_4arch4Sm90ELb1ELb0ELb1ELb1ELb1ELb1ELb1ELb1ELb0ELb1ELb0ELb0EEENS1_21CollectiveEpilogueFwdINS6_IJSA_NS7_ILi256EEESB_EEES9_SE_SG_Li256ELb1ELb1ELb0ELb0EEENS1_36VarlenDynamicPersistentTileSchedulerILi128ELi96ELi256ELi128ELb0ELb1ELb1ELb1ELb1ELb1EEEEEEEEEvNT_6ParamsE:
        .type           _ZN7cutlass13device_kernelIN5flash11enable_sm90INS1_16FlashAttnFwdSm90INS1_25CollectiveMainloopFwdSm90ILi2EN4cute5tupleIJNS5_1CILi1EEES8_S8_EEENS6_IJNS7_ILi128EEENS7_ILi96EEENS7_ILi64EEEEEELi256ENS_6half_tEfNS_4arch4Sm90ELb1ELb0ELb1ELb1ELb1ELb1ELb1ELb1ELb0ELb1ELb0ELb0EEENS1_21CollectiveEpilogueFwdINS6_IJSA_NS7_ILi256EEESB_EEES9_SE_SG_Li256ELb1ELb1ELb0ELb0EEENS1_36VarlenDynamicPersistentTileSchedulerILi128ELi96ELi256ELi128ELb0ELb1ELb1ELb1ELb1ELb1EEEEEEEEEvNT_6ParamsE,@function
        .size           _ZN7cutlass13device_kernelIN5flash11enable_sm90INS1_16FlashAttnFwdSm90INS1_25CollectiveMainloopFwdSm90ILi2EN4cute5tupleIJNS5_1CILi1EEES8_S8_EEENS6_IJNS7_ILi128EEENS7_ILi96EEENS7_ILi64EEEEEELi256ENS_6half_tEfNS_4arch4Sm90ELb1ELb0ELb1ELb1ELb1ELb1ELb1ELb1ELb0ELb1ELb0ELb0EEENS1_21CollectiveEpilogueFwdINS6_IJSA_NS7_ILi256EEESB_EEES9_SE_SG_Li256ELb1ELb1ELb0ELb0EEENS1_36VarlenDynamicPersistentTileSchedulerILi128ELi96ELi256ELi128ELb0ELb1ELb1ELb1ELb1ELb1EEEEEEEEEvNT_6ParamsE,(.L_x_89 - _ZN7cutlass13device_kernelIN5flash11enable_sm90INS1_16FlashAttnFwdSm90INS1_25CollectiveMainloopFwdSm90ILi2EN4cute5tupleIJNS5_1CILi1EEES8_S8_EEENS6_IJNS7_ILi128EEENS7_ILi96EEENS7_ILi64EEEEEELi256ENS_6half_tEfNS_4arch4Sm90ELb1ELb0ELb1ELb1ELb1ELb1ELb1ELb1ELb0ELb1ELb0ELb0EEENS1_21CollectiveEpilogueFwdINS6_IJSA_NS7_ILi256EEESB_EEES9_SE_SG_Li256ELb1ELb1ELb0ELb0EEENS1_36VarlenDynamicPersistentTileSchedulerILi128ELi96ELi256ELi128ELb0ELb1ELb1ELb1ELb1ELb1EEEEEEEEEvNT_6ParamsE)
        .other          _ZN7cutlass13device_kernelIN5flash11enable_sm90INS1_16FlashAttnFwdSm90INS1_25CollectiveMainloopFwdSm90ILi2EN4cute5tupleIJNS5_1CILi1EEES8_S8_EEENS6_IJNS7_ILi128EEENS7_ILi96EEENS7_ILi64EEEEEELi256ENS_6half_tEfNS_4arch4Sm90ELb1ELb0ELb1ELb1ELb1ELb1ELb1ELb1ELb0ELb1ELb0ELb0EEENS1_21CollectiveEpilogueFwdINS6_IJSA_NS7_ILi256EEESB_EEES9_SE_SG_Li256ELb1ELb1ELb0ELb0EEENS1_36VarlenDynamicPersistentTileSchedulerILi128ELi96ELi256ELi128ELb0ELb1ELb1ELb1ELb1ELb1EEEEEEEEEvNT_6ParamsE,@"STO_CUDA_ENTRY STV_DEFAULT"
_ZN7cutlass13device_kernelIN5flash11enable_sm90INS1_16FlashAttnFwdSm90INS1_25CollectiveMainloopFwdSm90ILi2EN4cute5tupleIJNS5_1CILi1EEES8_S8_EEENS6_IJNS7_ILi128EEENS7_ILi96EEENS7_ILi64EEEEEELi256ENS_6half_tEfNS_4arch4Sm90ELb1ELb0ELb1ELb1ELb1ELb1ELb1ELb1ELb0ELb1ELb0ELb0EEENS1_21CollectiveEpilogueFwdINS6_IJSA_NS7_ILi256EEESB_EEES9_SE_SG_Li256ELb1ELb1ELb0ELb0EEENS1_36VarlenDynamicPersistentTileSchedulerILi128ELi96ELi256ELi128ELb0ELb1ELb1ELb1ELb1ELb1EEEEEEEEEvNT_6ParamsE:
[----:B------:R-:W-:Y:S01]  /*0000*/  LDC R1, c[0x0][0x37c] ;  /* 0x0000df00ff017b82 */ /* 0x000fe20000000800 */
[----:B------:R-:W-:Y:S05]  /*0010*/  EXIT ;  /* 0x000000000000794d */ /* 0x000fea0003800000 */
.L_x_44:
        /* <DEDUP_REMOVED lines=14> */
.L_x_89:


//--------------------- .nv.shared.reserved.0     --------------------------
	.section	.nv.shared.reserved.0,"aw",@nobits
	.weak		__nv_reservedSMEM_offset_0_alias
	.size		__nv_reservedSMEM_offset_0_alias, 0, 64
	.other		__nv_reservedSMEM_offset_0_alias,@"STO_CUDA_RESERVED_SHARED STV_DEFAULT"
__nv_reservedSMEM_offset_0_alias:
	.zero		0
	.zero		64


//--------------------- .nv.global                --------------------------
	.section	.nv.global,"aw",@nobits
.nv.global:
	.type		_ZN81_INTERNAL_74319047_45_flash_fwd_hdimdiff_fp16_paged_softcap_sm90_cu_bdbb69e5_39164cute1_E,@object
	.size		_ZN81_INTERNAL_74319047_45_flash_fwd_hdimdiff_fp16_paged_softcap_sm90_cu_bdbb69e5_39164cute1_E,(_ZN81_INTERNAL_74319047_45_flash_fwd_hdimdiff_fp16_paged_softcap_sm90_cu_bdbb69e5_39164cuda3std3__45__cpo6cbeginE - _ZN81_INTERNAL_74319047_45_flash_fwd_hdimdiff_fp16_paged_softcap_sm90_cu_bdbb69e5_39164cute1_E)
_ZN81_INTERNAL_74319047_45_flash_fwd_hdimdiff_fp16_paged_softcap_sm90_cu_bdbb69e5_39164cute1_E:
	.zero		1
	.type		_ZN81_INTERNAL_74319047_45_flash_fwd_hdimdiff_fp16_paged_softcap_sm90_cu_bdbb69e5_39164cuda3std3__45__cpo6cbeginE,@object
	.size		_ZN81_INTERNAL_74319047_45_flash_fwd_hdimdiff_fp16_paged_softcap_sm90_cu_bdbb69e5_39164cuda3std3__45__cpo6cbeginE,(_ZN81_INTERNAL_74319047_45_flash_fwd_hdimdiff_fp16_paged_softcap_sm90_cu_bdbb69e5_39164cuda3std3__48in_placeE - _ZN81_INTERNAL_74319047_45_flash_fwd_hdimdiff_fp16_paged_softcap_sm90_cu_bdbb69e5_39164cuda3std3__45__cpo6cbeginE)
_ZN81_INTERNAL_74319047_45_flash_fwd_hdimdiff_fp16_paged_softcap_sm90_cu_bdbb69e5_39164cuda3std3__45__cpo6cbeginE:
	.zero		1
	.type		_ZN81_INTERNAL_74319047_45_flash_fwd_hdimdiff_fp16_paged_softcap_sm90_cu_bdbb69e5_39164cuda3std3__48in_placeE,@object
	.size		_ZN81_INTERNAL_74319047_45_flash_fwd_hdimdiff_fp16_paged_softcap_sm90_cu_bdbb69e5_39164cuda3std3__48in_placeE,(_ZN81_INTERNAL_74319047_45_flash_fwd_hdimdiff_fp16_paged_softcap_sm90_cu_bdbb69e5_39164cuda3std6ranges3__45__cpo9iter_moveE - _ZN81_INTERNAL_74319047_45_flash_fwd_hdimdiff_fp16_paged_softcap_sm90_cu_bdbb69e5_39164cuda3std3__48in_placeE)
_ZN81_INTERNAL_74319047_45_flash_fwd_hdimdiff_fp16_paged_softcap_sm90_cu_bdbb69e5_39164cuda3std3__48in_placeE:
	.zero		1
	.type		_ZN81_INTERNAL_74319047_45_flash_fwd_hdimdiff_fp16_paged_softcap_sm90_cu_bdbb69e5_39164cuda3std6ranges3__45__cpo9iter_moveE,@object
	.size		_ZN81_INTERNAL_74319047_45_flash_fwd_hdimdiff_fp16_paged_softcap_sm90_cu_bdbb69e5_39164cuda3std6ranges3__45__cpo9iter_moveE,(_ZN81_INTERNAL_74319047_45_flash_fwd_hdimdiff_fp16_paged_softcap_sm90_cu_bdbb69e5_39164cuda3std3__45__cpo5beginE - _ZN81_INTERNAL_74319047_45_flash_fwd_hdimdiff_fp16_paged_softcap_sm90_cu_bdbb69e5_39164cuda3std6ranges3__45__cpo9iter_moveE)
_ZN81_INTERNAL_74319047_45_flash_fwd_hdimdiff_fp16_paged_softcap_sm90_cu_bdbb69e5_39164cuda3std6ranges3__45__cpo9iter_moveE:
	.zero		1
	.type		_ZN81_INTERNAL_74319047_45_flash_fwd_hdimdiff_fp16_paged_softcap_sm90_cu_bdbb69e5_39164cuda3std3__45__cpo5beginE,@object
	.size		_ZN81_INTERNAL_74319047_45_flash_fwd_hdimdiff_fp16_paged_softcap_sm90_cu_bdbb69e5_39164cuda3std3__45__cpo5beginE,(_ZN81_INTERNAL_74319047_45_flash_fwd_hdimdiff_fp16_paged_softcap_sm90_cu_bdbb69e5_39164cuda3std3__483_GLOBAL__N__74319047_45_flash_fwd_hdimdiff_fp16_paged_softcap_sm90_cu_bdbb69e5_39166ignoreE - _ZN81_INTERNAL_74319047_45_flash_fwd_hdimdiff_fp16_paged_softcap_sm90_cu_bdbb69e5_39164cuda3std3__45__cpo5beginE)
_ZN81_INTERNAL_74319047_45_flash_fwd_hdimdiff_fp16_paged_softcap_sm90_cu_bdbb69e5_39164cuda3std3__45__cpo5beginE:
	.zero		1
	.type		_ZN81_INTERNAL_74319047_45_flash_fwd_hdimdiff_fp16_paged_softcap_sm90_cu_bdbb69e5_39164cuda3std3__483_GLOBAL__N__74319047_45_flash_fwd_hdimdiff_fp16_paged_softcap_sm90_cu_bdbb69e5_39166ignoreE,@object
	.size		_ZN81_INTERNAL_74319047_45_flash_fwd_hdimdiff_fp16_paged_softcap_sm90_cu_bdbb69e5_39164cuda3std3__483_GLOBAL__N__74319047_45_flash_fwd_hdimdiff_fp16_paged_softcap_sm90_cu_bdbb69e5_39166ignoreE,(_ZN81_INTERNAL_74319047_45_flash_fwd_hdimdiff_fp16_paged_softcap_sm90_cu_bdbb69e5_39164cute7productE - _ZN81_INTERNAL_74319047_45_flash_fwd_hdimdiff_fp16_paged_softcap_sm90_cu_bdbb69e5_39164cuda3std3__483_GLOBAL__N__74319047_45_flash_fwd_hdimdiff_fp16_paged_softcap_sm90_cu_bdbb69e5_39166ignoreE)
_ZN81_INTERNAL_74319047_45_flash_fwd_hdimdiff_fp16_paged_softcap_sm90_cu_bdbb69e5_39164cuda3std3__483_GLOBAL__N__74319047_45_flash_fwd_hdimdiff_fp16_paged_softcap_sm90_cu_bdbb69e5_39166ignoreE:
	.zero		1
	.type		_ZN81_INTERNAL_74319047_45_flash_fwd_hdimdiff_fp16_paged_softcap_sm90_cu_bdbb69e5_39164cute7productE,@object
	.size		_ZN81_INTERNAL_74319047_45_flash_fwd_hdimdiff_fp16_paged_softcap_sm90_cu_bdbb69e5_39164cute7productE,(_ZN81_INTERNAL_74319047_45_flash_fwd_hdimdiff_fp16_paged_softcap_sm90_cu_bdbb69e5_39164cuda3std3__45__cpo3endE - _ZN81_INTERNAL_74319047_45_flash_fwd_hdimdiff_fp16_paged_softcap_sm90_cu_bdbb69e5_39164cute7productE)
_ZN81_INTERNAL_74319047_45_flash_fwd_hdimdiff_fp16_paged_softcap_sm90_cu_bdbb69e5_39164cute7productE:
	.zero		1
	.type		_ZN81_INTERNAL_74319047_45_flash_fwd_hdimdiff_fp16_paged_softcap_sm90_cu_bdbb69e5_39164cuda3std3__45__cpo3endE,@object
	.size		_ZN81_INTERNAL_74319047_45_flash_fwd_hdimdiff_fp16_paged_softcap_sm90_cu_bdbb69e5_39164cuda3std3__45__cpo3endE,(_ZN81_INTERNAL_74319047_45_flash_fwd_hdimdiff_fp16_paged_softcap_sm90_cu_bdbb69e5_39164cuda3std3__419piecewise_constructE - _ZN81_INTERNAL_74319047_45_flash_fwd_hdimdiff_fp16_paged_softcap_sm90_cu_bdbb69e5_39164cuda3std3__45__cpo3endE)
_ZN81_INTERNAL_74319047_45_flash_fwd_hdimdiff_fp16_paged_softcap_sm90_cu_bdbb69e5_39164cuda3std3__45__cpo3endE:
	.zero		1
	.type		_ZN81_INTERNAL_74319047_45_flash_fwd_hdimdiff_fp16_paged_softcap_sm90_cu_bdbb69e5_39164cuda3std3__419piecewise_constructE,@object
	.size		_ZN81_INTERNAL_74319047_45_flash_fwd_hdimdiff_fp16_paged_softcap_sm90_cu_bdbb69e5_39164cuda3std3__419piecewise_constructE,(_ZN81_INTERNAL_74319047_45_flash_fwd_hdimdiff_fp16_paged_softcap_sm90_cu_bdbb69e5_39164cuda3std3__45__cpo4cendE - _ZN81_INTERNAL_74319047_45_flash_fwd_hdimdiff_fp16_paged_softcap_sm90_cu_bdbb69e5_39164cuda3std3__419piecewise_constructE)
_ZN81_INTERNAL_74319047_45_flash_fwd_hdimdiff_fp16_paged_softcap_sm90_cu_bdbb69e5_39164cuda3std3__419piecewise_constructE:
	.zero		1
	.type		_ZN81_INTERNAL_74319047_45_flash_fwd_hdimdiff_fp16_paged_softcap_sm90_cu_bdbb69e5_39164cuda3std3__45__cpo4cendE,@object
	.size		_ZN81_INTERNAL_74319047_45_flash_fwd_hdimdiff_fp16_paged_softcap_sm90_cu_bdbb69e5_39164cuda3std3__45__cpo4cendE,(_ZN81_INTERNAL_74319047_45_flash_fwd_hdimdiff_fp16_paged_softcap_sm90_cu_bdbb69e5_39164cuda3std6ranges3__45__cpo4swapE - _ZN81_INTERNAL_74319047_45_flash_fwd_hdimdiff_fp16_paged_softcap_sm90_cu_bdbb69e5_39164cuda3std3__45__cpo4cendE)
_ZN81_INTERNAL_74319047_45_flash_fwd_hdimdiff_fp16_paged_softcap_sm90_cu_bdbb69e5_39164cuda3std3__45__cpo4cendE:
	.zero		1
	.type		_ZN81_INTERNAL_74319047_45_flash_fwd_hdimdiff_fp16_paged_softcap_sm90_cu_bdbb69e5_39164cuda3std6ranges3__45__cpo4swapE,@object
	.size		_ZN81_INTERNAL_74319047_45_flash_fwd_hdimdiff_fp16_paged_softcap_sm90_cu_bdbb69e5_39164cuda3std6ranges3__45__cpo4swapE,(.L_7 - _ZN81_INTERNAL_74319047_45_flash_fwd_hdimdiff_fp16_paged_softcap_sm90_cu_bdbb69e5_39164cuda3std6ranges3__45__cpo4swapE)
_ZN81_INTERNAL_74319047_45_flash_fwd_hdimdiff_fp16_paged_softcap_sm90_cu_bdbb69e5_39164cuda3std6ranges3__45__cpo4swapE:
	.zero		1
.L_7:


//--------------------- .nv.constant0._ZN7cutlass13device_kernelIN5flash11enable_sm90INS1_16FlashAttnFwdSm90INS1_25CollectiveMainloopFwdSm90ILi2EN4cute5tupleIJNS5_1CILi1EEES8_S8_EEENS6_IJNS7_ILi128EEENS7_ILi96EEENS7_ILi192EEEEEELi128ENS_6half_tEfNS_4arch4Sm90ELb0ELb0ELb1ELb0ELb1ELb0ELb0ELb1ELb1ELb1ELb0ELb0EEENS1_21CollectiveEpilogueFwdINS6_IJSA_SA_SB_EEES9_SE_SG_Li256ELb0ELb1ELb0ELb0EEENS1_29StaticPersistentTileSchedulerILb0EEEEEEEEEvNT_6ParamsE --------------------------
	.section	.nv.constant0._ZN7cutlass13device_kernelIN5flash11enable_sm90INS1_16FlashAttnFwdSm90INS1_25CollectiveMainloopFwdSm90ILi2EN4cute5tupleIJNS5_1CILi1EEES8_S8_EEENS6_IJNS7_ILi128EEENS7_ILi96EEENS7_ILi192EEEEEELi128ENS_6half_tEfNS_4arch4Sm90ELb0ELb0ELb1ELb0ELb1ELb0ELb0ELb1ELb1ELb1ELb0ELb0EEENS1_21CollectiveEpilogueFwdINS6_IJSA_SA_SB_EEES9_SE_SG_Li256ELb0ELb1ELb0ELb0EEENS1_29StaticPersistentTileSchedulerILb0EEEEEEEEEvNT_6ParamsE,"a",@progbits
	.sectionflags	@""
	.align	4
.nv.constant0._ZN7cutlass13device_kernelIN5flash11enable_sm90INS1_16FlashAttnFwdSm90INS1_25CollectiveMainloopFwdSm90ILi2EN4cute5tupleIJNS5_1CILi1EEES8_S8_EEENS6_IJNS7_ILi128EEENS7_ILi96EEENS7_ILi192EEEEEELi128ENS_6half_tEfNS_4arch4Sm90ELb0ELb0ELb1ELb0ELb1ELb0ELb0ELb1ELb1ELb1ELb0ELb0EEENS1_21CollectiveEpilogueFwdINS6_IJSA_SA_SB_EEES9_SE_SG_Li256ELb0ELb1ELb0ELb0EEENS1_29StaticPersistentTileSchedulerILb0EEEEEEEEEvNT_6ParamsE:
	.zero		3456


//--------------------- .nv.constant0._ZN7cutlass13device_kernelIN5flash11enable_sm90INS1_16FlashAttnFwdSm90INS1_25CollectiveMainloopFwdSm90ILi2EN4cute5tupleIJNS5_1CILi1EEES8_S8_EEENS6_IJNS7_ILi128EEENS7_ILi96EEENS7_ILi192EEEEEELi128ENS_6half_tEfNS_4arch4Sm90ELb0ELb0ELb1ELb1ELb1ELb0ELb0ELb1ELb1ELb1ELb0ELb0EEENS1_21CollectiveEpilogueFwdINS6_IJSA_SA_SB_EEES9_SE_SG_Li256ELb1ELb1ELb0ELb0EEENS1_36VarlenDynamicPersistentTileSchedulerILi128ELi96ELi256ELi128ELb0ELb1ELb1ELb0ELb1ELb1EEEEEEEEEvNT_6ParamsE --------------------------
	.section	.nv.constant0._ZN7cutlass13device_kernelIN5flash11enable_sm90INS1_16FlashAttnFwdSm90INS1_25CollectiveMainloopFwdSm90ILi2EN4cute5tupleIJNS5_1CILi1EEES8_S8_EEENS6_IJNS7_ILi128EEENS7_ILi96EEENS7_ILi192EEEEEELi128ENS_6half_tEfNS_4arch4Sm90ELb0ELb0ELb1ELb1ELb1ELb0ELb0ELb1ELb1ELb1ELb0ELb0EEENS1_21CollectiveEpilogueFwdINS6_IJSA_SA_SB_EEES9_SE_SG_Li256ELb1ELb1ELb0ELb0EEENS1_36VarlenDynamicPersistentTileSchedulerILi128ELi96ELi256ELi128ELb0ELb1ELb1ELb0ELb1ELb1EEEEEEEEEvNT_6ParamsE,"a",@progbits
	.sectionflags	@""
	.align	4
.nv.constant0._ZN7cutlass13device_kernelIN5flash11enable_sm90INS1_16FlashAttnFwdSm90INS1_25CollectiveMainloopFwdSm90ILi2EN4cute5tupleIJNS5_1CILi1EEES8_S8_EEENS6_IJNS7_ILi128EEENS7_ILi96EEENS7_ILi192EEEEEELi128ENS_6half_tEfNS_4arch4Sm90ELb0ELb0ELb1ELb1ELb1ELb0ELb0ELb1ELb1ELb1ELb0ELb0EEENS1_21CollectiveEpilogueFwdINS6_IJSA_SA_SB_EEES9_SE_SG_Li256ELb1ELb1ELb0ELb0EEENS1_36VarlenDynamicPersistentTileSchedulerILi128ELi96ELi256ELi128ELb0ELb1ELb1ELb0ELb1ELb1EEEEEEEEEvNT_6ParamsE:
	.zero		3584


//--------------------- .nv.constant0._ZN7cutlass13device_kernelIN5flash11enable_sm90INS1_16FlashAttnFwdSm90INS1_25CollectiveMainloopFwdSm90ILi2EN4cute5tupleIJNS5_1CILi1EEES8_S8_EEENS6_IJNS7_ILi128EEENS7_ILi96EEENS7_ILi192EEEEEELi128ENS_6half_tEfNS_4arch4Sm90ELb0ELb0ELb1ELb1ELb1ELb1ELb0ELb1ELb1ELb1ELb0ELb0EEENS1_21CollectiveEpilogueFwdINS6_IJSA_SA_SB_EEES9_SE_SG_Li256ELb1ELb1ELb0ELb0EEENS1_36VarlenDynamicPersistentTileSchedulerILi128ELi96ELi256ELi128ELb0ELb1ELb1ELb0ELb1ELb1EEEEEEEEEvNT_6ParamsE --------------------------
	.section	.nv.constant0._ZN7cutlass13device_kernelIN5flash11enable_sm90INS1_16FlashAttnFwdSm90INS1_25CollectiveMainloopFwdSm90ILi2EN4cute5tupleIJNS5_1CILi1EEES8_S8_EEENS6_IJNS7_ILi128EEENS7_ILi96EEENS7_ILi192EEEEEELi128ENS_6half_tEfNS_4arch4Sm90ELb0ELb0ELb1ELb1ELb1ELb1ELb0ELb1ELb1ELb1ELb0ELb0EEENS1_21CollectiveEpilogueFwdINS6_IJSA_SA_SB_EEES9_SE_SG_Li256ELb1ELb1ELb0ELb0EEENS1_36VarlenDynamicPersistentTileSchedulerILi128ELi96ELi256ELi128ELb0ELb1ELb1ELb0ELb1ELb1EEEEEEEEEvNT_6ParamsE,"a",@progbits
	.sectionflags	@""
	.align	4
.nv.constant0._ZN7cutlass13device_kernelIN5flash11enable_sm90INS1_16FlashAttnFwdSm90INS1_25CollectiveMainloopFwdSm90ILi2EN4cute5tupleIJNS5_1CILi1EEES8_S8_EEENS6_IJNS7_ILi128EEENS7_ILi96EEENS7_ILi192EEEEEELi128ENS_6half_tEfNS_4arch4Sm90ELb0ELb0ELb1ELb1ELb1ELb1ELb0ELb1ELb1ELb1ELb0ELb0EEENS1_21CollectiveEpilogueFwdINS6_IJSA_SA_SB_EEES9_SE_SG_Li256ELb1ELb1ELb0ELb0EEENS1_36VarlenDynamicPersistentTileSchedulerILi128ELi96ELi256ELi128ELb0ELb1ELb1ELb0ELb1ELb1EEEEEEEEEvNT_6ParamsE:
	.zero		3584


//--------------------- .nv.constant0._ZN7cutlass13device_kernelIN5flash11enable_sm90INS1_16FlashAttnFwdSm90INS1_25CollectiveMainloopFwdSm90ILi2EN4cute5tupleIJNS5_1CILi1EEES8_S8_EEENS6_IJNS7_ILi128EEENS7_ILi96EEENS7_ILi192EEEEEELi128ENS_6half_tEfNS_4arch4Sm90ELb0ELb1ELb1ELb0ELb1ELb0ELb0ELb1ELb1ELb1ELb0ELb0EEENS1_21CollectiveEpilogueFwdINS6_IJSA_SA_SB_EEES9_SE_SG_Li256ELb0ELb1ELb0ELb0EEENS1_30DynamicPersistentTileSchedulerILi256ELi128ELb0ELb1ELb1EEEEEEEEEvNT_6ParamsE --------------------------
	.section	.nv.constant0._ZN7cutlass13device_kernelIN5flash11enable_sm90INS1_16FlashAttnFwdSm90INS1_25CollectiveMainloopFwdSm90ILi2EN4cute5tupleIJNS5_1CILi1EEES8_S8_EEENS6_IJNS7_ILi128EEENS7_ILi96EEENS7_ILi192EEEEEELi128ENS_6half_tEfNS_4arch4Sm90ELb0ELb1ELb1ELb0ELb1ELb0ELb0ELb1ELb1ELb1ELb0ELb0EEENS1_21CollectiveEpilogueFwdINS6_IJSA_SA_SB_EEES9_SE_SG_Li256ELb0ELb1ELb0ELb0EEENS1_30DynamicPersistentTileSchedulerILi256ELi128ELb0ELb1ELb1EEEEEEEEEvNT_6ParamsE,"a",@progbits
	.sectionflags	@""
	.align	4
.nv.constant0._ZN7cutlass13device_kernelIN5flash11enable_sm90INS1_16FlashAttnFwdSm90INS1_25CollectiveMainloopFwdSm90ILi2EN4cute5tupleIJNS5_1CILi1EEES8_S8_EEENS6_IJNS7_ILi128EEENS7_ILi96EEENS7_ILi192EEEEEELi128ENS_6half_tEfNS_4arch4Sm90ELb0ELb1ELb1ELb0ELb1ELb0ELb0ELb1ELb1ELb1ELb0ELb0EEENS1_21CollectiveEpilogueFwdINS6_IJSA_SA_SB_EEES9_SE_SG_Li256ELb0ELb1ELb0ELb0EEENS1_30DynamicPersistentTileSchedulerILi256ELi128ELb0ELb1ELb1EEEEEEEEEvNT_6ParamsE:
	.zero		3584


//--------------------- .nv.constant0._ZN7cutlass13device_kernelIN5flash11enable_sm90INS1_16FlashAttnFwdSm90INS1_25CollectiveMainloopFwdSm90ILi2EN4cute5tupleIJNS5_1CILi1EEES8_S8_EEENS6_IJNS7_ILi128EEENS7_ILi96EEENS7_ILi192EEEEEELi128ENS_6half_tEfNS_4arch4Sm90ELb0ELb1ELb1ELb1ELb1ELb0ELb0ELb1ELb1ELb1ELb0ELb0EEENS1_21CollectiveEpilogueFwdINS6_IJSA_SA_SB_EEES9_SE_SG_Li256ELb1ELb1ELb0ELb0EEENS1_36VarlenDynamicPersistentTileSchedulerILi128ELi96ELi256ELi128ELb0ELb1ELb1ELb1ELb0ELb1EEEEEEEEEvNT_6ParamsE --------------------------
	.section	.nv.constant0._ZN7cutlass13device_kernelIN5flash11enable_sm90INS1_16FlashAttnFwdSm90INS1_25CollectiveMainloopFwdSm90ILi2EN4cute5tupleIJNS5_1CILi1EEES8_S8_EEENS6_IJNS7_ILi128EEENS7_ILi96EEENS7_ILi192EEEEEELi128ENS_6half_tEfNS_4arch4Sm90ELb0ELb1ELb1ELb1ELb1ELb0ELb0ELb1ELb1ELb1ELb0ELb0EEENS1_21CollectiveEpilogueFwdINS6_IJSA_SA_SB_EEES9_SE_SG_Li256ELb1ELb1ELb0ELb0EEENS1_36VarlenDynamicPersistentTileSchedulerILi128ELi96ELi256ELi128ELb0ELb1ELb1ELb1ELb0ELb1EEEEEEEEEvNT_6ParamsE,"a",@progbits
	.sectionflags	@""
	.align	4
.nv.constant0._ZN7cutlass13device_kernelIN5flash11enable_sm90INS1_16FlashAttnFwdSm90INS1_25CollectiveMainloopFwdSm90ILi2EN4cute5tupleIJNS5_1CILi1EEES8_S8_EEENS6_IJNS7_ILi128EEENS7_ILi96EEENS7_ILi192EEEEEELi128ENS_6half_tEfNS_4arch4Sm90ELb0ELb1ELb1ELb1ELb1ELb0ELb0ELb1ELb1ELb1ELb0ELb0EEENS1_21CollectiveEpilogueFwdINS6_IJSA_SA_SB_EEES9_SE_SG_Li256ELb1ELb1ELb0ELb0EEENS1_36VarlenDynamicPersistentTileSchedulerILi128ELi96ELi256ELi128ELb0ELb1ELb1ELb1ELb0ELb1EEEEEEEEEvNT_6ParamsE:
	.zero		3584


//--------------------- .nv.constant0._ZN7cutlass13device_kernelIN5flash11enable_sm90INS1_16FlashAttnFwdSm90INS1_25CollectiveMainloopFwdSm90ILi2EN4cute5tupleIJNS5_1CILi1EEES8_S8_EEENS6_IJNS7_ILi128EEENS7_ILi96EEENS7_ILi192EEEEEELi128ENS_6half_tEfNS_4arch4Sm90ELb0ELb1ELb1ELb1ELb1ELb1ELb0ELb1ELb1ELb1ELb0ELb0EEENS1_21CollectiveEpilogueFwdINS6_IJSA_SA_SB_EEES9_SE_SG_Li256ELb1ELb1ELb0ELb0EEENS1_36VarlenDynamicPersistentTileSchedulerILi128ELi96ELi256ELi128ELb0ELb1ELb1ELb1ELb0ELb1EEEEEEEEEvNT_6ParamsE --------------------------
	.section	.nv.constant0._ZN7cutlass13device_kernelIN5flash11enable_sm90INS1_16FlashAttnFwdSm90INS1_25CollectiveMainloopFwdSm90ILi2EN4cute5tupleIJNS5_1CILi1EEES8_S8_EEENS6_IJNS7_ILi128EEENS7_ILi96EEENS7_ILi192EEEEEELi128ENS_6half_tEfNS_4arch4Sm90ELb0ELb1ELb1ELb1ELb1ELb1ELb0ELb1ELb1ELb1ELb0ELb0EEENS1_21CollectiveEpilogueFwdINS6_IJSA_SA_SB_EEES9_SE_SG_Li256ELb1ELb1ELb0ELb0EEENS1_36VarlenDynamicPersistentTileSchedulerILi128ELi96ELi256ELi128ELb0ELb1ELb1ELb1ELb0ELb1EEEEEEEEEvNT_6ParamsE,"a",@progbits
	.sectionflags	@""
	.align	4
.nv.constant0._ZN7cutlass13device_kernelIN5flash11enable_sm90INS1_16FlashAttnFwdSm90INS1_25CollectiveMainloopFwdSm90ILi2EN4cute5tupleIJNS5_1CILi1EEES8_S8_EEENS6_IJNS7_ILi128EEENS7_ILi96EEENS7_ILi192EEEEEELi128ENS_6half_tEfNS_4arch4Sm90ELb0ELb1ELb1ELb1ELb1ELb1ELb0ELb1ELb1ELb1ELb0ELb0EEENS1_21CollectiveEpilogueFwdINS6_IJSA_SA_SB_EEES9_SE_SG_Li256ELb1ELb1ELb0ELb0EEENS1_36VarlenDynamicPersistentTileSchedulerILi128ELi96ELi256ELi128ELb0ELb1ELb1ELb1ELb0ELb1EEEEEEEEEvNT_6ParamsE:
	.zero		3584


//--------------------- .nv.constant0._ZN7cutlass13device_kernelIN5flash11enable_sm90INS1_16FlashAttnFwdSm90INS1_25CollectiveMainloopFwdSm90ILi2EN4cute5tupleIJNS5_1CILi1EEES8_S8_EEENS6_IJNS7_ILi128EEENS7_ILi96EEENS7_ILi192EEEEEELi128ENS_6half_tEfNS_4arch4Sm90ELb1ELb0ELb1ELb0ELb1ELb0ELb0ELb1ELb1ELb1ELb0ELb0EEENS1_21CollectiveEpilogueFwdINS6_IJSA_SA_SB_EEES9_SE_SG_Li256ELb0ELb1ELb0ELb0EEENS1_30DynamicPersistentTileSchedulerILi256ELi128ELb0ELb1ELb1EEEEEEEEEvNT_6ParamsE --------------------------
	.section	.nv.constant0._ZN7cutlass13device_kernelIN5flash11enable_sm90INS1_16FlashAttnFwdSm90INS1_25CollectiveMainloopFwdSm90ILi2EN4cute5tupleIJNS5_1CILi1EEES8_S8_EEENS6_IJNS7_ILi128EEENS7_ILi96EEENS7_ILi192EEEEEELi128ENS_6half_tEfNS_4arch4Sm90ELb1ELb0ELb1ELb0ELb1ELb0ELb0ELb1ELb1ELb1ELb0ELb0EEENS1_21CollectiveEpilogueFwdINS6_IJSA_SA_SB_EEES9_SE_SG_Li256ELb0ELb1ELb0ELb0EEENS1_30DynamicPersistentTileSchedulerILi256ELi128ELb0ELb1ELb1EEEEEEEEEvNT_6ParamsE,"a",@progbits
	.sectionflags	@""
	.align	4
.nv.constant0._ZN7cutlass13device_kernelIN5flash11enable_sm90INS1_16FlashAttnFwdSm90INS1_25CollectiveMainloopFwdSm90ILi2EN4cute5tupleIJNS5_1CILi1EEES8_S8_EEENS6_IJNS7_ILi128EEENS7_ILi96EEENS7_ILi192EEEEEELi128ENS_6half_tEfNS_4arch4Sm90ELb1ELb0ELb1ELb0ELb1ELb0ELb0ELb1ELb1ELb1ELb0ELb0EEENS1_21CollectiveEpilogueFwdINS6_IJSA_SA_SB_EEES9_SE_SG_Li256ELb0ELb1ELb0ELb0EEENS1_30DynamicPersistentTileSchedulerILi256ELi128ELb0ELb1ELb1EEEEEEEEEvNT_6ParamsE:
	.zero		3584


//--------------------- .nv.constant0._ZN7cutlass13device_kernelIN5flash11enable_sm90INS1_16FlashAttnFwdSm90INS1_25CollectiveMainloopFwdSm90ILi2EN4cute5tupleIJNS5_1CILi1EEES8_S8_EEENS6_IJNS7_ILi128EEENS7_ILi96EEENS7_ILi192EEEEEELi128ENS_6half_tEfNS_4arch4Sm90ELb1ELb0ELb1ELb1ELb1ELb0ELb0ELb1ELb1ELb1ELb0ELb0EEENS1_21CollectiveEpilogueFwdINS6_IJSA_SA_SB_EEES9_SE_SG_Li256ELb1ELb1ELb0ELb0EEENS1_36VarlenDynamicPersistentTileSchedulerILi128ELi96ELi256ELi128ELb0ELb1ELb1ELb1ELb1ELb1EEEEEEEEEvNT_6ParamsE --------------------------
	.section	.nv.constant0._ZN7cutlass13device_kernelIN5flash11enable_sm90INS1_16FlashAttnFwdSm90INS1_25CollectiveMainloopFwdSm90ILi2EN4cute5tupleIJNS5_1CILi1EEES8_S8_EEENS6_IJNS7_ILi128EEENS7_ILi96EEENS7_ILi192EEEEEELi128ENS_6half_tEfNS_4arch4Sm90ELb1ELb0ELb1ELb1ELb1ELb0ELb0ELb1ELb1ELb1ELb0ELb0EEENS1_21CollectiveEpilogueFwdINS6_IJSA_SA_SB_EEES9_SE_SG_Li256ELb1ELb1ELb0ELb0EEENS1_36VarlenDynamicPersistentTileSchedulerILi128ELi96ELi256ELi128ELb0ELb1ELb1ELb1ELb1ELb1EEEEEEEEEvNT_6ParamsE,"a",@progbits
	.sectionflags	@""
	.align	4
.nv.constant0._ZN7cutlass13device_kernelIN5flash11enable_sm90INS1_16FlashAttnFwdSm90INS1_25CollectiveMainloopFwdSm90ILi2EN4cute5tupleIJNS5_1CILi1EEES8_S8_EEENS6_IJNS7_ILi128EEENS7_ILi96EEENS7_ILi192EEEEEELi128ENS_6half_tEfNS_4arch4Sm90ELb1ELb0ELb1ELb1ELb1ELb0ELb0ELb1ELb1ELb1ELb0ELb0EEENS1_21CollectiveEpilogueFwdINS6_IJSA_SA_SB_EEES9_SE_SG_Li256ELb1ELb1ELb0ELb0EEENS1_36VarlenDynamicPersistentTileSchedulerILi128ELi96ELi256ELi128ELb0ELb1ELb1ELb1ELb1ELb1EEEEEEEEEvNT_6ParamsE:
	.zero		3584


//--------------------- .nv.constant0._ZN7cutlass13device_kernelIN5flash11enable_sm90INS1_16FlashAttnFwdSm90INS1_25CollectiveMainloopFwdSm90ILi2EN4cute5tupleIJNS5_1CILi1EEES8_S8_EEENS6_IJNS7_ILi128EEENS7_ILi96EEENS7_ILi192EEEEEELi128ENS_6half_tEfNS_4arch4Sm90ELb1ELb0ELb1ELb1ELb1ELb1ELb0ELb1ELb1ELb1ELb0ELb0EEENS1_21CollectiveEpilogueFwdINS6_IJSA_SA_SB_EEES9_SE_SG_Li256ELb1ELb1ELb0ELb0EEENS1_36VarlenDynamicPersistentTileSchedulerILi128ELi96ELi256ELi128ELb0ELb1ELb1ELb1ELb1ELb1EEEEEEEEEvNT_6ParamsE --------------------------
	.section	.nv.constant0._ZN7cutlass13device_kernelIN5flash11enable_sm90INS1_16FlashAttnFwdSm90INS1_25CollectiveMainloopFwdSm90ILi2EN4cute5tupleIJNS5_1CILi1EEES8_S8_EEENS6_IJNS7_ILi128EEENS7_ILi96EEENS7_ILi192EEEEEELi128ENS_6half_tEfNS_4arch4Sm90ELb1ELb0ELb1ELb1ELb1ELb1ELb0ELb1ELb1ELb1ELb0ELb0EEENS1_21CollectiveEpilogueFwdINS6_IJSA_SA_SB_EEES9_SE_SG_Li256ELb1ELb1ELb0ELb0EEENS1_36VarlenDynamicPersistentTileSchedulerILi128ELi96ELi256ELi128ELb0ELb1ELb1ELb1ELb1ELb1EEEEEEEEEvNT_6ParamsE,"a",@progbits
	.sectionflags	@""
	.align	4
.nv.constant0._ZN7cutlass13device_kernelIN5flash11enable_sm90INS1_16FlashAttnFwdSm90INS1_25CollectiveMainloopFwdSm90ILi2EN4cute5tupleIJNS5_1CILi1EEES8_S8_EEENS6_IJNS7_ILi128EEENS7_ILi96EEENS7_ILi192EEEEEELi128ENS_6half_tEfNS_4arch4Sm90ELb1ELb0ELb1ELb1ELb1ELb1ELb0ELb1ELb1ELb1ELb0ELb0EEENS1_21CollectiveEpilogueFwdINS6_IJSA_SA_SB_EEES9_SE_SG_Li256ELb1ELb1ELb0ELb0EEENS1_36VarlenDynamicPersistentTileSchedulerILi128ELi96ELi256ELi128ELb0ELb1ELb1ELb1ELb1ELb1EEEEEEEEEvNT_6ParamsE:
	.zero		3584


//--------------------- .nv.constant0._ZN7cutlass13device_kernelIN5flash11enable_sm90INS1_16FlashAttnFwdSm90INS1_25CollectiveMainloopFwdSm90ILi2EN4cute5tupleIJNS5_1CILi1EEES8_S8_EEENS6_IJNS7_ILi64EEESA_SA_EEELi512ENS_6half_tEfNS_4arch4Sm90ELb0ELb0ELb1ELb0ELb1ELb0ELb0ELb0ELb0ELb1ELb0ELb0EEENS1_21CollectiveEpilogueFwdINS6_IJSA_NS7_ILi512EEESA_EEES9_SC_SE_Li256ELb0ELb1ELb0ELb0EEENS1_29StaticPersistentTileSchedulerILb0EEEEEEEEEvNT_6ParamsE --------------------------
	.section	.nv.constant0._ZN7cutlass13device_kernelIN5flash11enable_sm90INS1_16FlashAttnFwdSm90INS1_25CollectiveMainloopFwdSm90ILi2EN4cute5tupleIJNS5_1CILi1EEES8_S8_EEENS6_IJNS7_ILi64EEESA_SA_EEELi512ENS_6half_tEfNS_4arch4Sm90ELb0ELb0ELb1ELb0ELb1ELb0ELb0ELb0ELb0ELb1ELb0ELb0EEENS1_21CollectiveEpilogueFwdINS6_IJSA_NS7_ILi512EEESA_EEES9_SC_SE_Li256ELb0ELb1ELb0ELb0EEENS1_29StaticPersistentTileSchedulerILb0EEEEEEEEEvNT_6ParamsE,"a",@progbits
	.sectionflags	@""
	.align	4
.nv.constant0._ZN7cutlass13device_kernelIN5flash11enable_sm90INS1_16FlashAttnFwdSm90INS1_25CollectiveMainloopFwdSm90ILi2EN4cute5tupleIJNS5_1CILi1EEES8_S8_EEENS6_IJNS7_ILi64EEESA_SA_EEELi512ENS_6half_tEfNS_4arch4Sm90ELb0ELb0ELb1ELb0ELb1ELb0ELb0ELb0ELb0ELb1ELb0ELb0EEENS1_21CollectiveEpilogueFwdINS6_IJSA_NS7_ILi512EEESA_EEES9_SC_SE_Li256ELb0ELb1ELb0ELb0EEENS1_29StaticPersistentTileSchedulerILb0EEEEEEEEEvNT_6ParamsE:
	.zero		3456


//--------------------- .nv.constant0._ZN7cutlass13device_kernelIN5flash11enable_sm90INS1_16FlashAttnFwdSm90INS1_25CollectiveMainloopFwdSm90ILi2EN4cute5tupleIJNS5_1CILi1EEES8_S8_EEENS6_IJNS7_ILi64EEESA_SA_EEELi512ENS_6half_tEfNS_4arch4Sm90ELb0ELb0ELb1ELb0ELb1ELb0ELb1ELb0ELb0ELb1ELb0ELb0EEENS1_21CollectiveEpilogueFwdINS6_IJSA_NS7_ILi512EEESA_EEES9_SC_SE_Li256ELb0ELb1ELb0ELb0EEENS1_29StaticPersistentTileSchedulerILb0EEEEEEEEEvNT_6ParamsE --------------------------
	.section	.nv.constant0._ZN7cutlass13device_kernelIN5flash11enable_sm90INS1_16FlashAttnFwdSm90INS1_25CollectiveMainloopFwdSm90ILi2EN4cute5tupleIJNS5_1CILi1EEES8_S8_EEENS6_IJNS7_ILi64EEESA_SA_EEELi512ENS_6half_tEfNS_4arch4Sm90ELb0ELb0ELb1ELb0ELb1ELb0ELb1ELb0ELb0ELb1ELb0ELb0EEENS1_21CollectiveEpilogueFwdINS6_IJSA_NS7_ILi512EEESA_EEES9_SC_SE_Li256ELb0ELb1ELb0ELb0EEENS1_29StaticPersistentTileSchedulerILb0EEEEEEEEEvNT_6ParamsE,"a",@progbits
	.sectionflags	@""
	.align	4
.nv.constant0._ZN7cutlass13device_kernelIN5flash11enable_sm90INS1_16FlashAttnFwdSm90INS1_25CollectiveMainloopFwdSm90ILi2EN4cute5tupleIJNS5_1CILi1EEES8_S8_EEENS6_IJNS7_ILi64EEESA_SA_EEELi512ENS_6half_tEfNS_4arch4Sm90ELb0ELb0ELb1ELb0ELb1ELb0ELb1ELb0ELb0ELb1ELb0ELb0EEENS1_21CollectiveEpilogueFwdINS6_IJSA_NS7_ILi512EEESA_EEES9_SC_SE_Li256ELb0ELb1ELb0ELb0EEENS1_29StaticPersistentTileSchedulerILb0EEEEEEEEEvNT_6ParamsE:
	.zero		3712


//--------------------- .nv.constant0._ZN7cutlass13device_kernelIN5flash11enable_sm90INS1_16FlashAttnFwdSm90INS1_25CollectiveMainloopFwdSm90ILi2EN4cute5tupleIJNS5_1CILi1EEES8_S8_EEENS6_IJNS7_ILi64EEESA_SA_EEELi512ENS_6half_tEfNS_4arch4Sm90ELb0ELb0ELb1ELb1ELb1ELb0ELb0ELb0ELb0ELb1ELb0ELb0EEENS1_21CollectiveEpilogueFwdINS6_IJSA_NS7_ILi512EEESA_EEES9_SC_SE_Li256ELb1ELb1ELb0ELb0EEENS1_36VarlenDynamicPersistentTileSchedulerILi64ELi64ELi256ELi128ELb0ELb1ELb1ELb0ELb1ELb1EEEEEEEEEvNT_6ParamsE --------------------------
	.section	.nv.constant0._ZN7cutlass13device_kernelIN5flash11enable_sm90INS1_16FlashAttnFwdSm90INS1_25CollectiveMainloopFwdSm90ILi2EN4cute5tupleIJNS5_1CILi1EEES8_S8_EEENS6_IJNS7_ILi64EEESA_SA_EEELi512ENS_6half_tEfNS_4arch4Sm90ELb0ELb0ELb1ELb1ELb1ELb0ELb0ELb0ELb0ELb1ELb0ELb0EEENS1_21CollectiveEpilogueFwdINS6_IJSA_NS7_ILi512EEESA_EEES9_SC_SE_Li256ELb1ELb1ELb0ELb0EEENS1_36VarlenDynamicPersistentTileSchedulerILi64ELi64ELi256ELi128ELb0ELb1ELb1ELb0ELb1ELb1EEEEEEEEEvNT_6ParamsE,"a",@progbits
	.sectionflags	@""
	.align	4
.nv.constant0._ZN7cutlass13device_kernelIN5flash11enable_sm90INS1_16FlashAttnFwdSm90INS1_25CollectiveMainloopFwdSm90ILi2EN4cute5tupleIJNS5_1CILi1EEES8_S8_EEENS6_IJNS7_ILi64EEESA_SA_EEELi512ENS_6half_tEfNS_4arch4Sm90ELb0ELb0ELb1ELb1ELb1ELb0ELb0ELb0ELb0ELb1ELb0ELb0EEENS1_21CollectiveEpilogueFwdINS6_IJSA_NS7_ILi512EEESA_EEES9_SC_SE_Li256ELb1ELb1ELb0ELb0EEENS1_36VarlenDynamicPersistentTileSchedulerILi64ELi64ELi256ELi128ELb0ELb1ELb1ELb0ELb1ELb1EEEEEEEEEvNT_6ParamsE:
	.zero		3584


//--------------------- .nv.constant0._ZN7cutlass13device_kernelIN5flash11enable_sm90INS1_16FlashAttnFwdSm90INS1_25CollectiveMainloopFwdSm90ILi2EN4cute5tupleIJNS5_1CILi1EEES8_S8_EEENS6_IJNS7_ILi64EEESA_SA_EEELi512ENS_6half_tEfNS_4arch4Sm90ELb0ELb0ELb1ELb1ELb1ELb1ELb0ELb0ELb0ELb1ELb0ELb0EEENS1_21CollectiveEpilogueFwdINS6_IJSA_NS7_ILi512EEESA_EEES9_SC_SE_Li256ELb1ELb1ELb0ELb0EEENS1_36VarlenDynamicPersistentTileSchedulerILi64ELi64ELi256ELi128ELb0ELb1ELb1ELb0ELb1ELb1EEEEEEEEEvNT_6ParamsE --------------------------
	.section	.nv.constant0._ZN7cutlass13device_kernelIN5flash11enable_sm90INS1_16FlashAttnFwdSm90INS1_25CollectiveMainloopFwdSm90ILi2EN4cute5tupleIJNS5_1CILi1EEES8_S8_EEENS6_IJNS7_ILi64EEESA_SA_EEELi512ENS_6half_tEfNS_4arch4Sm90ELb0ELb0ELb1ELb1ELb1ELb1ELb0ELb0ELb0ELb1ELb0ELb0EEENS1_21CollectiveEpilogueFwdINS6_IJSA_NS7_ILi512EEESA_EEES9_SC_SE_Li256ELb1ELb1ELb0ELb0EEENS1_36VarlenDynamicPersistentTileSchedulerILi64ELi64ELi256ELi128ELb0ELb1ELb1ELb0ELb1ELb1EEEEEEEEEvNT_6ParamsE,"a",@progbits
	.sectionflags	@""
	.align	4
.nv.constant0._ZN7cutlass13device_kernelIN5flash11enable_sm90INS1_16FlashAttnFwdSm90INS1_25CollectiveMainloopFwdSm90ILi2EN4cute5tupleIJNS5_1CILi1EEES8_S8_EEENS6_IJNS7_ILi64EEESA_SA_EEELi512ENS_6half_tEfNS_4arch4Sm90ELb0ELb0ELb1ELb1ELb1ELb1ELb0ELb0ELb0ELb1ELb0ELb0EEENS1_21CollectiveEpilogueFwdINS6_IJSA_NS7_ILi512EEESA_EEES9_SC_SE_Li256ELb1ELb1ELb0ELb0EEENS1_36VarlenDynamicPersistentTileSchedulerILi64ELi64ELi256ELi128ELb0ELb1ELb1ELb0ELb1ELb1EEEEEEEEEvNT_6ParamsE:
	.zero		3584


//--------------------- .nv.constant0._ZN7cutlass13device_kernelIN5flash11enable_sm90INS1_16FlashAttnFwdSm90INS1_25CollectiveMainloopFwdSm90ILi2EN4cute5tupleIJNS5_1CILi1EEES8_S8_EEENS6_IJNS7_ILi64EEESA_SA_EEELi512ENS_6half_tEfNS_4arch4Sm90ELb0ELb0ELb1ELb1ELb1ELb0ELb1ELb0ELb0ELb1ELb0ELb0EEENS1_21CollectiveEpilogueFwdINS6_IJSA_NS7_ILi512EEESA_EEES9_SC_SE_Li256ELb1ELb1ELb0ELb0EEENS1_36VarlenDynamicPersistentTileSchedulerILi64ELi64ELi256ELi128ELb0ELb1ELb1ELb0ELb1ELb1EEEEEEEEEvNT_6ParamsE --------------------------
	.section	.nv.constant0._ZN7cutlass13device_kernelIN5flash11enable_sm90INS1_16FlashAttnFwdSm90INS1_25CollectiveMainloopFwdSm90ILi2EN4cute5tupleIJNS5_1CILi1EEES8_S8_EEENS6_IJNS7_ILi64EEESA_SA_EEELi512ENS_6half_tEfNS_4arch4Sm90ELb0ELb0ELb1ELb1ELb1ELb0ELb1ELb0ELb0ELb1ELb0ELb0EEENS1_21CollectiveEpilogueFwdINS6_IJSA_NS7_ILi512EEESA_EEES9_SC_SE_Li256ELb1ELb1ELb0ELb0EEENS1_36VarlenDynamicPersistentTileSchedulerILi64ELi64ELi256ELi128ELb0ELb1ELb1ELb0ELb1ELb1EEEEEEEEEvNT_6ParamsE,"a",@progbits
	.sectionflags	@""
	.align	4
.nv.constant0._ZN7cutlass13device_kernelIN5flash11enable_sm90INS1_16FlashAttnFwdSm90INS1_25CollectiveMainloopFwdSm90ILi2EN4cute5tupleIJNS5_1CILi1EEES8_S8_EEENS6_IJNS7_ILi64EEESA_SA_EEELi512ENS_6half_tEfNS_4arch4Sm90ELb0ELb0ELb1ELb1ELb1ELb0ELb1ELb0ELb0ELb1ELb0ELb0EEENS1_21CollectiveEpilogueFwdINS6_IJSA_NS7_ILi512EEESA_EEES9_SC_SE_Li256ELb1ELb1ELb0ELb0EEENS1_36VarlenDynamicPersistentTileSchedulerILi64ELi64ELi256ELi128ELb0ELb1ELb1ELb0ELb1ELb1EEEEEEEEEvNT_6ParamsE:
	.zero		3840


//--------------------- .nv.constant0._ZN7cutlass13device_kernelIN5flash11enable_sm90INS1_16FlashAttnFwdSm90INS1_25CollectiveMainloopFwdSm90ILi2EN4cute5tupleIJNS5_1CILi1EEES8_S8_EEENS6_IJNS7_ILi64EEESA_SA_EEELi512ENS_6half_tEfNS_4arch4Sm90ELb0ELb0ELb1ELb1ELb1ELb1ELb1ELb0ELb0ELb1ELb0ELb0EEENS1_21CollectiveEpilogueFwdINS6_IJSA_NS7_ILi512EEESA_EEES9_SC_SE_Li256ELb1ELb1ELb0ELb0EEENS1_36VarlenDynamicPersistentTileSchedulerILi64ELi64ELi256ELi128ELb0ELb1ELb1ELb0ELb1ELb1EEEEEEEEEvNT_6ParamsE --------------------------
	.section	.nv.constant0._ZN7cutlass13device_kernelIN5flash11enable_sm90INS1_16FlashAttnFwdSm90INS1_25CollectiveMainloopFwdSm90ILi2EN4cute5tupleIJNS5_1CILi1EEES8_S8_EEENS6_IJNS7_ILi64EEESA_SA_EEELi512ENS_6half_tEfNS_4arch4Sm90ELb0ELb0ELb1ELb1ELb1ELb1ELb1ELb0ELb0ELb1ELb0ELb0EEENS1_21CollectiveEpilogueFwdINS6_IJSA_NS7_ILi512EEESA_EEES9_SC_SE_Li256ELb1ELb1ELb0ELb0EEENS1_36VarlenDynamicPersistentTileSchedulerILi64ELi64ELi256ELi128ELb0ELb1ELb1ELb0ELb1ELb1EEEEEEEEEvNT_6ParamsE,"a",@progbits
	.sectionflags	@""
	.align	4
.nv.constant0._ZN7cutlass13device_kernelIN5flash11enable_sm90INS1_16FlashAttnFwdSm90INS1_25CollectiveMainloopFwdSm90ILi2EN4cute5tupleIJNS5_1CILi1EEES8_S8_EEENS6_IJNS7_ILi64EEESA_SA_EEELi512ENS_6half_tEfNS_4arch4Sm90ELb0ELb0ELb1ELb1ELb1ELb1ELb1ELb0ELb0ELb1ELb0ELb0EEENS1_21CollectiveEpilogueFwdINS6_IJSA_NS7_ILi512EEESA_EEES9_SC_SE_Li256ELb1ELb1ELb0ELb0EEENS1_36VarlenDynamicPersistentTileSchedulerILi64ELi64ELi256ELi128ELb0ELb1ELb1ELb0ELb1ELb1EEEEEEEEEvNT_6ParamsE:
	.zero		3840


//--------------------- .nv.constant0._ZN7cutlass13device_kernelIN5flash11enable_sm90INS1_16FlashAttnFwdSm90INS1_25CollectiveMainloopFwdSm90ILi2EN4cute5tupleIJNS5_1CILi1EEES8_S8_EEENS6_IJNS7_ILi64EEESA_SA_EEELi512ENS_6half_tEfNS_4arch4Sm90ELb0ELb1ELb1ELb0ELb1ELb0ELb0ELb0ELb0ELb1ELb0ELb0EEENS1_21CollectiveEpilogueFwdINS6_IJSA_NS7_ILi512EEESA_EEES9_SC_SE_Li256ELb0ELb1ELb0ELb0EEENS1_30DynamicPersistentTileSchedulerILi256ELi128ELb0ELb1ELb1EEEEEEEEEvNT_6ParamsE --------------------------
	.section	.nv.constant0._ZN7cutlass13device_kernelIN5flash11enable_sm90INS1_16FlashAttnFwdSm90INS1_25CollectiveMainloopFwdSm90ILi2EN4cute5tupleIJNS5_1CILi1EEES8_S8_EEENS6_IJNS7_ILi64EEESA_SA_EEELi512ENS_6half_tEfNS_4arch4Sm90ELb0ELb1ELb1ELb0ELb1ELb0ELb0ELb0ELb0ELb1ELb0ELb0EEENS1_21CollectiveEpilogueFwdINS6_IJSA_NS7_ILi512EEESA_EEES9_SC_SE_Li256ELb0ELb1ELb0ELb0EEENS1_30DynamicPersistentTileSchedulerILi256ELi128ELb0ELb1ELb1EEEEEEEEEvNT_6ParamsE,"a",@progbits
	.sectionflags	@""
	.align	4
.nv.constant0._ZN7cutlass13device_kernelIN5flash11enable_sm90INS1_16FlashAttnFwdSm90INS1_25CollectiveMainloopFwdSm90ILi2EN4cute5tupleIJNS5_1CILi1EEES8_S8_EEENS6_IJNS7_ILi64EEESA_SA_EEELi512ENS_6half_tEfNS_4arch4Sm90ELb0ELb1ELb1ELb0ELb1ELb0ELb0ELb0ELb0ELb1ELb0ELb0EEENS1_21CollectiveEpilogueFwdINS6_IJSA_NS7_ILi512EEESA_EEES9_SC_SE_Li256ELb0ELb1ELb0ELb0EEENS1_30DynamicPersistentTileSchedulerILi256ELi128ELb0ELb1ELb1EEEEEEEEEvNT_6ParamsE:
	.zero		3584


//--------------------- .nv.constant0._ZN7cutlass13device_kernelIN5flash11enable_sm90INS1_16FlashAttnFwdSm90INS1_25CollectiveMainloopFwdSm90ILi2EN4cute5tupleIJNS5_1CILi1EEES8_S8_EEENS6_IJNS7_ILi64EEESA_SA_EEELi512ENS_6half_tEfNS_4arch4Sm90ELb0ELb1ELb1ELb0ELb1ELb0ELb1ELb0ELb0ELb1ELb0ELb0EEENS1_21CollectiveEpilogueFwdINS6_IJSA_NS7_ILi512EEESA_EEES9_SC_SE_Li256ELb0ELb1ELb0ELb0EEENS1_30DynamicPersistentTileSchedulerILi256ELi128ELb0ELb1ELb1EEEEEEEEEvNT_6ParamsE --------------------------
	.section	.nv.constant0._ZN7cutlass13device_kernelIN5flash11enable_sm90INS1_16FlashAttnFwdSm90INS1_25CollectiveMainloopFwdSm90ILi2EN4cute5tupleIJNS5_1CILi1EEES8_S8_EEENS6_IJNS7_ILi64EEESA_SA_EEELi512ENS_6half_tEfNS_4arch4Sm90ELb0ELb1ELb1ELb0ELb1ELb0ELb1ELb0ELb0ELb1ELb0ELb0EEENS1_21CollectiveEpilogueFwdINS6_IJSA_NS7_ILi512EEESA_EEES9_SC_SE_Li256ELb0ELb1ELb0ELb0EEENS1_30DynamicPersistentTileSchedulerILi256ELi128ELb0ELb1ELb1EEEEEEEEEvNT_6ParamsE,"a",@progbits
	.sectionflags	@""
	.align	4
.nv.constant0._ZN7cutlass13device_kernelIN5flash11enable_sm90INS1_16FlashAttnFwdSm90INS1_25CollectiveMainloopFwdSm90ILi2EN4cute5tupleIJNS5_1CILi1EEES8_S8_EEENS6_IJNS7_ILi64EEESA_SA_EEELi512ENS_6half_tEfNS_4arch4Sm90ELb0ELb1ELb1ELb0ELb1ELb0ELb1ELb0ELb0ELb1ELb0ELb0EEENS1_21CollectiveEpilogueFwdINS6_IJSA_NS7_ILi512EEESA_EEES9_SC_SE_Li256ELb0ELb1ELb0ELb0EEENS1_30DynamicPersistentTileSchedulerILi256ELi128ELb0ELb1ELb1EEEEEEEEEvNT_6ParamsE:
	.zero		3840


//--------------------- .nv.constant0._ZN7cutlass13device_kernelIN5flash11enable_sm90INS1_16FlashAttnFwdSm90INS1_25CollectiveMainloopFwdSm90ILi2EN4cute5tupleIJNS5_1CILi1EEES8_S8_EEENS6_IJNS7_ILi64EEESA_SA_EEELi512ENS_6half_tEfNS_4arch4Sm90ELb0ELb1ELb1ELb1ELb1ELb0ELb0ELb0ELb0ELb1ELb0ELb0EEENS1_21CollectiveEpilogueFwdINS6_IJSA_NS7_ILi512EEESA_EEES9_SC_SE_Li256ELb1ELb1ELb0ELb0EEENS1_36VarlenDynamicPersistentTileSchedulerILi64ELi64ELi256ELi128ELb0ELb1ELb1ELb1ELb0ELb1EEEEEEEEEvNT_6ParamsE --------------------------
	.section	.nv.constant0._ZN7cutlass13device_kernelIN5flash11enable_sm90INS1_16FlashAttnFwdSm90INS1_25CollectiveMainloopFwdSm90ILi2EN4cute5tupleIJNS5_1CILi1EEES8_S8_EEENS6_IJNS7_ILi64EEESA_SA_EEELi512ENS_6half_tEfNS_4arch4Sm90ELb0ELb1ELb1ELb1ELb1ELb0ELb0ELb0ELb0ELb1ELb0ELb0EEENS1_21CollectiveEpilogueFwdINS6_IJSA_NS7_ILi512EEESA_EEES9_SC_SE_Li256ELb1ELb1ELb0ELb0EEENS1_36VarlenDynamicPersistentTileSchedulerILi64ELi64ELi256ELi128ELb0ELb1ELb1ELb1ELb0ELb1EEEEEEEEEvNT_6ParamsE,"a",@progbits
	.sectionflags	@""
	.align	4
.nv.constant0._ZN7cutlass13device_kernelIN5flash11enable_sm90INS1_16FlashAttnFwdSm90INS1_25CollectiveMainloopFwdSm90ILi2EN4cute5tupleIJNS5_1CILi1EEES8_S8_EEENS6_IJNS7_ILi64EEESA_SA_EEELi512ENS_6half_tEfNS_4arch4Sm90ELb0ELb1ELb1ELb1ELb1ELb0ELb0ELb0ELb0ELb1ELb0ELb0EEENS1_21CollectiveEpilogueFwdINS6_IJSA_NS7_ILi512EEESA_EEES9_SC_SE_Li256ELb1ELb1ELb0ELb0EEENS1_36VarlenDynamicPersistentTileSchedulerILi64ELi64ELi256ELi128ELb0ELb1ELb1ELb1ELb0ELb1EEEEEEEEEvNT_6ParamsE:
	.zero		3584


//--------------------- .nv.constant0._ZN7cutlass13device_kernelIN5flash11enable_sm90INS1_16FlashAttnFwdSm90INS1_25CollectiveMainloopFwdSm90ILi2EN4cute5tupleIJNS5_1CILi1EEES8_S8_EEENS6_IJNS7_ILi64EEESA_SA_EEELi512ENS_6half_tEfNS_4arch4Sm90ELb0ELb1ELb1ELb1ELb1ELb1ELb0ELb0ELb0ELb1ELb0ELb0EEENS1_21CollectiveEpilogueFwdINS6_IJSA_NS7_ILi512EEESA_EEES9_SC_SE_Li256ELb1ELb1ELb0ELb0EEENS1_36VarlenDynamicPersistentTileSchedulerILi64ELi64ELi256ELi128ELb0ELb1ELb1ELb1ELb0ELb1EEEEEEEEEvNT_6ParamsE --------------------------
	.section	.nv.constant0._ZN7cutlass13device_kernelIN5flash11enable_sm90INS1_16FlashAttnFwdSm90INS1_25CollectiveMainloopFwdSm90ILi2EN4cute5tupleIJNS5_1CILi1EEES8_S8_EEENS6_IJNS7_ILi64EEESA_SA_EEELi512ENS_6half_tEfNS_4arch4Sm90ELb0ELb1ELb1ELb1ELb1ELb1ELb0ELb0ELb0ELb1ELb0ELb0EEENS1_21CollectiveEpilogueFwdINS6_IJSA_NS7_ILi512EEESA_EEES9_SC_SE_Li256ELb1ELb1ELb0ELb0EEENS1_36VarlenDynamicPersistentTileSchedulerILi64ELi64ELi256ELi128ELb0ELb1ELb1ELb1ELb0ELb1EEEEEEEEEvNT_6ParamsE,"a",@progbits
	.sectionflags	@""
	.align	4
.nv.constant0._ZN7cutlass13device_kernelIN5flash11enable_sm90INS1_16FlashAttnFwdSm90INS1_25CollectiveMainloopFwdSm90ILi2EN4cute5tupleIJNS5_1CILi1EEES8_S8_EEENS6_IJNS7_ILi64EEESA_SA_EEELi512ENS_6half_tEfNS_4arch4Sm90ELb0ELb1ELb1ELb1ELb1ELb1ELb0ELb0ELb0ELb1ELb0ELb0EEENS1_21CollectiveEpilogueFwdINS6_IJSA_NS7_ILi512EEESA_EEES9_SC_SE_Li256ELb1ELb1ELb0ELb0EEENS1_36VarlenDynamicPersistentTileSchedulerILi64ELi64ELi256ELi128ELb0ELb1ELb1ELb1ELb0ELb1EEEEEEEEEvNT_6ParamsE:
	.zero		3584


//--------------------- .nv.constant0._ZN7cutlass13device_kernelIN5flash11enable_sm90INS1_16FlashAttnFwdSm90INS1_25CollectiveMainloopFwdSm90ILi2EN4cute5tupleIJNS5_1CILi1EEES8_S8_EEENS6_IJNS7_ILi64EEESA_SA_EEELi512ENS_6half_tEfNS_4arch4Sm90ELb0ELb1ELb1ELb1ELb1ELb0ELb1ELb0ELb0ELb1ELb0ELb0EEENS1_21CollectiveEpilogueFwdINS6_IJSA_NS7_ILi512EEESA_EEES9_SC_SE_Li256ELb1ELb1ELb0ELb0EEENS1_36VarlenDynamicPersistentTileSchedulerILi64ELi64ELi256ELi128ELb0ELb1ELb1ELb1ELb0ELb1EEEEEEEEEvNT_6ParamsE --------------------------
	.section	.nv.constant0._ZN7cutlass13device_kernelIN5flash11enable_sm90INS1_16FlashAttnFwdSm90INS1_25CollectiveMainloopFwdSm90ILi2EN4cute5tupleIJNS5_1CILi1EEES8_S8_EEENS6_IJNS7_ILi64EEESA_SA_EEELi512ENS_6half_tEfNS_4arch4Sm90ELb0ELb1ELb1ELb1ELb1ELb0ELb1ELb0ELb0ELb1ELb0ELb0EEENS1_21CollectiveEpilogueFwdINS6_IJSA_NS7_ILi512EEESA_EEES9_SC_SE_Li256ELb1ELb1ELb0ELb0EEENS1_36VarlenDynamicPersistentTileSchedulerILi64ELi64ELi256ELi128ELb0ELb1ELb1ELb1ELb0ELb1EEEEEEEEEvNT_6ParamsE,"a",@progbits
	.sectionflags	@""
	.align	4
.nv.constant0._ZN7cutlass13device_kernelIN5flash11enable_sm90INS1_16FlashAttnFwdSm90INS1_25CollectiveMainloopFwdSm90ILi2EN4cute5tupleIJNS5_1CILi1EEES8_S8_EEENS6_IJNS7_ILi64EEESA_SA_EEELi512ENS_6half_tEfNS_4arch4Sm90ELb0ELb1ELb1ELb1ELb1ELb0ELb1ELb0ELb0ELb1ELb0ELb0EEENS1_21CollectiveEpilogueFwdINS6_IJSA_NS7_ILi512EEESA_EEES9_SC_SE_Li256ELb1ELb1ELb0ELb0EEENS1_36VarlenDynamicPersistentTileSchedulerILi64ELi64ELi256ELi128ELb0ELb1ELb1ELb1ELb0ELb1EEEEEEEEEvNT_6ParamsE:
	.zero		3840


//--------------------- .nv.constant0._ZN7cutlass13device_kernelIN5flash11enable_sm90INS1_16FlashAttnFwdSm90INS1_25CollectiveMainloopFwdSm90ILi2EN4cute5tupleIJNS5_1CILi1EEES8_S8_EEENS6_IJNS7_ILi64EEESA_SA_EEELi512ENS_6half_tEfNS_4arch4Sm90ELb0ELb1ELb1ELb1ELb1ELb1ELb1ELb0ELb0ELb1ELb0ELb0EEENS1_21CollectiveEpilogueFwdINS6_IJSA_NS7_ILi512EEESA_EEES9_SC_SE_Li256ELb1ELb1ELb0ELb0EEENS1_36VarlenDynamicPersistentTileSchedulerILi64ELi64ELi256ELi128ELb0ELb1ELb1ELb1ELb0ELb1EEEEEEEEEvNT_6ParamsE --------------------------
	.section	.nv.constant0._ZN7cutlass13device_kernelIN5flash11enable_sm90INS1_16FlashAttnFwdSm90INS1_25CollectiveMainloopFwdSm90ILi2EN4cute5tupleIJNS5_1CILi1EEES8_S8_EEENS6_IJNS7_ILi64EEESA_SA_EEELi512ENS_6half_tEfNS_4arch4Sm90ELb0ELb1ELb1ELb1ELb1ELb1ELb1ELb0ELb0ELb1ELb0ELb0EEENS1_21CollectiveEpilogueFwdINS6_IJSA_NS7_ILi512EEESA_EEES9_SC_SE_Li256ELb1ELb1ELb0ELb0EEENS1_36VarlenDynamicPersistentTileSchedulerILi64ELi64ELi256ELi128ELb0ELb1ELb1ELb1ELb0ELb1EEEEEEEEEvNT_6ParamsE,"a",@progbits
	.sectionflags	@""
	.align	4
.nv.constant0._ZN7cutlass13device_kernelIN5flash11enable_sm90INS1_16FlashAttnFwdSm90INS1_25CollectiveMainloopFwdSm90ILi2EN4cute5tupleIJNS5_1CILi1EEES8_S8_EEENS6_IJNS7_ILi64EEESA_SA_EEELi512ENS_6half_tEfNS_4arch4Sm90ELb0ELb1ELb1ELb1ELb1ELb1ELb1ELb0ELb0ELb1ELb0ELb0EEENS1_21CollectiveEpilogueFwdINS6_IJSA_NS7_ILi512EEESA_EEES9_SC_SE_Li256ELb1ELb1ELb0ELb0EEENS1_36VarlenDynamicPersistentTileSchedulerILi64ELi64ELi256ELi128ELb0ELb1ELb1ELb1ELb0ELb1EEEEEEEEEvNT_6ParamsE:
	.zero		3840


//--------------------- .nv.constant0._ZN7cutlass13device_kernelIN5flash11enable_sm90INS1_16FlashAttnFwdSm90INS1_25CollectiveMainloopFwdSm90ILi2EN4cute5tupleIJNS5_1CILi1EEES8_S8_EEENS6_IJNS7_ILi64EEESA_SA_EEELi512ENS_6half_tEfNS_4arch4Sm90ELb1ELb0ELb1ELb0ELb1ELb0ELb0ELb0ELb0ELb1ELb0ELb0EEENS1_21CollectiveEpilogueFwdINS6_IJSA_NS7_ILi512EEESA_EEES9_SC_SE_Li256ELb0ELb1ELb0ELb0EEENS1_30DynamicPersistentTileSchedulerILi256ELi128ELb0ELb1ELb1EEEEEEEEEvNT_6ParamsE --------------------------
	.section	.nv.constant0._ZN7cutlass13device_kernelIN5flash11enable_sm90INS1_16FlashAttnFwdSm90INS1_25CollectiveMainloopFwdSm90ILi2EN4cute5tupleIJNS5_1CILi1EEES8_S8_EEENS6_IJNS7_ILi64EEESA_SA_EEELi512ENS_6half_tEfNS_4arch4Sm90ELb1ELb0ELb1ELb0ELb1ELb0ELb0ELb0ELb0ELb1ELb0ELb0EEENS1_21CollectiveEpilogueFwdINS6_IJSA_NS7_ILi512EEESA_EEES9_SC_SE_Li256ELb0ELb1ELb0ELb0EEENS1_30DynamicPersistentTileSchedulerILi256ELi128ELb0ELb1ELb1EEEEEEEEEvNT_6ParamsE,"a",@progbits
	.sectionflags	@""
	.align	4
.nv.constant0._ZN7cutlass13device_kernelIN5flash11enable_sm90INS1_16FlashAttnFwdSm90INS1_25CollectiveMainloopFwdSm90ILi2EN4cute5tupleIJNS5_1CILi1EEES8_S8_EEENS6_IJNS7_ILi64EEESA_SA_EEELi512ENS_6half_tEfNS_4arch4Sm90ELb1ELb0ELb1ELb0ELb1ELb0ELb0ELb0ELb0ELb1ELb0ELb0EEENS1_21CollectiveEpilogueFwdINS6_IJSA_NS7_ILi512EEESA_EEES9_SC_SE_Li256ELb0ELb1ELb0ELb0EEENS1_30DynamicPersistentTileSchedulerILi256ELi128ELb0ELb1ELb1EEEEEEEEEvNT_6ParamsE:
	.zero		3584


//--------------------- .nv.constant0._ZN7cutlass13device_kernelIN5flash11enable_sm90INS1_16FlashAttnFwdSm90INS1_25CollectiveMainloopFwdSm90ILi2EN4cute5tupleIJNS5_1CILi1EEES8_S8_EEENS6_IJNS7_ILi64EEESA_SA_EEELi512ENS_6half_tEfNS_4arch4Sm90ELb1ELb0ELb1ELb0ELb1ELb0ELb1ELb0ELb0ELb1ELb0ELb0EEENS1_21CollectiveEpilogueFwdINS6_IJSA_NS7_ILi512EEESA_EEES9_SC_SE_Li256ELb0ELb1ELb0ELb0EEENS1_30DynamicPersistentTileSchedulerILi256ELi128ELb0ELb1ELb1EEEEEEEEEvNT_6ParamsE --------------------------
	.section	.nv.constant0._ZN7cutlass13device_kernelIN5flash11enable_sm90INS1_16FlashAttnFwdSm90INS1_25CollectiveMainloopFwdSm90ILi2EN4cute5tupleIJNS5_1CILi1EEES8_S8_EEENS6_IJNS7_ILi64EEESA_SA_EEELi512ENS_6half_tEfNS_4arch4Sm90ELb1ELb0ELb1ELb0ELb1ELb0ELb1ELb0ELb0ELb1ELb0ELb0EEENS1_21CollectiveEpilogueFwdINS6_IJSA_NS7_ILi512EEESA_EEES9_SC_SE_Li256ELb0ELb1ELb0ELb0EEENS1_30DynamicPersistentTileSchedulerILi256ELi128ELb0ELb1ELb1EEEEEEEEEvNT_6ParamsE,"a",@progbits
	.sectionflags	@""
	.align	4
.nv.constant0._ZN7cutlass13device_kernelIN5flash11enable_sm90INS1_16FlashAttnFwdSm90INS1_25CollectiveMainloopFwdSm90ILi2EN4cute5tupleIJNS5_1CILi1EEES8_S8_EEENS6_IJNS7_ILi64EEESA_SA_EEELi512ENS_6half_tEfNS_4arch4Sm90ELb1ELb0ELb1ELb0ELb1ELb0ELb1ELb0ELb0ELb1ELb0ELb0EEENS1_21CollectiveEpilogueFwdINS6_IJSA_NS7_ILi512EEESA_EEES9_SC_SE_Li256ELb0ELb1ELb0ELb0EEENS1_30DynamicPersistentTileSchedulerILi256ELi128ELb0ELb1ELb1EEEEEEEEEvNT_6ParamsE:
	.zero		3840


//--------------------- .nv.constant0._ZN7cutlass13device_kernelIN5flash11enable_sm90INS1_16FlashAttnFwdSm90INS1_25CollectiveMainloopFwdSm90ILi2EN4cute5tupleIJNS5_1CILi1EEES8_S8_EEENS6_IJNS7_ILi64EEESA_SA_EEELi512ENS_6half_tEfNS_4arch4Sm90ELb1ELb0ELb1ELb1ELb1ELb0ELb0ELb0ELb0ELb1ELb0ELb0EEENS1_21CollectiveEpilogueFwdINS6_IJSA_NS7_ILi512EEESA_EEES9_SC_SE_Li256ELb1ELb1ELb0ELb0EEENS1_36VarlenDynamicPersistentTileSchedulerILi64ELi64ELi256ELi128ELb0ELb1ELb1ELb1ELb1ELb1EEEEEEEEEvNT_6ParamsE --------------------------
	.section	.nv.constant0._ZN7cutlass13device_kernelIN5flash11enable_sm90INS1_16FlashAttnFwdSm90INS1_25CollectiveMainloopFwdSm90ILi2EN4cute5tupleIJNS5_1CILi1EEES8_S8_EEENS6_IJNS7_ILi64EEESA_SA_EEELi512ENS_6half_tEfNS_4arch4Sm90ELb1ELb0ELb1ELb1ELb1ELb0ELb0ELb0ELb0ELb1ELb0ELb0EEENS1_21CollectiveEpilogueFwdINS6_IJSA_NS7_ILi512EEESA_EEES9_SC_SE_Li256ELb1ELb1ELb0ELb0EEENS1_36VarlenDynamicPersistentTileSchedulerILi64ELi64ELi256ELi128ELb0ELb1ELb1ELb1ELb1ELb1EEEEEEEEEvNT_6ParamsE,"a",@progbits
	.sectionflags	@""
	.align	4
.nv.constant0._ZN7cutlass13device_kernelIN5flash11enable_sm90INS1_16FlashAttnFwdSm90INS1_25CollectiveMainloopFwdSm90ILi2EN4cute5tupleIJNS5_1CILi1EEES8_S8_EEENS6_IJNS7_ILi64EEESA_SA_EEELi512ENS_6half_tEfNS_4arch4Sm90ELb1ELb0ELb1ELb1ELb1ELb0ELb0ELb0ELb0ELb1ELb0ELb0EEENS1_21CollectiveEpilogueFwdINS6_IJSA_NS7_ILi512EEESA_EEES9_SC_SE_Li256ELb1ELb1ELb0ELb0EEENS1_36VarlenDynamicPersistentTileSchedulerILi64ELi64ELi256ELi128ELb0ELb1ELb1ELb1ELb1ELb1EEEEEEEEEvNT_6ParamsE:
	.zero		3584


//--------------------- .nv.constant0._ZN7cutlass13device_kernelIN5flash11enable_sm90INS1_16FlashAttnFwdSm90INS1_25CollectiveMainloopFwdSm90ILi2EN4cute5tupleIJNS5_1CILi1EEES8_S8_EEENS6_IJNS7_ILi64EEESA_SA_EEELi512ENS_6half_tEfNS_4arch4Sm90ELb1ELb0ELb1ELb1ELb1ELb1ELb0ELb0ELb0ELb1ELb0ELb0EEENS1_21CollectiveEpilogueFwdINS6_IJSA_NS7_ILi512EEESA_EEES9_SC_SE_Li256ELb1ELb1ELb0ELb0EEENS1_36VarlenDynamicPersistentTileSchedulerILi64ELi64ELi256ELi128ELb0ELb1ELb1ELb1ELb1ELb1EEEEEEEEEvNT_6ParamsE --------------------------
	.section	.nv.constant0._ZN7cutlass13device_kernelIN5flash11enable_sm90INS1_16FlashAttnFwdSm90INS1_25CollectiveMainloopFwdSm90ILi2EN4cute5tupleIJNS5_1CILi1EEES8_S8_EEENS6_IJNS7_ILi64EEESA_SA_EEELi512ENS_6half_tEfNS_4arch4Sm90ELb1ELb0ELb1ELb1ELb1ELb1ELb0ELb0ELb0ELb1ELb0ELb0EEENS1_21CollectiveEpilogueFwdINS6_IJSA_NS7_ILi512EEESA_EEES9_SC_SE_Li256ELb1ELb1ELb0ELb0EEENS1_36VarlenDynamicPersistentTileSchedulerILi64ELi64ELi256ELi128ELb0ELb1ELb1ELb1ELb1ELb1EEEEEEEEEvNT_6ParamsE,"a",@progbits
	.sectionflags	@""
	.align	4
.nv.constant0._ZN7cutlass13device_kernelIN5flash11enable_sm90INS1_16FlashAttnFwdSm90INS1_25CollectiveMainloopFwdSm90ILi2EN4cute5tupleIJNS5_1CILi1EEES8_S8_EEENS6_IJNS7_ILi64EEESA_SA_EEELi512ENS_6half_tEfNS_4arch4Sm90ELb1ELb0ELb1ELb1ELb1ELb1ELb0ELb0ELb0ELb1ELb0ELb0EEENS1_21CollectiveEpilogueFwdINS6_IJSA_NS7_ILi512EEESA_EEES9_SC_SE_Li256ELb1ELb1ELb0ELb0EEENS1_36VarlenDynamicPersistentTileSchedulerILi64ELi64ELi256ELi128ELb0ELb1ELb1ELb1ELb1ELb1EEEEEEEEEvNT_6ParamsE:
	.zero		3584


//--------------------- .nv.constant0._ZN7cutlass13device_kernelIN5flash11enable_sm90INS1_16FlashAttnFwdSm90INS1_25CollectiveMainloopFwdSm90ILi2EN4cute5tupleIJNS5_1CILi1EEES8_S8_EEENS6_IJNS7_ILi64EEESA_SA_EEELi512ENS_6half_tEfNS_4arch4Sm90ELb1ELb0ELb1ELb1ELb1ELb0ELb1ELb0ELb0ELb1ELb0ELb0EEENS1_21CollectiveEpilogueFwdINS6_IJSA_NS7_ILi512EEESA_EEES9_SC_SE_Li256ELb1ELb1ELb0ELb0EEENS1_36VarlenDynamicPersistentTileSchedulerILi64ELi64ELi256ELi128ELb0ELb1ELb1ELb1ELb1ELb1EEEEEEEEEvNT_6ParamsE --------------------------
	.section	.nv.constant0._ZN7cutlass13device_kernelIN5flash11enable_sm90INS1_16FlashAttnFwdSm90INS1_25CollectiveMainloopFwdSm90ILi2EN4cute5tupleIJNS5_1CILi1EEES8_S8_EEENS6_IJNS7_ILi64EEESA_SA_EEELi512ENS_6half_tEfNS_4arch4Sm90ELb1ELb0ELb1ELb1ELb1ELb0ELb1ELb0ELb0ELb1ELb0ELb0EEENS1_21CollectiveEpilogueFwdINS6_IJSA_NS7_ILi512EEESA_EEES9_SC_SE_Li256ELb1ELb1ELb0ELb0EEENS1_36VarlenDynamicPersistentTileSchedulerILi64ELi64ELi256ELi128ELb0ELb1ELb1ELb1ELb1ELb1EEEEEEEEEvNT_6ParamsE,"a",@progbits
	.sectionflags	@""
	.align	4
.nv.constant0._ZN7cutlass13device_kernelIN5flash11enable_sm90INS1_16FlashAttnFwdSm90INS1_25CollectiveMainloopFwdSm90ILi2EN4cute5tupleIJNS5_1CILi1EEES8_S8_EEENS6_IJNS7_ILi64EEESA_SA_EEELi512ENS_6half_tEfNS_4arch4Sm90ELb1ELb0ELb1ELb1ELb1ELb0ELb1ELb0ELb0ELb1ELb0ELb0EEENS1_21CollectiveEpilogueFwdINS6_IJSA_NS7_ILi512EEESA_EEES9_SC_SE_Li256ELb1ELb1ELb0ELb0EEENS1_36VarlenDynamicPersistentTileSchedulerILi64ELi64ELi256ELi128ELb0ELb1ELb1ELb1ELb1ELb1EEEEEEEEEvNT_6ParamsE:
	.zero		3840


//--------------------- .nv.constant0._ZN7cutlass13device_kernelIN5flash11enable_sm90INS1_16FlashAttnFwdSm90INS1_25CollectiveMainloopFwdSm90ILi2EN4cute5tupleIJNS5_1CILi1EEES8_S8_EEENS6_IJNS7_ILi64EEESA_SA_EEELi512ENS_6half_tEfNS_4arch4Sm90ELb1ELb0ELb1ELb1ELb1ELb1ELb1ELb0ELb0ELb1ELb0ELb0EEENS1_21CollectiveEpilogueFwdINS6_IJSA_NS7_ILi512EEESA_EEES9_SC_SE_Li256ELb1ELb1ELb0ELb0EEENS1_36VarlenDynamicPersistentTileSchedulerILi64ELi64ELi256ELi128ELb0ELb1ELb1ELb1ELb1ELb1EEEEEEEEEvNT_6ParamsE --------------------------
	.section	.nv.constant0._ZN7cutlass13device_kernelIN5flash11enable_sm90INS1_16FlashAttnFwdSm90INS1_25CollectiveMainloopFwdSm90ILi2EN4cute5tupleIJNS5_1CILi1EEES8_S8_EEENS6_IJNS7_ILi64EEESA_SA_EEELi512ENS_6half_tEfNS_4arch4Sm90ELb1ELb0ELb1ELb1ELb1ELb1ELb1ELb0ELb0ELb1ELb0ELb0EEENS1_21CollectiveEpilogueFwdINS6_IJSA_NS7_ILi512EEESA_EEES9_SC_SE_Li256ELb1ELb1ELb0ELb0EEENS1_36VarlenDynamicPersistentTileSchedulerILi64ELi64ELi256ELi128ELb0ELb1ELb1ELb1ELb1ELb1EEEEEEEEEvNT_6ParamsE,"a",@progbits
	.sectionflags	@""
	.align	4
.nv.constant0._ZN7cutlass13device_kernelIN5flash11enable_sm90INS1_16FlashAttnFwdSm90INS1_25CollectiveMainloopFwdSm90ILi2EN4cute5tupleIJNS5_1CILi1EEES8_S8_EEENS6_IJNS7_ILi64EEESA_SA_EEELi512ENS_6half_tEfNS_4arch4Sm90ELb1ELb0ELb1ELb1ELb1ELb1ELb1ELb0ELb0ELb1ELb0ELb0EEENS1_21CollectiveEpilogueFwdINS6_IJSA_NS7_ILi512EEESA_EEES9_SC_SE_Li256ELb1ELb1ELb0ELb0EEENS1_36VarlenDynamicPersistentTileSchedulerILi64ELi64ELi256ELi128ELb0ELb1ELb1ELb1ELb1ELb1EEEEEEEEEvNT_6ParamsE:
	.zero		3840


//--------------------- .nv.constant0._ZN7cutlass13device_kernelIN5flash11enable_sm90INS1_16FlashAttnFwdSm90INS1_25CollectiveMainloopFwdSm90ILi2EN4cute5tupleIJNS5_1CILi1EEES8_S8_EEENS6_IJNS7_ILi128EEENS7_ILi96EEENS7_ILi64EEEEEELi256ENS_6half_tEfNS_4arch4Sm90ELb0ELb0ELb1ELb0ELb1ELb0ELb0ELb1ELb0ELb1ELb0ELb0EEENS1_21CollectiveEpilogueFwdINS6_IJSA_NS7_ILi256EEESB_EEES9_SE_SG_Li256ELb0ELb1ELb0ELb0EEENS1_29StaticPersistentTileSchedulerILb0EEEEEEEEEvNT_6ParamsE --------------------------
	.section	.nv.constant0._ZN7cutlass13device_kernelIN5flash11enable_sm90INS1_16FlashAttnFwdSm90INS1_25CollectiveMainloopFwdSm90ILi2EN4cute5tupleIJNS5_1CILi1EEES8_S8_EEENS6_IJNS7_ILi128EEENS7_ILi96EEENS7_ILi64EEEEEELi256ENS_6half_tEfNS_4arch4Sm90ELb0ELb0ELb1ELb0ELb1ELb0ELb0ELb1ELb0ELb1ELb0ELb0EEENS1_21CollectiveEpilogueFwdINS6_IJSA_NS7_ILi256EEESB_EEES9_SE_SG_Li256ELb0ELb1ELb0ELb0EEENS1_29StaticPersistentTileSchedulerILb0EEEEEEEEEvNT_6ParamsE,"a",@progbits
	.sectionflags	@""
	.align	4
.nv.constant0._ZN7cutlass13device_kernelIN5flash11enable_sm90INS1_16FlashAttnFwdSm90INS1_25CollectiveMainloopFwdSm90ILi2EN4cute5tupleIJNS5_1CILi1EEES8_S8_EEENS6_IJNS7_ILi128EEENS7_ILi96EEENS7_ILi64EEEEEELi256ENS_6half_tEfNS_4arch4Sm90ELb0ELb0ELb1ELb0ELb1ELb0ELb0ELb1ELb0ELb1ELb0ELb0EEENS1_21CollectiveEpilogueFwdINS6_IJSA_NS7_ILi256EEESB_EEES9_SE_SG_Li256ELb0ELb1ELb0ELb0EEENS1_29StaticPersistentTileSchedulerILb0EEEEEEEEEvNT_6ParamsE:
	.zero		3456


//--------------------- .nv.constant0._ZN7cutlass13device_kernelIN5flash11enable_sm90INS1_16FlashAttnFwdSm90INS1_25CollectiveMainloopFwdSm90ILi2EN4cute5tupleIJNS5_1CILi1EEES8_S8_EEENS6_IJNS7_ILi128EEENS7_ILi96EEENS7_ILi64EEEEEELi256ENS_6half_tEfNS_4arch4Sm90ELb0ELb0ELb1ELb0ELb1ELb0ELb1ELb1ELb0ELb1ELb0ELb0EEENS1_21CollectiveEpilogueFwdINS6_IJSA_NS7_ILi256EEESB_EEES9_SE_SG_Li256ELb0ELb1ELb0ELb0EEENS1_29StaticPersistentTileSchedulerILb0EEEEEEEEEvNT_6ParamsE --------------------------
	.section	.nv.constant0._ZN7cutlass13device_kernelIN5flash11enable_sm90INS1_16FlashAttnFwdSm90INS1_25CollectiveMainloopFwdSm90ILi2EN4cute5tupleIJNS5_1CILi1EEES8_S8_EEENS6_IJNS7_ILi128EEENS7_ILi96EEENS7_ILi64EEEEEELi256ENS_6half_tEfNS_4arch4Sm90ELb0ELb0ELb1ELb0ELb1ELb0ELb1ELb1ELb0ELb1ELb0ELb0EEENS1_21CollectiveEpilogueFwdINS6_IJSA_NS7_ILi256EEESB_EEES9_SE_SG_Li256ELb0ELb1ELb0ELb0EEENS1_29StaticPersistentTileSchedulerILb0EEEEEEEEEvNT_6ParamsE,"a",@progbits
	.sectionflags	@""
	.align	4
.nv.constant0._ZN7cutlass13device_kernelIN5flash11enable_sm90INS1_16FlashAttnFwdSm90INS1_25CollectiveMainloopFwdSm90ILi2EN4cute5tupleIJNS5_1CILi1EEES8_S8_EEENS6_IJNS7_ILi128EEENS7_ILi96EEENS7_ILi64EEEEEELi256ENS_6half_tEfNS_4arch4Sm90ELb0ELb0ELb1ELb0ELb1ELb0ELb1ELb1ELb0ELb1ELb0ELb0EEENS1_21CollectiveEpilogueFwdINS6_IJSA_NS7_ILi256EEESB_EEES9_SE_SG_Li256ELb0ELb1ELb0ELb0EEENS1_29StaticPersistentTileSchedulerILb0EEEEEEEEEvNT_6ParamsE:
	.zero		3712


//--------------------- .nv.constant0._ZN7cutlass13device_kernelIN5flash11enable_sm90INS1_16FlashAttnFwdSm90INS1_25CollectiveMainloopFwdSm90ILi2EN4cute5tupleIJNS5_1CILi1EEES8_S8_EEENS6_IJNS7_ILi128EEENS7_ILi96EEENS7_ILi64EEEEEELi256ENS_6half_tEfNS_4arch4Sm90ELb0ELb0ELb1ELb1ELb1ELb0ELb0ELb1ELb0ELb1ELb0ELb0EEENS1_21CollectiveEpilogueFwdINS6_IJSA_NS7_ILi256EEESB_EEES9_SE_SG_Li256ELb1ELb1ELb0ELb0EEENS1_36VarlenDynamicPersistentTileSchedulerILi128ELi96ELi256ELi128ELb0ELb1ELb1ELb0ELb1ELb1EEEEEEEEEvNT_6ParamsE --------------------------
	.section	.nv.constant0._ZN7cutlass13device_kernelIN5flash11enable_sm90INS1_16FlashAttnFwdSm90INS1_25CollectiveMainloopFwdSm90ILi2EN4cute5tupleIJNS5_1CILi1EEES8_S8_EEENS6_IJNS7_ILi128EEENS7_ILi96EEENS7_ILi64EEEEEELi256ENS_6half_tEfNS_4arch4Sm90ELb0ELb0ELb1ELb1ELb1ELb0ELb0ELb1ELb0ELb1ELb0ELb0EEENS1_21CollectiveEpilogueFwdINS6_IJSA_NS7_ILi256EEESB_EEES9_SE_SG_Li256ELb1ELb1ELb0ELb0EEENS1_36VarlenDynamicPersistentTileSchedulerILi128ELi96ELi256ELi128ELb0ELb1ELb1ELb0ELb1ELb1EEEEEEEEEvNT_6ParamsE,"a",@progbits
	.sectionflags	@""
	.align	4
.nv.constant0._ZN7cutlass13device_kernelIN5flash11enable_sm90INS1_16FlashAttnFwdSm90INS1_25CollectiveMainloopFwdSm90ILi2EN4cute5tupleIJNS5_1CILi1EEES8_S8_EEENS6_IJNS7_ILi128EEENS7_ILi96EEENS7_ILi64EEEEEELi256ENS_6half_tEfNS_4arch4Sm90ELb0ELb0ELb1ELb1ELb1ELb0ELb0ELb1ELb0ELb1ELb0ELb0EEENS1_21CollectiveEpilogueFwdINS6_IJSA_NS7_ILi256EEESB_EEES9_SE_SG_Li256ELb1ELb1ELb0ELb0EEENS1_36VarlenDynamicPersistentTileSchedulerILi128ELi96ELi256ELi128ELb0ELb1ELb1ELb0ELb1ELb1EEEEEEEEEvNT_6ParamsE:
	.zero		3584


//--------------------- .nv.constant0._ZN7cutlass13device_kernelIN5flash11enable_sm90INS1_16FlashAttnFwdSm90INS1_25CollectiveMainloopFwdSm90ILi2EN4cute5tupleIJNS5_1CILi1EEES8_S8_EEENS6_IJNS7_ILi128EEENS7_ILi96EEENS7_ILi64EEEEEELi256ENS_6half_tEfNS_4arch4Sm90ELb0ELb0ELb1ELb1ELb1ELb1ELb0ELb1ELb0ELb1ELb0ELb0EEENS1_21CollectiveEpilogueFwdINS6_IJSA_NS7_ILi256EEESB_EEES9_SE_SG_Li256ELb1ELb1ELb0ELb0EEENS1_36VarlenDynamicPersistentTileSchedulerILi128ELi96ELi256ELi128ELb0ELb1ELb1ELb0ELb1ELb1EEEEEEEEEvNT_6ParamsE --------------------------
	.section	.nv.constant0._ZN7cutlass13device_kernelIN5flash11enable_sm90INS1_16FlashAttnFwdSm90INS1_25CollectiveMainloopFwdSm90ILi2EN4cute5tupleIJNS5_1CILi1EEES8_S8_EEENS6_IJNS7_ILi128EEENS7_ILi96EEENS7_ILi64EEEEEELi256ENS_6half_tEfNS_4arch4Sm90ELb0ELb0ELb1ELb1ELb1ELb1ELb0ELb1ELb0ELb1ELb0ELb0EEENS1_21CollectiveEpilogueFwdINS6_IJSA_NS7_ILi256EEESB_EEES9_SE_SG_Li256ELb1ELb1ELb0ELb0EEENS1_36VarlenDynamicPersistentTileSchedulerILi128ELi96ELi256ELi128ELb0ELb1ELb1ELb0ELb1ELb1EEEEEEEEEvNT_6ParamsE,"a",@progbits
	.sectionflags	@""
	.align	4
.nv.constant0._ZN7cutlass13device_kernelIN5flash11enable_sm90INS1_16FlashAttnFwdSm90INS1_25CollectiveMainloopFwdSm90ILi2EN4cute5tupleIJNS5_1CILi1EEES8_S8_EEENS6_IJNS7_ILi128EEENS7_ILi96EEENS7_ILi64EEEEEELi256ENS_6half_tEfNS_4arch4Sm90ELb0ELb0ELb1ELb1ELb1ELb1ELb0ELb1ELb0ELb1ELb0ELb0EEENS1_21CollectiveEpilogueFwdINS6_IJSA_NS7_ILi256EEESB_EEES9_SE_SG_Li256ELb1ELb1ELb0ELb0EEENS1_36VarlenDynamicPersistentTileSchedulerILi128ELi96ELi256ELi128ELb0ELb1ELb1ELb0ELb1ELb1EEEEEEEEEvNT_6ParamsE:
	.zero		3584


//--------------------- .nv.constant0._ZN7cutlass13device_kernelIN5flash11enable_sm90INS1_16FlashAttnFwdSm90INS1_25CollectiveMainloopFwdSm90ILi2EN4cute5tupleIJNS5_1CILi1EEES8_S8_EEENS6_IJNS7_ILi128EEENS7_ILi96EEENS7_ILi64EEEEEELi256ENS_6half_tEfNS_4arch4Sm90ELb0ELb0ELb1ELb1ELb1ELb0ELb1ELb1ELb0ELb1ELb0ELb0EEENS1_21CollectiveEpilogueFwdINS6_IJSA_NS7_ILi256EEESB_EEES9_SE_SG_Li256ELb1ELb1ELb0ELb0EEENS1_36VarlenDynamicPersistentTileSchedulerILi128ELi96ELi256ELi128ELb0ELb1ELb1ELb0ELb1ELb1EEEEEEEEEvNT_6ParamsE --------------------------
	.section	.nv.constant0._ZN7cutlass13device_kernelIN5flash11enable_sm90INS1_16FlashAttnFwdSm90INS1_25CollectiveMainloopFwdSm90ILi2EN4cute5tupleIJNS5_1CILi1EEES8_S8_EEENS6_IJNS7_ILi128EEENS7_ILi96EEENS7_ILi64EEEEEELi256ENS_6half_tEfNS_4arch4Sm90ELb0ELb0ELb1ELb1ELb1ELb0ELb1ELb1ELb0ELb1ELb0ELb0EEENS1_21CollectiveEpilogueFwdINS6_IJSA_NS7_ILi256EEESB_EEES9_SE_SG_Li256ELb1ELb1ELb0ELb0EEENS1_36VarlenDynamicPersistentTileSchedulerILi128ELi96ELi256ELi128ELb0ELb1ELb1ELb0ELb1ELb1EEEEEEEEEvNT_6ParamsE,"a",@progbits
	.sectionflags	@""
	.align	4
.nv.constant0._ZN7cutlass13device_kernelIN5flash11enable_sm90INS1_16FlashAttnFwdSm90INS1_25CollectiveMainloopFwdSm90ILi2EN4cute5tupleIJNS5_1CILi1EEES8_S8_EEENS6_IJNS7_ILi128EEENS7_ILi96EEENS7_ILi64EEEEEELi256ENS_6half_tEfNS_4arch4Sm90ELb0ELb0ELb1ELb1ELb1ELb0ELb1ELb1ELb0ELb1ELb0ELb0EEENS1_21CollectiveEpilogueFwdINS6_IJSA_NS7_ILi256EEESB_EEES9_SE_SG_Li256ELb1ELb1ELb0ELb0EEENS1_36VarlenDynamicPersistentTileSchedulerILi128ELi96ELi256ELi128ELb0ELb1ELb1ELb0ELb1ELb1EEEEEEEEEvNT_6ParamsE:
	.zero		3840


//--------------------- .nv.constant0._ZN7cutlass13device_kernelIN5flash11enable_sm90INS1_16FlashAttnFwdSm90INS1_25CollectiveMainloopFwdSm90ILi2EN4cute5tupleIJNS5_1CILi1EEES8_S8_EEENS6_IJNS7_ILi128EEENS7_ILi96EEENS7_ILi64EEEEEELi256ENS_6half_tEfNS_4arch4Sm90ELb0ELb0ELb1ELb1ELb1ELb1ELb1ELb1ELb0ELb1ELb0ELb0EEENS1_21CollectiveEpilogueFwdINS6_IJSA_NS7_ILi256EEESB_EEES9_SE_SG_Li256ELb1ELb1ELb0ELb0EEENS1_36VarlenDynamicPersistentTileSchedulerILi128ELi96ELi256ELi128ELb0ELb1ELb1ELb0ELb1ELb1EEEEEEEEEvNT_6ParamsE --------------------------
	.section	.nv.constant0._ZN7cutlass13device_kernelIN5flash11enable_sm90INS1_16FlashAttnFwdSm90INS1_25CollectiveMainloopFwdSm90ILi2EN4cute5tupleIJNS5_1CILi1EEES8_S8_EEENS6_IJNS7_ILi128EEENS7_ILi96EEENS7_ILi64EEEEEELi256ENS_6half_tEfNS_4arch4Sm90ELb0ELb0ELb1ELb1ELb1ELb1ELb1ELb1ELb0ELb1ELb0ELb0EEENS1_21CollectiveEpilogueFwdINS6_IJSA_NS7_ILi256EEESB_EEES9_SE_SG_Li256ELb1ELb1ELb0ELb0EEENS1_36VarlenDynamicPersistentTileSchedulerILi128ELi96ELi256ELi128ELb0ELb1ELb1ELb0ELb1ELb1EEEEEEEEEvNT_6ParamsE,"a",@progbits
	.sectionflags	@""
	.align	4
.nv.constant0._ZN7cutlass13device_kernelIN5flash11enable_sm90INS1_16FlashAttnFwdSm90INS1_25CollectiveMainloopFwdSm90ILi2EN4cute5tupleIJNS5_1CILi1EEES8_S8_EEENS6_IJNS7_ILi128EEENS7_ILi96EEENS7_ILi64EEEEEELi256ENS_6half_tEfNS_4arch4Sm90ELb0ELb0ELb1ELb1ELb1ELb1ELb1ELb1ELb0ELb1ELb0ELb0EEENS1_21CollectiveEpilogueFwdINS6_IJSA_NS7_ILi256EEESB_EEES9_SE_SG_Li256ELb1ELb1ELb0ELb0EEENS1_36VarlenDynamicPersistentTileSchedulerILi128ELi96ELi256ELi128ELb0ELb1ELb1ELb0ELb1ELb1EEEEEEEEEvNT_6ParamsE:
	.zero		3840


//--------------------- .nv.constant0._ZN7cutlass13device_kernelIN5flash11enable_sm90INS1_16FlashAttnFwdSm90INS1_25CollectiveMainloopFwdSm90ILi2EN4cute5tupleIJNS5_1CILi1EEES8_S8_EEENS6_IJNS7_ILi128EEENS7_ILi96EEENS7_ILi64EEEEEELi256ENS_6half_tEfNS_4arch4Sm90ELb0ELb1ELb1ELb0ELb1ELb0ELb0ELb1ELb0ELb1ELb0ELb0EEENS1_21CollectiveEpilogueFwdINS6_IJSA_NS7_ILi256EEESB_EEES9_SE_SG_Li256ELb0ELb1ELb0ELb0EEENS1_30DynamicPersistentTileSchedulerILi256ELi128ELb0ELb1ELb1EEEEEEEEEvNT_6ParamsE --------------------------
	.section	.nv.constant0._ZN7cutlass13device_kernelIN5flash11enable_sm90INS1_16FlashAttnFwdSm90INS1_25CollectiveMainloopFwdSm90ILi2EN4cute5tupleIJNS5_1CILi1EEES8_S8_EEENS6_IJNS7_ILi128EEENS7_ILi96EEENS7_ILi64EEEEEELi256ENS_6half_tEfNS_4arch4Sm90ELb0ELb1ELb1ELb0ELb1ELb0ELb0ELb1ELb0ELb1ELb0ELb0EEENS1_21CollectiveEpilogueFwdINS6_IJSA_NS7_ILi256EEESB_EEES9_SE_SG_Li256ELb0ELb1ELb0ELb0EEENS1_30DynamicPersistentTileSchedulerILi256ELi128ELb0ELb1ELb1EEEEEEEEEvNT_6ParamsE,"a",@progbits
	.sectionflags	@""
	.align	4
.nv.constant0._ZN7cutlass13device_kernelIN5flash11enable_sm90INS1_16FlashAttnFwdSm90INS1_25CollectiveMainloopFwdSm90ILi2EN4cute5tupleIJNS5_1CILi1EEES8_S8_EEENS6_IJNS7_ILi128EEENS7_ILi96EEENS7_ILi64EEEEEELi256ENS_6half_tEfNS_4arch4Sm90ELb0ELb1ELb1ELb0ELb1ELb0ELb0ELb1ELb0ELb1ELb0ELb0EEENS1_21CollectiveEpilogueFwdINS6_IJSA_NS7_ILi256EEESB_EEES9_SE_SG_Li256ELb0ELb1ELb0ELb0EEENS1_30DynamicPersistentTileSchedulerILi256ELi128ELb0ELb1ELb1EEEEEEEEEvNT_6ParamsE:
	.zero		3584


//--------------------- .nv.constant0._ZN7cutlass13device_kernelIN5flash11enable_sm90INS1_16FlashAttnFwdSm90INS1_25CollectiveMainloopFwdSm90ILi2EN4cute5tupleIJNS5_1CILi1EEES8_S8_EEENS6_IJNS7_ILi128EEENS7_ILi96EEENS7_ILi64EEEEEELi256ENS_6half_tEfNS_4arch4Sm90ELb0ELb1ELb1ELb0ELb1ELb0ELb1ELb1ELb0ELb1ELb0ELb0EEENS1_21CollectiveEpilogueFwdINS6_IJSA_NS7_ILi256EEESB_EEES9_SE_SG_Li256ELb0ELb1ELb0ELb0EEENS1_30DynamicPersistentTileSchedulerILi256ELi128ELb0ELb1ELb1EEEEEEEEEvNT_6ParamsE --------------------------
	.section	.nv.constant0._ZN7cutlass13device_kernelIN5flash11enable_sm90INS1_16FlashAttnFwdSm90INS1_25CollectiveMainloopFwdSm90ILi2EN4cute5tupleIJNS5_1CILi1EEES8_S8_EEENS6_IJNS7_ILi128EEENS7_ILi96EEENS7_ILi64EEEEEELi256ENS_6half_tEfNS_4arch4Sm90ELb0ELb1ELb1ELb0ELb1ELb0ELb1ELb1ELb0ELb1ELb0ELb0EEENS1_21CollectiveEpilogueFwdINS6_IJSA_NS7_ILi256EEESB_EEES9_SE_SG_Li256ELb0ELb1ELb0ELb0EEENS1_30DynamicPersistentTileSchedulerILi256ELi128ELb0ELb1ELb1EEEEEEEEEvNT_6ParamsE,"a",@progbits
	.sectionflags	@""
	.align	4
.nv.constant0._ZN7cutlass13device_kernelIN5flash11enable_sm90INS1_16FlashAttnFwdSm90INS1_25CollectiveMainloopFwdSm90ILi2EN4cute5tupleIJNS5_1CILi1EEES8_S8_EEENS6_IJNS7_ILi128EEENS7_ILi96EEENS7_ILi64EEEEEELi256ENS_6half_tEfNS_4arch4Sm90ELb0ELb1ELb1ELb0ELb1ELb0ELb1ELb1ELb0ELb1ELb0ELb0EEENS1_21CollectiveEpilogueFwdINS6_IJSA_NS7_ILi256EEESB_EEES9_SE_SG_Li256ELb0ELb1ELb0ELb0EEENS1_30DynamicPersistentTileSchedulerILi256ELi128ELb0ELb1ELb1EEEEEEEEEvNT_6ParamsE:
	.zero		3840


//--------------------- .nv.constant0._ZN7cutlass13device_kernelIN5flash11enable_sm90INS1_16FlashAttnFwdSm90INS1_25CollectiveMainloopFwdSm90ILi2EN4cute5tupleIJNS5_1CILi1EEES8_S8_EEENS6_IJNS7_ILi128EEENS7_ILi96EEENS7_ILi64EEEEEELi256ENS_6half_tEfNS_4arch4Sm90ELb0ELb1ELb1ELb1ELb1ELb0ELb0ELb1ELb0ELb1ELb0ELb0EEENS1_21CollectiveEpilogueFwdINS6_IJSA_NS7_ILi256EEESB_EEES9_SE_SG_Li256ELb1ELb1ELb0ELb0EEENS1_36VarlenDynamicPersistentTileSchedulerILi128ELi96ELi256ELi128ELb0ELb1ELb1ELb1ELb0ELb1EEEEEEEEEvNT_6ParamsE --------------------------
	.section	.nv.constant0._ZN7cutlass13device_kernelIN5flash11enable_sm90INS1_16FlashAttnFwdSm90INS1_25CollectiveMainloopFwdSm90ILi2EN4cute5tupleIJNS5_1CILi1EEES8_S8_EEENS6_IJNS7_ILi128EEENS7_ILi96EEENS7_ILi64EEEEEELi256ENS_6half_tEfNS_4arch4Sm90ELb0ELb1ELb1ELb1ELb1ELb0ELb0ELb1ELb0ELb1ELb0ELb0EEENS1_21CollectiveEpilogueFwdINS6_IJSA_NS7_ILi256EEESB_EEES9_SE_SG_Li256ELb1ELb1ELb0ELb0EEENS1_36VarlenDynamicPersistentTileSchedulerILi128ELi96ELi256ELi128ELb0ELb1ELb1ELb1ELb0ELb1EEEEEEEEEvNT_6ParamsE,"a",@progbits
	.sectionflags	@""
	.align	4
.nv.constant0._ZN7cutlass13device_kernelIN5flash11enable_sm90INS1_16FlashAttnFwdSm90INS1_25CollectiveMainloopFwdSm90ILi2EN4cute5tupleIJNS5_1CILi1EEES8_S8_EEENS6_IJNS7_ILi128EEENS7_ILi96EEENS7_ILi64EEEEEELi256ENS_6half_tEfNS_4arch4Sm90ELb0ELb1ELb1ELb1ELb1ELb0ELb0ELb1ELb0ELb1ELb0ELb0EEENS1_21CollectiveEpilogueFwdINS6_IJSA_NS7_ILi256EEESB_EEES9_SE_SG_Li256ELb1ELb1ELb0ELb0EEENS1_36VarlenDynamicPersistentTileSchedulerILi128ELi96ELi256ELi128ELb0ELb1ELb1ELb1ELb0ELb1EEEEEEEEEvNT_6ParamsE:
	.zero		3584


//--------------------- .nv.constant0._ZN7cutlass13device_kernelIN5flash11enable_sm90INS1_16FlashAttnFwdSm90INS1_25CollectiveMainloopFwdSm90ILi2EN4cute5tupleIJNS5_1CILi1EEES8_S8_EEENS6_IJNS7_ILi128EEENS7_ILi96EEENS7_ILi64EEEEEELi256ENS_6half_tEfNS_4arch4Sm90ELb0ELb1ELb1ELb1ELb1ELb1ELb0ELb1ELb0ELb1ELb0ELb0EEENS1_21CollectiveEpilogueFwdINS6_IJSA_NS7_ILi256EEESB_EEES9_SE_SG_Li256ELb1ELb1ELb0ELb0EEENS1_36VarlenDynamicPersistentTileSchedulerILi128ELi96ELi256ELi128ELb0ELb1ELb1ELb1ELb0ELb1EEEEEEEEEvNT_6ParamsE --------------------------
	.section	.nv.constant0._ZN7cutlass13device_kernelIN5flash11enable_sm90INS1_16FlashAttnFwdSm90INS1_25CollectiveMainloopFwdSm90ILi2EN4cute5tupleIJNS5_1CILi1EEES8_S8_EEENS6_IJNS7_ILi128EEENS7_ILi96EEENS7_ILi64EEEEEELi256ENS_6half_tEfNS_4arch4Sm90ELb0ELb1ELb1ELb1ELb1ELb1ELb0ELb1ELb0ELb1ELb0ELb0EEENS1_21CollectiveEpilogueFwdINS6_IJSA_NS7_ILi256EEESB_EEES9_SE_SG_Li256ELb1ELb1ELb0ELb0EEENS1_36VarlenDynamicPersistentTileSchedulerILi128ELi96ELi256ELi128ELb0ELb1ELb1ELb1ELb0ELb1EEEEEEEEEvNT_6ParamsE,"a",@progbits
	.sectionflags	@""
	.align	4
.nv.constant0._ZN7cutlass13device_kernelIN5flash11enable_sm90INS1_16FlashAttnFwdSm90INS1_25CollectiveMainloopFwdSm90ILi2EN4cute5tupleIJNS5_1CILi1EEES8_S8_EEENS6_IJNS7_ILi128EEENS7_ILi96EEENS7_ILi64EEEEEELi256ENS_6half_tEfNS_4arch4Sm90ELb0ELb1ELb1ELb1ELb1ELb1ELb0ELb1ELb0ELb1ELb0ELb0EEENS1_21CollectiveEpilogueFwdINS6_IJSA_NS7_ILi256EEESB_EEES9_SE_SG_Li256ELb1ELb1ELb0ELb0EEENS1_36VarlenDynamicPersistentTileSchedulerILi128ELi96ELi256ELi128ELb0ELb1ELb1ELb1ELb0ELb1EEEEEEEEEvNT_6ParamsE:
	.zero		3584


//--------------------- .nv.constant0._ZN7cutlass13device_kernelIN5flash11enable_sm90INS1_16FlashAttnFwdSm90INS1_25CollectiveMainloopFwdSm90ILi2EN4cute5tupleIJNS5_1CILi1EEES8_S8_EEENS6_IJNS7_ILi128EEENS7_ILi96EEENS7_ILi64EEEEEELi256ENS_6half_tEfNS_4arch4Sm90ELb0ELb1ELb1ELb1ELb1ELb0ELb1ELb1ELb0ELb1ELb0ELb0EEENS1_21CollectiveEpilogueFwdINS6_IJSA_NS7_ILi256EEESB_EEES9_SE_SG_Li256ELb1ELb1ELb0ELb0EEENS1_36VarlenDynamicPersistentTileSchedulerILi128ELi96ELi256ELi128ELb0ELb1ELb1ELb1ELb0ELb1EEEEEEEEEvNT_6ParamsE --------------------------
	.section	.nv.constant0._ZN7cutlass13device_kernelIN5flash11enable_sm90INS1_16FlashAttnFwdSm90INS1_25CollectiveMainloopFwdSm90ILi2EN4cute5tupleIJNS5_1CILi1EEES8_S8_EEENS6_IJNS7_ILi128EEENS7_ILi96EEENS7_ILi64EEEEEELi256ENS_6half_tEfNS_4arch4Sm90ELb0ELb1ELb1ELb1ELb1ELb0ELb1ELb1ELb0ELb1ELb0ELb0EEENS1_21CollectiveEpilogueFwdINS6_IJSA_NS7_ILi256EEESB_EEES9_SE_SG_Li256ELb1ELb1ELb0ELb0EEENS1_36VarlenDynamicPersistentTileSchedulerILi128ELi96ELi256ELi128ELb0ELb1ELb1ELb1ELb0ELb1EEEEEEEEEvNT_6ParamsE,"a",@progbits
	.sectionflags	@""
	.align	4
.nv.constant0._ZN7cutlass13device_kernelIN5flash11enable_sm90INS1_16FlashAttnFwdSm90INS1_25CollectiveMainloopFwdSm90ILi2EN4cute5tupleIJNS5_1CILi1EEES8_S8_EEENS6_IJNS7_ILi128EEENS7_ILi96EEENS7_ILi64EEEEEELi256ENS_6half_tEfNS_4arch4Sm90ELb0ELb1ELb1ELb1ELb1ELb0ELb1ELb1ELb0ELb1ELb0ELb0EEENS1_21CollectiveEpilogueFwdINS6_IJSA_NS7_ILi256EEESB_EEES9_SE_SG_Li256ELb1ELb1ELb0ELb0EEENS1_36VarlenDynamicPersistentTileSchedulerILi128ELi96ELi256ELi128ELb0ELb1ELb1ELb1ELb0ELb1EEEEEEEEEvNT_6ParamsE:
	.zero		3840


//--------------------- .nv.constant0._ZN7cutlass13device_kernelIN5flash11enable_sm90INS1_16FlashAttnFwdSm90INS1_25CollectiveMainloopFwdSm90ILi2EN4cute5tupleIJNS5_1CILi1EEES8_S8_EEENS6_IJNS7_ILi128EEENS7_ILi96EEENS7_ILi64EEEEEELi256ENS_6half_tEfNS_4arch4Sm90ELb0ELb1ELb1ELb1ELb1ELb1ELb1ELb1ELb0ELb1ELb0ELb0EEENS1_21CollectiveEpilogueFwdINS6_IJSA_NS7_ILi256EEESB_EEES9_SE_SG_Li256ELb1ELb1ELb0ELb0EEENS1_36VarlenDynamicPersistentTileSchedulerILi128ELi96ELi256ELi128ELb0ELb1ELb1ELb1ELb0ELb1EEEEEEEEEvNT_6ParamsE --------------------------
	.section	.nv.constant0._ZN7cutlass13device_kernelIN5flash11enable_sm90INS1_16FlashAttnFwdSm90INS1_25CollectiveMainloopFwdSm90ILi2EN4cute5tupleIJNS5_1CILi1EEES8_S8_EEENS6_IJNS7_ILi128EEENS7_ILi96EEENS7_ILi64EEEEEELi256ENS_6half_tEfNS_4arch4Sm90ELb0ELb1ELb1ELb1ELb1ELb1ELb1ELb1ELb0ELb1ELb0ELb0EEENS1_21CollectiveEpilogueFwdINS6_IJSA_NS7_ILi256EEESB_EEES9_SE_SG_Li256ELb1ELb1ELb0ELb0EEENS1_36VarlenDynamicPersistentTileSchedulerILi128ELi96ELi256ELi128ELb0ELb1ELb1ELb1ELb0ELb1EEEEEEEEEvNT_6ParamsE,"a",@progbits
	.sectionflags	@""
	.align	4
.nv.constant0._ZN7cutlass13device_kernelIN5flash11enable_sm90INS1_16FlashAttnFwdSm90INS1_25CollectiveMainloopFwdSm90ILi2EN4cute5tupleIJNS5_1CILi1EEES8_S8_EEENS6_IJNS7_ILi128EEENS7_ILi96EEENS7_ILi64EEEEEELi256ENS_6half_tEfNS_4arch4Sm90ELb0ELb1ELb1ELb1ELb1ELb1ELb1ELb1ELb0ELb1ELb0ELb0EEENS1_21CollectiveEpilogueFwdINS6_IJSA_NS7_ILi256EEESB_EEES9_SE_SG_Li256ELb1ELb1ELb0ELb0EEENS1_36VarlenDynamicPersistentTileSchedulerILi128ELi96ELi256ELi128ELb0ELb1ELb1ELb1ELb0ELb1EEEEEEEEEvNT_6ParamsE:
	.zero		3840


//--------------------- .nv.constant0._ZN7cutlass13device_kernelIN5flash11enable_sm90INS1_16FlashAttnFwdSm90INS1_25CollectiveMainloopFwdSm90ILi2EN4cute5tupleIJNS5_1CILi1EEES8_S8_EEENS6_IJNS7_ILi128EEENS7_ILi96EEENS7_ILi64EEEEEELi256ENS_6half_tEfNS_4arch4Sm90ELb1ELb0ELb1ELb0ELb1ELb0ELb0ELb1ELb0ELb1ELb0ELb0EEENS1_21CollectiveEpilogueFwdINS6_IJSA_NS7_ILi256EEESB_EEES9_SE_SG_Li256ELb0ELb1ELb0ELb0EEENS1_30DynamicPersistentTileSchedulerILi256ELi128ELb0ELb1ELb1EEEEEEEEEvNT_6ParamsE --------------------------
	.section	.nv.constant0._ZN7cutlass13device_kernelIN5flash11enable_sm90INS1_16FlashAttnFwdSm90INS1_25CollectiveMainloopFwdSm90ILi2EN4cute5tupleIJNS5_1CILi1EEES8_S8_EEENS6_IJNS7_ILi128EEENS7_ILi96EEENS7_ILi64EEEEEELi256ENS_6half_tEfNS_4arch4Sm90ELb1ELb0ELb1ELb0ELb1ELb0ELb0ELb1ELb0ELb1ELb0ELb0EEENS1_21CollectiveEpilogueFwdINS6_IJSA_NS7_ILi256EEESB_EEES9_SE_SG_Li256ELb0ELb1ELb0ELb0EEENS1_30DynamicPersistentTileSchedulerILi256ELi128ELb0ELb1ELb1EEEEEEEEEvNT_6ParamsE,"a",@progbits
	.sectionflags	@""
	.align	4
.nv.constant0._ZN7cutlass13device_kernelIN5flash11enable_sm90INS1_16FlashAttnFwdSm90INS1_25CollectiveMainloopFwdSm90ILi2EN4cute5tupleIJNS5_1CILi1EEES8_S8_EEENS6_IJNS7_ILi128EEENS7_ILi96EEENS7_ILi64EEEEEELi256ENS_6half_tEfNS_4arch4Sm90ELb1ELb0ELb1ELb0ELb1ELb0ELb0ELb1ELb0ELb1ELb0ELb0EEENS1_21CollectiveEpilogueFwdINS6_IJSA_NS7_ILi256EEESB_EEES9_SE_SG_Li256ELb0ELb1ELb0ELb0EEENS1_30DynamicPersistentTileSchedulerILi256ELi128ELb0ELb1ELb1EEEEEEEEEvNT_6ParamsE:
	.zero		3584


//--------------------- .nv.constant0._ZN7cutlass13device_kernelIN5flash11enable_sm90INS1_16FlashAttnFwdSm90INS1_25CollectiveMainloopFwdSm90ILi2EN4cute5tupleIJNS5_1CILi1EEES8_S8_EEENS6_IJNS7_ILi128EEENS7_ILi96EEENS7_ILi64EEEEEELi256ENS_6half_tEfNS_4arch4Sm90ELb1ELb0ELb1ELb0ELb1ELb0ELb1ELb1ELb0ELb1ELb0ELb0EEENS1_21CollectiveEpilogueFwdINS6_IJSA_NS7_ILi256EEESB_EEES9_SE_SG_Li256ELb0ELb1ELb0ELb0EEENS1_30DynamicPersistentTileSchedulerILi256ELi128ELb0ELb1ELb1EEEEEEEEEvNT_6ParamsE --------------------------
	.section	.nv.constant0._ZN7cutlass13device_kernelIN5flash11enable_sm90INS1_16FlashAttnFwdSm90INS1_25CollectiveMainloopFwdSm90ILi2EN4cute5tupleIJNS5_1CILi1EEES8_S8_EEENS6_IJNS7_ILi128EEENS7_ILi96EEENS7_ILi64EEEEEELi256ENS_6half_tEfNS_4arch4Sm90ELb1ELb0ELb1ELb0ELb1ELb0ELb1ELb1ELb0ELb1ELb0ELb0EEENS1_21CollectiveEpilogueFwdINS6_IJSA_NS7_ILi256EEESB_EEES9_SE_SG_Li256ELb0ELb1ELb0ELb0EEENS1_30DynamicPersistentTileSchedulerILi256ELi128ELb0ELb1ELb1EEEEEEEEEvNT_6ParamsE,"a",@progbits
	.sectionflags	@""
	.align	4
.nv.constant0._ZN7cutlass13device_kernelIN5flash11enable_sm90INS1_16FlashAttnFwdSm90INS1_25CollectiveMainloopFwdSm90ILi2EN4cute5tupleIJNS5_1CILi1EEES8_S8_EEENS6_IJNS7_ILi128EEENS7_ILi96EEENS7_ILi64EEEEEELi256ENS_6half_tEfNS_4arch4Sm90ELb1ELb0ELb1ELb0ELb1ELb0ELb1ELb1ELb0ELb1ELb0ELb0EEENS1_21CollectiveEpilogueFwdINS6_IJSA_NS7_ILi256EEESB_EEES9_SE_SG_Li256ELb0ELb1ELb0ELb0EEENS1_30DynamicPersistentTileSchedulerILi256ELi128ELb0ELb1ELb1EEEEEEEEEvNT_6ParamsE:
	.zero		3840


//--------------------- .nv.constant0._ZN7cutlass13device_kernelIN5flash11enable_sm90INS1_16FlashAttnFwdSm90INS1_25CollectiveMainloopFwdSm90ILi2EN4cute5tupleIJNS5_1CILi1EEES8_S8_EEENS6_IJNS7_ILi128EEENS7_ILi96EEENS7_ILi64EEEEEELi256ENS_6half_tEfNS_4arch4Sm90ELb1ELb0ELb1ELb1ELb1ELb0ELb0ELb1ELb0ELb1ELb0ELb0EEENS1_21CollectiveEpilogueFwdINS6_IJSA_NS7_ILi256EEESB_EEES9_SE_SG_Li256ELb1ELb1ELb0ELb0EEENS1_36VarlenDynamicPersistentTileSchedulerILi128ELi96ELi256ELi128ELb0ELb1ELb1ELb1ELb1ELb1EEEEEEEEEvNT_6ParamsE --------------------------
	.section	.nv.constant0._ZN7cutlass13device_kernelIN5flash11enable_sm90INS1_16FlashAttnFwdSm90INS1_25CollectiveMainloopFwdSm90ILi2EN4cute5tupleIJNS5_1CILi1EEES8_S8_EEENS6_IJNS7_ILi128EEENS7_ILi96EEENS7_ILi64EEEEEELi256ENS_6half_tEfNS_4arch4Sm90ELb1ELb0ELb1ELb1ELb1ELb0ELb0ELb1ELb0ELb1ELb0ELb0EEENS1_21CollectiveEpilogueFwdINS6_IJSA_NS7_ILi256EEESB_EEES9_SE_SG_Li256ELb1ELb1ELb0ELb0EEENS1_36VarlenDynamicPersistentTileSchedulerILi128ELi96ELi256ELi128ELb0ELb1ELb1ELb1ELb1ELb1EEEEEEEEEvNT_6ParamsE,"a",@progbits
	.sectionflags	@""
	.align	4
.nv.constant0._ZN7cutlass13device_kernelIN5flash11enable_sm90INS1_16FlashAttnFwdSm90INS1_25CollectiveMainloopFwdSm90ILi2EN4cute5tupleIJNS5_1CILi1EEES8_S8_EEENS6_IJNS7_ILi128EEENS7_ILi96EEENS7_ILi64EEEEEELi256ENS_6half_tEfNS_4arch4Sm90ELb1ELb0ELb1ELb1ELb1ELb0ELb0ELb1ELb0ELb1ELb0ELb0EEENS1_21CollectiveEpilogueFwdINS6_IJSA_NS7_ILi256EEESB_EEES9_SE_SG_Li256ELb1ELb1ELb0ELb0EEENS1_36VarlenDynamicPersistentTileSchedulerILi128ELi96ELi256ELi128ELb0ELb1ELb1ELb1ELb1ELb1EEEEEEEEEvNT_6ParamsE:
	.zero		3584


//--------------------- .nv.constant0._ZN7cutlass13device_kernelIN5flash11enable_sm90INS1_16FlashAttnFwdSm90INS1_25CollectiveMainloopFwdSm90ILi2EN4cute5tupleIJNS5_1CILi1EEES8_S8_EEENS6_IJNS7_ILi128EEENS7_ILi96EEENS7_ILi64EEEEEELi256ENS_6half_tEfNS_4arch4Sm90ELb1ELb0ELb1ELb1ELb1ELb1ELb0ELb1ELb0ELb1ELb0ELb0EEENS1_21CollectiveEpilogueFwdINS6_IJSA_NS7_ILi256EEESB_EEES9_SE_SG_Li256ELb1ELb1ELb0ELb0EEENS1_36VarlenDynamicPersistentTileSchedulerILi128ELi96ELi256ELi128ELb0ELb1ELb1ELb1ELb1ELb1EEEEEEEEEvNT_6ParamsE --------------------------
	.section	.nv.constant0._ZN7cutlass13device_kernelIN5flash11enable_sm90INS1_16FlashAttnFwdSm90INS1_25CollectiveMainloopFwdSm90ILi2EN4cute5tupleIJNS5_1CILi1EEES8_S8_EEENS6_IJNS7_ILi128EEENS7_ILi96EEENS7_ILi64EEEEEELi256ENS_6half_tEfNS_4arch4Sm90ELb1ELb0ELb1ELb1ELb1ELb1ELb0ELb1ELb0ELb1ELb0ELb0EEENS1_21CollectiveEpilogueFwdINS6_IJSA_NS7_ILi256EEESB_EEES9_SE_SG_Li256ELb1ELb1ELb0ELb0EEENS1_36VarlenDynamicPersistentTileSchedulerILi128ELi96ELi256ELi128ELb0ELb1ELb1ELb1ELb1ELb1EEEEEEEEEvNT_6ParamsE,"a",@progbits
	.sectionflags	@""
	.align	4
.nv.constant0._ZN7cutlass13device_kernelIN5flash11enable_sm90INS1_16FlashAttnFwdSm90INS1_25CollectiveMainloopFwdSm90ILi2EN4cute5tupleIJNS5_1CILi1EEES8_S8_EEENS6_IJNS7_ILi128EEENS7_ILi96EEENS7_ILi64EEEEEELi256ENS_6half_tEfNS_4arch4Sm90ELb1ELb0ELb1ELb1ELb1ELb1ELb0ELb1ELb0ELb1ELb0ELb0EEENS1_21CollectiveEpilogueFwdINS6_IJSA_NS7_ILi256EEESB_EEES9_SE_SG_Li256ELb1ELb1ELb0ELb0EEENS1_36VarlenDynamicPersistentTileSchedulerILi128ELi96ELi256ELi128ELb0ELb1ELb1ELb1ELb1ELb1EEEEEEEEEvNT_6ParamsE:
	.zero		3584


//--------------------- .nv.constant0._ZN7cutlass13device_kernelIN5flash11enable_sm90INS1_16FlashAttnFwdSm90INS1_25CollectiveMainloopFwdSm90ILi2EN4cute5tupleIJNS5_1CILi1EEES8_S8_EEENS6_IJNS7_ILi128EEENS7_ILi96EEENS7_ILi64EEEEEELi256ENS_6half_tEfNS_4arch4Sm90ELb1ELb0ELb1ELb1ELb1ELb0ELb1ELb1ELb0ELb1ELb0ELb0EEENS1_21CollectiveEpilogueFwdINS6_IJSA_NS7_ILi256EEESB_EEES9_SE_SG_Li256ELb1ELb1ELb0ELb0EEENS1_36VarlenDynamicPersistentTileSchedulerILi128ELi96ELi256ELi128ELb0ELb1ELb1ELb1ELb1ELb1EEEEEEEEEvNT_6ParamsE --------------------------
	.section	.nv.constant0._ZN7cutlass13device_kernelIN5flash11enable_sm90INS1_16FlashAttnFwdSm90INS1_25CollectiveMainloopFwdSm90ILi2EN4cute5tupleIJNS5_1CILi1EEES8_S8_EEENS6_IJNS7_ILi128EEENS7_ILi96EEENS7_ILi64EEEEEELi256ENS_6half_tEfNS_4arch4Sm90ELb1ELb0ELb1ELb1ELb1ELb0ELb1ELb1ELb0ELb1ELb0ELb0EEENS1_21CollectiveEpilogueFwdINS6_IJSA_NS7_ILi256EEESB_EEES9_SE_SG_Li256ELb1ELb1ELb0ELb0EEENS1_36VarlenDynamicPersistentTileSchedulerILi128ELi96ELi256ELi128ELb0ELb1ELb1ELb1ELb1ELb1EEEEEEEEEvNT_6ParamsE,"a",@progbits
	.sectionflags	@""
	.align	4
.nv.constant0._ZN7cutlass13device_kernelIN5flash11enable_sm90INS1_16FlashAttnFwdSm90INS1_25CollectiveMainloopFwdSm90ILi2EN4cute5tupleIJNS5_1CILi1EEES8_S8_EEENS6_IJNS7_ILi128EEENS7_ILi96EEENS7_ILi64EEEEEELi256ENS_6half_tEfNS_4arch4Sm90ELb1ELb0ELb1ELb1ELb1ELb0ELb1ELb1ELb0ELb1ELb0ELb0EEENS1_21CollectiveEpilogueFwdINS6_IJSA_NS7_ILi256EEESB_EEES9_SE_SG_Li256ELb1ELb1ELb0ELb0EEENS1_36VarlenDynamicPersistentTileSchedulerILi128ELi96ELi256ELi128ELb0ELb1ELb1ELb1ELb1ELb1EEEEEEEEEvNT_6ParamsE:
	.zero		3840


//--------------------- .nv.constant0._ZN7cutlass13device_kernelIN5flash11enable_sm90INS1_16FlashAttnFwdSm90INS1_25CollectiveMainloopFwdSm90ILi2EN4cute5tupleIJNS5_1CILi1EEES8_S8_EEENS6_IJNS7_ILi128EEENS7_ILi96EEENS7_ILi64EEEEEELi256ENS_6half_tEfNS_4arch4Sm90ELb1ELb0ELb1ELb1ELb1ELb1ELb1ELb1ELb0ELb1ELb0ELb0EEENS1_21CollectiveEpilogueFwdINS6_IJSA_NS7_ILi256EEESB_EEES9_SE_SG_Li256ELb1ELb1ELb0ELb0EEENS1_36VarlenDynamicPersistentTileSchedulerILi128ELi96ELi256ELi128ELb0ELb1ELb1ELb1ELb1ELb1EEEEEEEEEvNT_6ParamsE --------------------------
	.section	.nv.constant0._ZN7cutlass13device_kernelIN5flash11enable_sm90INS1_16FlashAttnFwdSm90INS1_25CollectiveMainloopFwdSm90ILi2EN4cute5tupleIJNS5_1CILi1EEES8_S8_EEENS6_IJNS7_ILi128EEENS7_ILi96EEENS7_ILi64EEEEEELi256ENS_6half_tEfNS_4arch4Sm90ELb1ELb0ELb1ELb1ELb1ELb1ELb1ELb1ELb0ELb1ELb0ELb0EEENS1_21CollectiveEpilogueFwdINS6_IJSA_NS7_ILi256EEESB_EEES9_SE_SG_Li256ELb1ELb1ELb0ELb0EEENS1_36VarlenDynamicPersistentTileSchedulerILi128ELi96ELi256ELi128ELb0ELb1ELb1ELb1ELb1ELb1EEEEEEEEEvNT_6ParamsE,"a",@progbits
	.sectionflags	@""
	.align	4
.nv.constant0._ZN7cutlass13device_kernelIN5flash11enable_sm90INS1_16FlashAttnFwdSm90INS1_25CollectiveMainloopFwdSm90ILi2EN4cute5tupleIJNS5_1CILi1EEES8_S8_EEENS6_IJNS7_ILi128EEENS7_ILi96EEENS7_ILi64EEEEEELi256ENS_6half_tEfNS_4arch4Sm90ELb1ELb0ELb1ELb1ELb1ELb1ELb1ELb1ELb0ELb1ELb0ELb0EEENS1_21CollectiveEpilogueFwdINS6_IJSA_NS7_ILi256EEESB_EEES9_SE_SG_Li256ELb1ELb1ELb0ELb0EEENS1_36VarlenDynamicPersistentTileSchedulerILi128ELi96ELi256ELi128ELb0ELb1ELb1ELb1ELb1ELb1EEEEEEEEEvNT_6ParamsE:
	.zero		3840


//--------------------- SYMBOLS --------------------------

	.type		.nv.reservedSmem.offset0,@object
	.size		.nv.reservedSmem.offset0,0x4
